def matmul_kernel(
    a_ptr,
    b_ptr,
    c_ptr,
    M,
    N,
    K,
    stride_am,
    stride_ak,
    stride_bk,
    stride_bn,
    stride_cm,
    stride_cn,
    BLOCK_M: tl.constexpr,
    BLOCK_N: tl.constexpr,
    BLOCK_K: tl.constexpr,
    GROUP_M: tl.constexpr,
):
    pid = tl.program_id(axis=0)
    num_pid_m = tl.cdiv(M, BLOCK_M)
    num_pid_n = tl.cdiv(N, BLOCK_N)
    num_pid_in_group = GROUP_M * num_pid_n
    group_id = pid // num_pid_in_group
    first_pid_m = group_id * GROUP_M
    group_size_m = min(num_pid_m - first_pid_m, GROUP_M)
    pid_m = first_pid_m + ((pid % num_pid_in_group) % group_size_m)
    pid_n = (pid % num_pid_in_group) // group_size_m

    offs_am = (pid_m * BLOCK_M + tl.arange(0, BLOCK_M)) % M
    offs_bn = (pid_n * BLOCK_N + tl.arange(0, BLOCK_N)) % N
    offs_k = tl.arange(0, BLOCK_K)
    a_ptrs = a_ptr + offs_am[:, None] * stride_am + offs_k[None, :] * stride_ak
    b_ptrs = b_ptr + offs_k[:, None] * stride_bk + offs_bn[None, :] * stride_bn

    acc = tl.zeros((BLOCK_M, BLOCK_N), dtype=tl.float32)
    for kk in range(0, tl.cdiv(K, BLOCK_K)):
        a = tl.load(a_ptrs, mask=offs_k[None, :] < K - kk * BLOCK_K, other=0.0)
        b = tl.load(b_ptrs, mask=offs_k[:, None] < K - kk * BLOCK_K, other=0.0)
        acc = tl.dot(a, b, acc)
        a_ptrs += BLOCK_K * stride_ak
        b_ptrs += BLOCK_K * stride_bk

    c = acc.to(c_ptr.dtype.element_ty)
    offs_cm = pid_m * BLOCK_M + tl.arange(0, BLOCK_M)
    offs_cn = pid_n * BLOCK_N + tl.arange(0, BLOCK_N)
    c_ptrs = c_ptr + offs_cm[:, None] * stride_cm + offs_cn[None, :] * stride_cn
    mask = (offs_cm[:, None] < M) & (offs_cn[None, :] < N)
    tl.store(c_ptrs, c, mask=mask)

# config = {"BLOCK_K": 128, "BLOCK_M": 64, "BLOCK_N": 64, "GROUP_M": 8, "arch": "sm_100", "dtype": "bf16", "num_ctas": 1, "num_stages": 3, "num_warps": 4}
# arch = sm_100


// ===== COMPILED SASS (sm_100a) =====

	.target	sm_100a

	.elftype	@"ET_EXEC"


//--------------------- .note.nv.tkinfo           --------------------------
	.section	.note.nv.tkinfo,"",@"SHT_NOTE"
	.sectionflags	@"SHF_NOTE_NV_TKINFO"
	.tkinfo
        /*0018*/ 	.word	0x00000081
        /*0030*/ 	.string	""
        /*0030*/ 	.string	"ptxas-blackwell"
        /*0030*/ 	.string	"Cuda compilation tools, release 12.9, V12.9.86"
        /*0030*/ 	.string	"Build cuda_12.9.r12.9/compiler.36037853_0"
        /*0030*/ 	.string	"-v  -suppress-debug-info  -lineinfo  -arch sm_100a "



//--------------------- .note.nv.cuver            --------------------------
	.section	.note.nv.cuver,"",@"SHT_NOTE"
	.sectionflags	@"SHF_NOTE_NV_CUVER"
        /*0018*/ 	.short	0x0001
        /*001a*/ 	.short	0x0064
        /*001c*/ 	.short	0x0001
        /*001e*/ 	.short	0x0000
        /*0020*/ 	.short	0x0001
        /*0022*/ 	.short	0x0000


//--------------------- .nv.info                  --------------------------
	.section	.nv.info,"",@"SHT_CUDA_INFO"
	.align	4


	//----- nvinfo : EIATTR_REGCOUNT
	.align		4
        /*0000*/ 	.byte	0x04, 0x2f
        /*0002*/ 	.short	(.L_4 - .L_3)
	.align		4
.L_3:
        /*0004*/ 	.word	index@(matmul_kernel)
        /*0008*/ 	.word	0x00000038


	//----- nvinfo : EIATTR_FRAME_SIZE
	.align		4
.L_4:
        /*000c*/ 	.byte	0x04, 0x11
        /*000e*/ 	.short	(.L_6 - .L_5)
	.align		4
.L_5:
        /*0010*/ 	.word	index@($__internal_2_$__cuda_sm10x_tcgen05_guardrail_trap_unallocated_columns_being_dealloced)
        /*0014*/ 	.word	0x00000b90


	//----- nvinfo : EIATTR_FRAME_SIZE
	.align		4
.L_6:
        /*0018*/ 	.byte	0x04, 0x11
        /*001a*/ 	.short	(.L_8 - .L_7)
	.align		4
.L_7:
        /*001c*/ 	.word	index@($__internal_1_$__cuda_sm10x_tcgen05_guardrail_trap_phase_invalid_during_alloc)
        /*0020*/ 	.word	0x00000b90


	//----- nvinfo : EIATTR_FRAME_SIZE
	.align		4
.L_8:
        /*0024*/ 	.byte	0x04, 0x11
        /*0026*/ 	.short	(.L_10 - .L_9)
	.align		4
.L_9:
        /*0028*/ 	.word	index@($__internal_0_$__cuda_sm10x_tcgen05_guardrail_trap_col_being_dealloced_not_returned_by_alloc)
        /*002c*/ 	.word	0x00000b90


	//----- nvinfo : EIATTR_FRAME_SIZE
	.align		4
.L_10:
        /*0030*/ 	.byte	0x04, 0x11
        /*0032*/ 	.short	(.L_12 - .L_11)
	.align		4
.L_11:
        /*0034*/ 	.word	index@(matmul_kernel)
        /*0038*/ 	.word	0x00000b90


	//----- nvinfo : EIATTR_MIN_STACK_SIZE
	.align		4
.L_12:
        /*003c*/ 	.byte	0x04, 0x12
        /*003e*/ 	.short	(.L_14 - .L_13)
	.align		4
.L_13:
        /*0040*/ 	.word	index@(matmul_kernel)
        /*0044*/ 	.word	0x00000b90
.L_14:


//--------------------- .nv.info.matmul_kernel    --------------------------
	.section	.nv.info.matmul_kernel,"",@"SHT_CUDA_INFO"
	.sectionflags	@""
	.align	4


	//----- nvinfo : EIATTR_CUDA_API_VERSION
	.align		4
        /*0000*/ 	.byte	0x04, 0x37
        /*0002*/ 	.short	(.L_16 - .L_15)
.L_15:
        /*0004*/ 	.word	0x00000081


	//----- nvinfo : EIATTR_KPARAM_INFO
	.align		4
.L_16:
        /*0008*/ 	.byte	0x04, 0x17
        /*000a*/ 	.short	(.L_18 - .L_17)
.L_17:
        /*000c*/ 	.word	0x00000000
        /*0010*/ 	.short	0x000d
        /*0012*/ 	.short	0x0048
        /*0014*/ 	.byte	0x00, 0xf4, 0x21, 0x00


	//----- nvinfo : EIATTR_KPARAM_INFO
	.align		4
.L_18:
        /*0018*/ 	.byte	0x04, 0x17
        /*001a*/ 	.short	(.L_20 - .L_19)
.L_19:
        /*001c*/ 	.word	0x00000000
        /*0020*/ 	.short	0x000c
        /*0022*/ 	.short	0x0040
        /*0024*/ 	.byte	0x00, 0xf4, 0x21, 0x00


	//----- nvinfo : EIATTR_KPARAM_INFO
	.align		4
.L_20:
        /*0028*/ 	.byte	0x04, 0x17
        /*002a*/ 	.short	(.L_22 - .L_21)
.L_21:
        /*002c*/ 	.word	0x00000000
        /*0030*/ 	.short	0x000b
        /*0032*/ 	.short	0x0038
        /*0034*/ 	.byte	0x00, 0xf0, 0x11, 0x00


	//----- nvinfo : EIATTR_KPARAM_INFO
	.align		4
.L_22:
        /*0038*/ 	.byte	0x04, 0x17
        /*003a*/ 	.short	(.L_24 - .L_23)
.L_23:
        /*003c*/ 	.word	0x00000000
        /*0040*/ 	.short	0x000a
        /*0042*/ 	.short	0x0034
        /*0044*/ 	.byte	0x00, 0xf0, 0x11, 0x00


	//----- nvinfo : EIATTR_KPARAM_INFO
	.align		4
.L_24:
        /*0048*/ 	.byte	0x04, 0x17
        /*004a*/ 	.short	(.L_26 - .L_25)
.L_25:
        /*004c*/ 	.word	0x00000000
        /*0050*/ 	.short	0x0009
        /*0052*/ 	.short	0x0030
        /*0054*/ 	.byte	0x00, 0xf0, 0x11, 0x00


	//----- nvinfo : EIATTR_KPARAM_INFO
	.align		4
.L_26:
        /*0058*/ 	.byte	0x04, 0x17
        /*005a*/ 	.short	(.L_28 - .L_27)
.L_27:
        /*005c*/ 	.word	0x00000000
        /*0060*/ 	.short	0x0008
        /*0062*/ 	.short	0x002c
        /*0064*/ 	.byte	0x00, 0xf0, 0x11, 0x00


	//----- nvinfo : EIATTR_KPARAM_INFO
	.align		4
.L_28:
        /*0068*/ 	.byte	0x04, 0x17
        /*006a*/ 	.short	(.L_30 - .L_29)
.L_29:
        /*006c*/ 	.word	0x00000000
        /*0070*/ 	.short	0x0007
        /*0072*/ 	.short	0x0028
        /*0074*/ 	.byte	0x00, 0xf0, 0x11, 0x00


	//----- nvinfo : EIATTR_KPARAM_INFO
	.align		4
.L_30:
        /*0078*/ 	.byte	0x04, 0x17
        /*007a*/ 	.short	(.L_32 - .L_31)
.L_31:
        /*007c*/ 	.word	0x00000000
        /*0080*/ 	.short	0x0006
        /*0082*/ 	.short	0x0024
        /*0084*/ 	.byte	0x00, 0xf0, 0x11, 0x00


	//----- nvinfo : EIATTR_KPARAM_INFO
	.align		4
.L_32:
        /*0088*/ 	.byte	0x04, 0x17
        /*008a*/ 	.short	(.L_34 - .L_33)
.L_33:
        /*008c*/ 	.word	0x00000000
        /*0090*/ 	.short	0x0005
        /*0092*/ 	.short	0x0020
        /*0094*/ 	.byte	0x00, 0xf0, 0x11, 0x00


	//----- nvinfo : EIATTR_KPARAM_INFO
	.align		4
.L_34:
        /*0098*/ 	.byte	0x04, 0x17
        /*009a*/ 	.short	(.L_36 - .L_35)
.L_35:
        /*009c*/ 	.word	0x00000000
        /*00a0*/ 	.short	0x0004
        /*00a2*/ 	.short	0x001c
        /*00a4*/ 	.byte	0x00, 0xf0, 0x11, 0x00


	//----- nvinfo : EIATTR_KPARAM_INFO
	.align		4
.L_36:
        /*00a8*/ 	.byte	0x04, 0x17
        /*00aa*/ 	.short	(.L_38 - .L_37)
.L_37:
        /*00ac*/ 	.word	0x00000000
        /*00b0*/ 	.short	0x0003
        /*00b2*/ 	.short	0x0018
        /*00b4*/ 	.byte	0x00, 0xf0, 0x11, 0x00


	//----- nvinfo : EIATTR_KPARAM_INFO
	.align		4
.L_38:
        /*00b8*/ 	.byte	0x04, 0x17
        /*00ba*/ 	.short	(.L_40 - .L_39)
.L_39:
        /*00bc*/ 	.word	0x00000000
        /*00c0*/ 	.short	0x0002
        /*00c2*/ 	.short	0x0010
        /*00c4*/ 	.byte	0x00, 0xf4, 0x21, 0x00


	//----- nvinfo : EIATTR_KPARAM_INFO
	.align		4
.L_40:
        /*00c8*/ 	.byte	0x04, 0x17
        /*00ca*/ 	.short	(.L_42 - .L_41)
.L_41:
        /*00cc*/ 	.word	0x00000000
        /*00d0*/ 	.short	0x0001
        /*00d2*/ 	.short	0x0008
        /*00d4*/ 	.byte	0x00, 0xf4, 0x21, 0x00


	//----- nvinfo : EIATTR_KPARAM_INFO
	.align		4
.L_42:
        /*00d8*/ 	.byte	0x04, 0x17
        /*00da*/ 	.short	(.L_44 - .L_43)
.L_43:
        /*00dc*/ 	.word	0x00000000
        /*00e0*/ 	.short	0x0000
        /*00e2*/ 	.short	0x0000
        /*00e4*/ 	.byte	0x00, 0xf4, 0x21, 0x00


	//----- nvinfo : EIATTR_AT_ENTRY_FRAGMENTS
	.align		4
.L_44:
        /*00e8*/ 	.byte	0x04, 0x4f
        /*00ea*/ 	.short	(.L_46 - .L_45)


	//   ....[0]....
.L_45:
        /*00ec*/ 	.word	0x00000004


	//----- nvinfo : EIATTR_RESERVED_SMEM_USED
	.align		4
.L_46:
        /*00f0*/ 	.byte	0x01, 0x41
	.zero		2


	//----- nvinfo : EIATTR_SPARSE_MMA_MASK
	.align		4
        /*00f4*/ 	.byte	0x03, 0x50
        /*00f6*/ 	.short	0x0000


	//----- nvinfo : EIATTR_TCGEN05_1CTA_USED
	.align		4
        /*00f8*/ 	.byte	0x01, 0x51
	.zero		2


	//----- nvinfo : EIATTR_MAXREG_COUNT
	.align		4
        /*00fc*/ 	.byte	0x03, 0x1b
        /*00fe*/ 	.short	0x00ff


	//----- nvinfo : EIATTR_NUM_BARRIERS
	.align		4
        /*0100*/ 	.byte	0x02, 0x4c
        /*0102*/ 	.byte	0x01
	.zero		1


	//----- nvinfo : EIATTR_ANNOTATIONS
	.align		4
        /*0104*/ 	.byte	0x04, 0x55
        /*0106*/ 	.short	(.L_48 - .L_47)


	//   ....[0]....
.L_47:
        /*0108*/ 	.word	0x00000001
        /*010c*/ 	.byte	0xf0, 0x09, 0x00, 0x00, 0x01, 0x00, 0x00, 0x00, 0x40, 0x0d, 0x00, 0x00, 0x01, 0x00, 0x00, 0x00
        /* <DEDUP_REMOVED lines=936> */
        /*3b9c*/ 	.byte	0x00, 0x60, 0x01, 0x00, 0x01, 0x00, 0x00, 0x00, 0x20, 0x60, 0x01, 0x00


	//----- nvinfo : EIATTR_INT_WARP_WIDE_INSTR_OFFSETS
	.align		4
.L_48:
        /*3ba8*/ 	.byte	0x04, 0x31
        /*3baa*/ 	.short	(.L_50 - .L_49)


	//   ....[0]....
.L_49:
        /*3bac*/ 	.word	0x00004890


	//   ....[1]....
        /*3bb0*/ 	.word	0x000048a0


	//   ....[2]....
        /*3bb4*/ 	.word	0x000086a0


	//   ....[3]....
        /*3bb8*/ 	.word	0x00015ed0


	//   ....[4]....
        /*3bbc*/ 	.word	0x00015f20


	//----- nvinfo : EIATTR_COOP_GROUP_MASK_REGIDS
	.align		4
.L_50:
        /*3bc0*/ 	.byte	0x04, 0x29
        /*3bc2*/ 	.short	(.L_52 - .L_51)


	//   ....[0]....
.L_51:
        /*3bc4*/ 	.word	0xffffffff


	//   ....[1]....
        /*3bc8*/ 	.word	0xffffffff


	//   ....[2]....
        /*3bcc*/ 	.word	0xffffffff


	//   ....[3]....
        /*3bd0*/ 	.word	0xffffffff


	//----- nvinfo : EIATTR_COOP_GROUP_INSTR_OFFSETS
	.align		4
.L_52:
        /*3bd4*/ 	.byte	0x04, 0x28
        /*3bd6*/ 	.short	(.L_54 - .L_53)


	//   ....[0]....
.L_53:
        /*3bd8*/ 	.word	0x00000080


	//   ....[1]....
        /*3bdc*/ 	.word	0x00000340


	//   ....[2]....
        /*3be0*/ 	.word	0x00015d60


	//   ....[3]....
        /*3be4*/ 	.word	0x00015fd0


	//----- nvinfo : EIATTR_VRC_CTA_INIT_COUNT
	.align		4
.L_54:
        /*3be8*/ 	.byte	0x02, 0x4a
        /*3bea*/ 	.byte	0x80
	.zero		1


	//----- nvinfo : EIATTR_MBARRIER_INSTR_OFFSETS
	.align		4
        /*3bec*/ 	.byte	0x04, 0x39
        /*3bee*/ 	.short	(.L_56 - .L_55)


	//   ....[0]....
.L_55:
        /*3bf0*/ 	.word	0x00004a60
        /*3bf4*/ 	.word	0x000000ff
        /*3bf8*/ 	.word	0x00000000
        /*3bfc*/ 	.short	0x0100
        /*3bfe*/ 	.byte	0x0c
	.zero		1


	//   ....[1]....
        /*3c00*/ 	.word	0x000086e0
        /*3c04*/ 	.word	0x000000ff
        /*3c08*/ 	.word	0x00010008
        /*3c0c*/ 	.short	0x0100
        /*3c0e*/ 	.byte	0x0a
	.zero		1


	//   ....[2]....
        /*3c10*/ 	.word	0x0000e270
        /*3c14*/ 	.word	0x000000ff
        /*3c18*/ 	.word	0x00000000
        /*3c1c*/ 	.short	0x010a
        /*3c1e*/ 	.byte	0x0c
	.zero		1


	//   ....[3]....
        /*3c20*/ 	.word	0x00014c90
        /*3c24*/ 	.word	0x000000ff
        /*3c28*/ 	.word	0x00000000
        /*3c2c*/ 	.short	0x010a
        /*3c2e*/ 	.byte	0x0c
	.zero		1


	//   ....[4]....
        /*3c30*/ 	.word	0x00014d20
        /*3c34*/ 	.word	0x000000ff
        /*3c38*/ 	.word	0x00010000
        /*3c3c*/ 	.short	0x0108
        /*3c3e*/ 	.byte	0x0a
	.zero		1


	//   ....[5]....
        /*3c40*/ 	.word	0x00014dc0
        /*3c44*/ 	.word	0x000000ff
        /*3c48*/ 	.word	0x00010008
        /*3c4c*/ 	.short	0x0108
        /*3c4e*/ 	.byte	0x0a
	.zero		1


	//   ....[6]....
        /*3c50*/ 	.word	0x00016010
        /*3c54*/ 	.word	0x000000ff
        /*3c58*/ 	.word	0x00000000
        /*3c5c*/ 	.short	0x010a
        /*3c5e*/ 	.byte	0x0c
	.zero		1


	//   ....[7]....
        /*3c60*/ 	.word	0x00016050
        /*3c64*/ 	.word	0x000000ff
        /*3c68*/ 	.word	0x00000000
        /*3c6c*/ 	.short	0x010a
        /*3c6e*/ 	.byte	0x0c
	.zero		1


	//----- nvinfo : EIATTR_NUM_MBARRIERS
	.align		4
.L_56:
        /*3c70*/ 	.byte	0x03, 0x38
        /*3c72*/ 	.short	0x0002


	//----- nvinfo : EIATTR_EXIT_INSTR_OFFSETS
	.align		4
        /*3c74*/ 	.byte	0x04, 0x1c
        /*3c76*/ 	.short	(.L_58 - .L_57)


	//   ....[0]....
.L_57:
        /*3c78*/ 	.word	0x00015fe0


	//----- nvinfo : EIATTR_REQNTID
	.align		4
.L_58:
        /*3c7c*/ 	.byte	0x04, 0x10
        /*3c7e*/ 	.short	(.L_60 - .L_59)
.L_59:
        /*3c80*/ 	.word	0x00000080
        /*3c84*/ 	.word	0x00000001
        /*3c88*/ 	.word	0x00000001


	//----- nvinfo : EIATTR_CRS_STACK_SIZE
	.align		4
.L_60:
        /*3c8c*/ 	.byte	0x04, 0x1e
        /*3c8e*/ 	.short	(.L_62 - .L_61)
.L_61:
        /*3c90*/ 	.word	0x00000000


	//----- nvinfo : EIATTR_CBANK_PARAM_SIZE
	.align		4
.L_62:
        /*3c94*/ 	.byte	0x03, 0x19
        /*3c96*/ 	.short	0x0050


	//----- nvinfo : EIATTR_PARAM_CBANK
	.align		4
        /*3c98*/ 	.byte	0x04, 0x0a
        /*3c9a*/ 	.short	(.L_64 - .L_63)
	.align		4
.L_63:
        /*3c9c*/ 	.word	index@(.nv.constant0.matmul_kernel)
        /*3ca0*/ 	.short	0x0380
        /*3ca2*/ 	.short	0x0050


	//----- nvinfo : EIATTR_SW_WAR
	.align		4
.L_64:
        /*3ca4*/ 	.byte	0x04, 0x36
        /*3ca6*/ 	.short	(.L_66 - .L_65)
.L_65:
        /*3ca8*/ 	.word	0x00000008
.L_66:


//--------------------- .nv.compat                --------------------------
	.section	.nv.compat,"",@"SHT_CUDA_COMPAT_INFO"
	.align	4
        /*0000*/ 	.byte	0x02, 0x02, 0x02, 0x00, 0x02, 0x05, 0x05, 0x00, 0x02, 0x03, 0x00, 0x00, 0x02, 0x06, 0x01, 0x00


//--------------------- .nv.callgraph             --------------------------
	.section	.nv.callgraph,"",@"SHT_CUDA_CALLGRAPH"
	.align	4
	.sectionentsize	8
	.align		4
        /*0000*/ 	.word	0x00000000
	.align		4
        /*0004*/ 	.word	0xffffffff
	.align		4
        /*0008*/ 	.word	0x00000000
	.align		4
        /*000c*/ 	.word	0xfffffffe
	.align		4
        /*0010*/ 	.word	0x00000000
	.align		4
        /*0014*/ 	.word	0xfffffffd
	.align		4
        /*0018*/ 	.word	0x00000000
	.align		4
        /*001c*/ 	.word	0xfffffffc


//--------------------- .text.matmul_kernel       --------------------------
	.section	.text.matmul_kernel,"ax",@progbits
	.align	128
        .global         matmul_kernel
        .type           matmul_kernel,@function
        .size           matmul_kernel,(.L_x_20 - matmul_kernel)
        .other          matmul_kernel,@"STO_CUDA_ENTRY STV_DEFAULT"
matmul_kernel:
.text.matmul_kernel:
[----:B------:R-:W0:Y:S01]  /*0000*/  LDC R1, c[0x0][0x37c] ;  /* 0x0000df00ff017b82 */ /* 0x000e220000000800 */
[----:B------:R-:W1:Y:S01]  /*0010*/  S2R R0, SR_TID.X ;  /* 0x0000000000007919 */ /* 0x000e620000002100 */
[----:B0-----:R-:W-:Y:S01]  /*0020*/  VIADD R1, R1, 0xfffff470 ;  /* 0xfffff47001017836 */ /* 0x001fe20000000000 */
[----:B------:R-:W0:Y:S01]  /*0030*/  LDCU.64 UR22, c[0x0][0x358] ;  /* 0x00006b00ff1677ac */ /* 0x000e220008000a00 */
[----:B-1----:R-:W-:-:S13]  /*0040*/  ISETP.GE.U32.AND P0, PT, R0, 0x20, PT ;  /* 0x000000200000780c */ /* 0x002fda0003f06070 */
[----:B------:R-:W-:Y:S02]  /*0050*/  VOTEU.ANY UP0, P0 ;  /* 0x0000000000ff7886 */ /* 0x000fe40000000100 */
[----:B------:R-:W-:Y:S05]  /*0060*/  BRA.U UP0, `(.L_x_0) ;  /* 0x0000000100b87547 */ /* 0x000fea000b800000 */
[----:B------:R-:W1:Y:S01]  /*0070*/  S2UR UR6, SR_CgaCtaId ;  /* 0x00000000000679c3 */ /* 0x000e620000008800 */
[----:B------:R-:W-:Y:S01]  /*0080*/  NOP ;  /* 0x0000000000007918 */ /* 0x000fe20000000000 */
[----:B------:R-:W-:Y:S02]  /*0090*/  UMOV UR4, 0x40 ;  /* 0x0000004000047882 */ /* 0x000fe40000000000 */
[----:B-1----:R-:W-:-:S09]  /*00a0*/  ULEA UR4, UR6, UR4, 0x18 ;  /* 0x0000000406047291 */ /* 0x002fd2000f8ec0ff */
[----:B------:R-:W1:Y:S01]  /*00b0*/  LDS.U8 R0, [UR4] ;  /* 0x00000004ff007984 */ /* 0x000e620008000000 */
[----:B------:R-:W-:Y:S02]  /*00c0*/  UMOV UR4, 0x400 ;  /* 0x0000040000047882 */ /* 0x000fe40000000000 */
[----:B------:R-:W-:Y:S01]  /*00d0*/  ULEA UR4, UR6, UR4, 0x18 ;  /* 0x0000000406047291 */ /* 0x000fe2000f8ec0ff */
[----:B-1----:R-:W-:-:S13]  /*00e0*/  ISETP.NE.AND P0, PT, R0, RZ, PT ;  /* 0x000000ff0000720c */ /* 0x002fda0003f05270 */
[----:B------:R-:W-:Y:S05]  /*00f0*/  @P0 BRA `(.L_x_1) ;  /* 0x00000000007c0947 */ /* 0x000fea0003800000 */
[----:B------:R-:W-:-:S13]  /*0100*/  ELECT P0, URZ, PT ;  /* 0x0000000000ff782f */ /* 0x000fda0003800000 */
[----:B------:R-:W-:Y:S05]  /*0110*/  @!P0 BRA `(.L_x_2) ;  /* 0x0000000000848947 */ /* 0x000fea0003800000 */
[----:B------:R-:W-:Y:S01]  /*0120*/  UMOV UR5, 0x2 ;  /* 0x0000000200057882 */ /* 0x000fe20000000000 */
[----:B------:R-:W-:Y:S02]  /*0130*/  IMAD.MOV.U32 R4, RZ, RZ, 0x1 ;  /* 0x00000001ff047424 */ /* 0x000fe400078e00ff */
[----:B------:R-:W-:Y:S02]  /*0140*/  IMAD.MOV.U32 R5, RZ, RZ, 0x3 ;  /* 0x00000003ff057424 */ /* 0x000fe400078e00ff */
[----:B------:R-:W-:Y:S04]  /*0150*/  DEPBAR.LE SB1, 0x36 ;  /* 0x00009d800000791a */ /* 0x000fe80000000000 */
[----:B------:R-:W1:Y:S02]  /*0160*/  UTCATOMSWS.FIND_AND_SET.ALIGN UP1, UR5, UR5 ;  /* 0x00000005000575e3 */ /* 0x000e640008020800 */
[----:B-1----:R-:W-:-:S04]  /*0170*/  PLOP3.LUT P0, PT, PT, PT, UP1, 0x80, 0x8 ;  /* 0x000000000008781c */ /* 0x002fc80003f0f018 */
[----:B------:R-:W-:-:S04]  /*0180*/  SEL R0, RZ, 0xffffffff, !P0 ;  /* 0xffffffffff007807 */ /* 0x000fc80004000000 */
[----:B------:R-:W-:Y:S01]  /*0190*/  ISETP.NE.AND P0, PT, R0, RZ, PT ;  /* 0x000000ff0000720c */ /* 0x000fe20003f05270 */
[----:B------:R-:W-:-:S12]  /*01a0*/  IMAD.U32 R0, RZ, RZ, UR5 ;  /* 0x00000005ff007e24 */ /* 0x000fd8000f8e00ff */
[----:B------:R-:W-:Y:S05]  /*01b0*/  @P0 BRA `(.L_x_3) ;  /* 0x0000000000240947 */ /* 0x000fea0003800000 */
.L_x_4:
[----:B------:R-:W-:Y:S05]  /*01c0*/  NANOSLEEP 0x64 ;  /* 0x000000640000795d */ /* 0x000fea0003800000 */
[----:B------:R-:W-:-:S05]  /*01d0*/  UMOV UR5, 0x2 ;  /* 0x0000000200057882 */ /* 0x000fca0000000000 */
[----:B------:R-:W-:Y:S04]  /*01e0*/  DEPBAR.LE SB1, 0x36 ;  /* 0x00009d800000791a */ /* 0x000fe80000000000 */
[----:B------:R-:W1:Y:S02]  /*01f0*/  UTCATOMSWS.FIND_AND_SET.ALIGN UP1, UR5, UR5 ;  /* 0x00000005000575e3 */ /* 0x000e640008020800 */
[----:B-1----:R-:W-:-:S04]  /*0200*/  PLOP3.LUT P0, PT, PT, PT, UP1, 0x80, 0x8 ;  /* 0x000000000008781c */ /* 0x002fc80003f0f018 */
[----:B------:R-:W-:-:S04]  /*0210*/  SEL R0, RZ, 0xffffffff, !P0 ;  /* 0xffffffffff007807 */ /* 0x000fc80004000000 */
[----:B------:R-:W-:Y:S01]  /*0220*/  ISETP.NE.AND P0, PT, R0, RZ, PT ;  /* 0x000000ff0000720c */ /* 0x000fe20003f05270 */
[----:B------:R-:W-:-:S12]  /*0230*/  IMAD.U32 R0, RZ, RZ, UR5 ;  /* 0x00000005ff007e24 */ /* 0x000fd8000f8e00ff */
[----:B------:R-:W-:Y:S05]  /*0240*/  @!P0 BRA `(.L_x_4) ;  /* 0xfffffffc00dc8947 */ /* 0x000fea000383ffff */
.L_x_3:
[C---:B------:R-:W-:Y:S01]  /*0250*/  VIADD R3, R0.reuse, 0x10 ;  /* 0x0000001000037836 */ /* 0x040fe20000000000 */
[----:B------:R-:W-:Y:S01]  /*0260*/  UMOV UR5, 0x50 ;  /* 0x0000005000057882 */ /* 0x000fe20000000000 */
[----:B------:R-:W-:Y:S01]  /*0270*/  SHF.L.U32 R2, R5, R0, RZ ;  /* 0x0000000005027219 */ /* 0x000fe200000006ff */
[----:B------:R-:W-:Y:S01]  /*0280*/  ULEA UR5, UR6, UR5, 0x18 ;  /* 0x0000000506057291 */ /* 0x000fe2000f8ec0ff */
[----:B------:R-:W-:Y:S01]  /*0290*/  IMAD.SHL.U32 R0, R0, 0x20, RZ ;  /* 0x0000002000007824 */ /* 0x000fe200078e00ff */
[----:B------:R-:W-:-:S04]  /*02a0*/  SHF.L.U32 R3, R4, R3, RZ ;  /* 0x0000000304037219 */ /* 0x000fc800000006ff */
[----:B------:R-:W-:-:S05]  /*02b0*/  LOP3.LUT R2, R3, R2, RZ, 0xfc, !PT ;  /* 0x0000000203027212 */ /* 0x000fca00078efcff */
[----:B------:R1:W-:Y:S04]  /*02c0*/  ATOMS.OR RZ, [UR5], R2 ;  /* 0x00000002ffff798c */ /* 0x0003e8000b000005 */
[----:B------:R1:W-:Y:S01]  /*02d0*/  STS [UR4], R0 ;  /* 0x00000000ff007988 */ /* 0x0003e20008000804 */
[----:B------:R-:W-:Y:S05]  /*02e0*/  BRA `(.L_x_2) ;  /* 0x0000000000107947 */ /* 0x000fea0003800000 */
.L_x_1:
[----:B------:R-:W-:Y:S01]  /*02f0*/  IMAD.MOV.U32 R0, RZ, RZ, -0x1 ;  /* 0xffffffffff007424 */ /* 0x000fe200078e00ff */
[----:B------:R-:W-:-:S04]  /*0300*/  MOV R2, 0x330 ;  /* 0x0000033000027802 */ /* 0x000fc80000000f00 */
[----:B------:R1:W-:Y:S03]  /*0310*/  STS [UR4], R0 ;  /* 0x00000000ff007988 */ /* 0x0003e60008000804 */
[----:B01----:R-:W-:Y:S05]  /*0320*/  CALL.REL.NOINC `($__internal_1_$__cuda_sm10x_tcgen05_guardrail_trap_phase_invalid_during_alloc) ;  /* 0x0000015c00607944 */ /* 0x003fea0003c00000 */
.L_x_2:
[----:B------:R-:W-:Y:S05]  /*0330*/  WARPSYNC.ALL ;  /* 0x0000000000007948 */ /* 0x000fea0003800000 */
[----:B------:R-:W-:Y:S01]  /*0340*/  NOP ;  /* 0x0000000000007918 */ /* 0x000fe20000000000 */
.L_x_0:
[----:B------:R-:W2:Y:S01]  /*0350*/  LDC.64 R24, c[0x0][0x398] ;  /* 0x0000e600ff187b82 */ /* 0x000ea20000000a00 */
[----:B------:R-:W3:Y:S01]  /*0360*/  S2R R5, SR_CTAID.X ;  /* 0x0000000000057919 */ /* 0x000ee20000002500 */
[----:B------:R-:W-:Y:S01]  /*0370*/  UMOV UR10, 0x400 ;  /* 0x00000400000a7882 */ /* 0x000fe20000000000 */
[----:B------:R-:W4:Y:S05]  /*0380*/  S2R R14, SR_TID.X ;  /* 0x00000000000e7919 */ /* 0x000f2a0000002100 */
[----:B------:R-:W5:Y:S08]  /*0390*/  S2UR UR4, SR_CgaCtaId ;  /* 0x00000000000479c3 */ /* 0x000f700000008800 */
[----:B------:R-:W-:Y:S06]  /*03a0*/  BAR.SYNC.DEFER_BLOCKING 0x0 ;  /* 0x0000000000007b1d */ /* 0x000fec0000010000 */
[----:B------:R-:W-:Y:S01]  /*03b0*/  UMOV UR7, 0x1 ;  /* 0x0000000100077882 */ /* 0x000fe20000000000 */
[----:B------:R-:W1:Y:S02]  /*03c0*/  LDCU.128 UR24, c[0x0][0x380] ;  /* 0x00007000ff1877ac */ /* 0x000e640008000c00 */
[----:B-12---:R-:W-:Y:S01]  /*03d0*/  VIADD R0, R25, 0x3f ;  /* 0x0000003f19007836 */ /* 0x006fe20000000000 */
[----:B------:R-:W-:-:S04]  /*03e0*/  IABS R46, R25 ;  /* 0x00000019002e7213 */ /* 0x000fc80000000000 */
[----:B------:R-:W-:Y:S01]  /*03f0*/  SHF.R.S32.HI R3, RZ, 0x1f, R0 ;  /* 0x0000001fff037819 */ /* 0x000fe20000011400 */
[----:B-----5:R-:W-:-:S03]  /*0400*/  ULEA UR10, UR4, UR10, 0x18 ;  /* 0x0000000a040a7291 */ /* 0x020fc6000f8ec0ff */
[----:B------:R-:W-:Y:S02]  /*0410*/  LEA.HI R3, R3, R0, RZ, 0x6 ;  /* 0x0000000003037211 */ /* 0x000fe400078f30ff */
[----:B---3--:R-:W-:Y:S02]  /*0420*/  IABS R8, R5 ;  /* 0x0000000500087213 */ /* 0x008fe40000000000 */
[----:B------:R-:W-:Y:S02]  /*0430*/  SHF.R.S32.HI R3, RZ, 0x6, R3 ;  /* 0x00000006ff037819 */ /* 0x000fe40000011403 */
[----:B----4-:R-:W-:-:S03]  /*0440*/  LOP3.LUT R11, R14, 0x3f, RZ, 0xc0, !PT ;  /* 0x0000003f0e0b7812 */ /* 0x010fc600078ec0ff */
[----:B------:R-:W-:-:S05]  /*0450*/  IMAD.SHL.U32 R4, R3, 0x8, RZ ;  /* 0x0000000803047824 */ /* 0x000fca00078e00ff */
[-C--:B------:R-:W-:Y:S02]  /*0460*/  IABS R7, R4.reuse ;  /* 0x0000000400077213 */ /* 0x080fe40000000000 */
[----:B------:R-:W-:Y:S02]  /*0470*/  IABS R10, R4 ;  /* 0x00000004000a7213 */ /* 0x000fe40000000000 */
[----:B------:R-:W1:Y:S08]  /*0480*/  I2F.RP R0, R7 ;  /* 0x0000000700007306 */ /* 0x000e700000209400 */
[----:B-1----:R-:W1:Y:S02]  /*0490*/  MUFU.RCP R0, R0 ;  /* 0x0000000000007308 */ /* 0x002e640000001000 */
[----:B-1----:R-:W-:-:S02]  /*04a0*/  VIADD R2, R0, 0xffffffe ;  /* 0x0ffffffe00027836 */ /* 0x002fc40000000000 */
[----:B------:R-:W-:-:S04]  /*04b0*/  IMAD.MOV R0, RZ, RZ, -R10 ;  /* 0x000000ffff007224 */ /* 0x000fc800078e0a0a */
[----:B------:R1:W2:Y:S02]  /*04c0*/  F2I.FTZ.U32.TRUNC.NTZ R3, R2 ;  /* 0x0000000200037305 */ /* 0x0002a4000021f000 */
[----:B-1----:R-:W-:Y:S02]  /*04d0*/  IMAD.MOV.U32 R2, RZ, RZ, RZ ;  /* 0x000000ffff027224 */ /* 0x002fe400078e00ff */
[----:B--2---:R-:W-:-:S04]  /*04e0*/  IMAD.MOV R6, RZ, RZ, -R3 ;  /* 0x000000ffff067224 */ /* 0x004fc800078e0a03 */
[----:B------:R-:W-:Y:S02]  /*04f0*/  IMAD R9, R6, R7, RZ ;  /* 0x0000000706097224 */ /* 0x000fe400078e02ff */
[----:B------:R-:W-:Y:S02]  /*0500*/  IMAD.MOV.U32 R6, RZ, RZ, R8 ;  /* 0x000000ffff067224 */ /* 0x000fe400078e0008 */
[----:B------:R-:W-:-:S06]  /*0510*/  IMAD.HI.U32 R3, R3, R9, R2 ;  /* 0x0000000903037227 */ /* 0x000fcc00078e0002 */
[----:B------:R-:W-:-:S04]  /*0520*/  IMAD.HI.U32 R3, R3, R6, RZ ;  /* 0x0000000603037227 */ /* 0x000fc800078e00ff */
[----:B------:R-:W-:-:S05]  /*0530*/  IMAD R0, R3, R0, R6 ;  /* 0x0000000003007224 */ /* 0x000fca00078e0206 */
[----:B------:R-:W-:-:S13]  /*0540*/  ISETP.GT.U32.AND P1, PT, R7, R0, PT ;  /* 0x000000000700720c */ /* 0x000fda0003f24070 */
[----:B------:R-:W-:Y:S02]  /*0550*/  @!P1 IMAD.IADD R0, R0, 0x1, -R7 ;  /* 0x0000000100009824 */ /* 0x000fe400078e0a07 */
[----:B------:R-:W-:Y:S01]  /*0560*/  @!P1 VIADD R3, R3, 0x1 ;  /* 0x0000000103039836 */ /* 0x000fe20000000000 */
[----:B------:R-:W-:Y:S02]  /*0570*/  ISETP.NE.AND P1, PT, R4, RZ, PT ;  /* 0x000000ff0400720c */ /* 0x000fe40003f25270 */
[----:B------:R-:W-:Y:S02]  /*0580*/  ISETP.GE.U32.AND P0, PT, R0, R7, PT ;  /* 0x000000070000720c */ /* 0x000fe40003f06070 */
[----:B------:R-:W-:-:S04]  /*0590*/  LOP3.LUT R0, R5, R4, RZ, 0x3c, !PT ;  /* 0x0000000405007212 */ /* 0x000fc800078e3cff */
[----:B------:R-:W-:Y:S01]  /*05a0*/  ISETP.GE.AND P2, PT, R0, RZ, PT ;  /* 0x000000ff0000720c */ /* 0x000fe20003f46270 */
[----:B------:R-:W-:-:S06]  /*05b0*/  VIADD R0, R24, 0x3f ;  /* 0x0000003f18007836 */ /* 0x000fcc0000000000 */
[----:B------:R-:W-:-:S04]  /*05c0*/  @P0 VIADD R3, R3, 0x1 ;  /* 0x0000000103030836 */ /* 0x000fc80000000000 */
[----:B------:R-:W-:Y:S01]  /*05d0*/  IMAD.MOV.U32 R2, RZ, RZ, R3 ;  /* 0x000000ffff027224 */ /* 0x000fe200078e0003 */
[----:B------:R-:W-:-:S03]  /*05e0*/  SHF.R.S32.HI R3, RZ, 0x1f, R0 ;  /* 0x0000001fff037819 */ /* 0x000fc60000011400 */
[----:B------:R-:W-:Y:S01]  /*05f0*/  @!P2 IMAD.MOV R2, RZ, RZ, -R2 ;  /* 0x000000ffff02a224 */ /* 0x000fe200078e0a02 */
[----:B------:R-:W-:Y:S02]  /*0600*/  @!P1 LOP3.LUT R2, RZ, R4, RZ, 0x33, !PT ;  /* 0x00000004ff029212 */ /* 0x000fe400078e33ff */
[----:B------:R-:W-:-:S03]  /*0610*/  LEA.HI R3, R3, R0, RZ, 0x6 ;  /* 0x0000000003037211 */ /* 0x000fc600078f30ff */
[----:B------:R-:W-:Y:S02]  /*0620*/  IMAD.SHL.U32 R8, R2, 0x8, RZ ;  /* 0x0000000802087824 */ /* 0x000fe400078e00ff */
[----:B------:R-:W-:-:S03]  /*0630*/  IMAD.MOV R2, RZ, RZ, -R2 ;  /* 0x000000ffff027224 */ /* 0x000fc600078e0a02 */
[----:B------:R-:W-:Y:S01]  /*0640*/  LEA.HI.SX32 R3, R3, -R8, 0x1a ;  /* 0x8000000803037211 */ /* 0x000fe200078fd2ff */
[----:B------:R-:W-:Y:S02]  /*0650*/  IMAD R10, R4, R2, R5 ;  /* 0x00000002040a7224 */ /* 0x000fe400078e0205 */
[----:B------:R-:W-:Y:S01]  /*0660*/  IMAD.MOV.U32 R2, RZ, RZ, RZ ;  /* 0x000000ffff027224 */ /* 0x000fe200078e00ff */
[----:B------:R-:W-:-:S04]  /*0670*/  VIMNMX R9, PT, PT, R3, 0x8, PT ;  /* 0x0000000803097848 */ /* 0x000fc80003fe0100 */
[-C--:B------:R-:W-:Y:S02]  /*0680*/  IABS R6, R9.reuse ;  /* 0x0000000900067213 */ /* 0x080fe40000000000 */
[----:B------:R-:W-:Y:S02]  /*0690*/  IABS R4, R9 ;  /* 0x0000000900047213 */ /* 0x000fe40000000000 */
[----:B------:R-:W1:Y:S08]  /*06a0*/  I2F.RP R0, R6 ;  /* 0x0000000600007306 */ /* 0x000e700000209400 */
[----:B-1----:R-:W1:Y:S02]  /*06b0*/  MUFU.RCP R0, R0 ;  /* 0x0000000000007308 */ /* 0x002e640000001000 */
[----:B-1----:R-:W-:Y:S01]  /*06c0*/  VIADD R3, R0, 0xffffffe ;  /* 0x0ffffffe00037836 */ /* 0x002fe20000000000 */
[----:B------:R-:W-:-:S05]  /*06d0*/  IABS R0, R24 ;  /* 0x0000001800007213 */ /* 0x000fca0000000000 */
[----:B------:R-:W1:Y:S02]  /*06e0*/  F2I.FTZ.U32.TRUNC.NTZ R3, R3 ;  /* 0x0000000300037305 */ /* 0x000e64000021f000 */
[----:B-1----:R-:W-:-:S04]  /*06f0*/  IMAD.MOV R7, RZ, RZ, -R3 ;  /* 0x000000ffff077224 */ /* 0x002fc800078e0a03 */
[----:B------:R-:W-:Y:S01]  /*0700*/  IMAD.MOV.U32 R5, RZ, RZ, R7 ;  /* 0x000000ffff057224 */ /* 0x000fe200078e0007 */
[----:B------:R-:W-:-:S03]  /*0710*/  IABS R7, R10 ;  /* 0x0000000a00077213 */ /* 0x000fc60000000000 */
[----:B------:R-:W-:-:S04]  /*0720*/  IMAD R5, R5, R6, RZ ;  /* 0x0000000605057224 */ /* 0x000fc800078e02ff */
[----:B------:R-:W-:Y:S02]  /*0730*/  IMAD.HI.U32 R2, R3, R5, R2 ;  /* 0x0000000503027227 */ /* 0x000fe400078e0002 */
[----:B------:R-:W1:Y:S02]  /*0740*/  I2F.RP R5, R46 ;  /* 0x0000002e00057306 */ /* 0x000e640000209400 */
[----:B------:R-:W-:Y:S02]  /*0750*/  IMAD.MOV R3, RZ, RZ, -R4 ;  /* 0x000000ffff037224 */ /* 0x000fe400078e0a04 */
[----:B------:R-:W-:-:S04]  /*0760*/  IMAD.HI.U32 R2, R2, R7, RZ ;  /* 0x0000000702027227 */ /* 0x000fc800078e00ff */
[----:B------:R-:W-:Y:S01]  /*0770*/  IMAD R3, R2, R3, R7 ;  /* 0x0000000302037224 */ /* 0x000fe200078e0207 */
[----:B------:R-:W2:Y:S04]  /*0780*/  I2F.RP R4, R0 ;  /* 0x0000000000047306 */ /* 0x000ea80000209400 */
[----:B------:R-:W-:-:S04]  /*0790*/  ISETP.GT.U32.AND P1, PT, R6, R3, PT ;  /* 0x000000030600720c */ /* 0x000fc80003f24070 */
[----:B-1----:R-:W1:Y:S08]  /*07a0*/  MUFU.RCP R5, R5 ;  /* 0x0000000500057308 */ /* 0x002e700000001000 */
[----:B--2---:R-:W2:Y:S01]  /*07b0*/  MUFU.RCP R4, R4 ;  /* 0x0000000400047308 */ /* 0x004ea20000001000 */
[----:B------:R-:W-:Y:S02]  /*07c0*/  @!P1 IMAD.IADD R3, R3, 0x1, -R6 ;  /* 0x0000000103039824 */ /* 0x000fe400078e0a06 */
[----:B------:R-:W-:Y:S01]  /*07d0*/  @!P1 VIADD R2, R2, 0x1 ;  /* 0x0000000102029836 */ /* 0x000fe20000000000 */
[----:B------:R-:W-:-:S02]  /*07e0*/  ISETP.NE.AND P1, PT, R9, RZ, PT ;  /* 0x000000ff0900720c */ /* 0x000fc40003f25270 */
[----:B------:R-:W-:Y:S02]  /*07f0*/  ISETP.GE.U32.AND P0, PT, R3, R6, PT ;  /* 0x000000060300720c */ /* 0x000fe40003f06070 */
[----:B------:R-:W-:Y:S01]  /*0800*/  LOP3.LUT R3, R10, R9, RZ, 0x3c, !PT ;  /* 0x000000090a037212 */ /* 0x000fe200078e3cff */
[----:B-1----:R-:W-:Y:S01]  /*0810*/  VIADD R5, R5, 0xffffffe ;  /* 0x0ffffffe05057836 */ /* 0x002fe20000000000 */
[----:B------:R-:W1:Y:S01]  /*0820*/  LDS R6, [UR10] ;  /* 0x0000000aff067984 */ /* 0x000e620008000800 */
[----:B------:R-:W-:Y:S01]  /*0830*/  BAR.SYNC.DEFER_BLOCKING 0x0 ;  /* 0x0000000000007b1d */ /* 0x000fe20000010000 */
[----:B------:R-:W-:Y:S01]  /*0840*/  ISETP.GE.AND P2, PT, R3, RZ, PT ;  /* 0x000000ff0300720c */ /* 0x000fe20003f46270 */
[----:B--2---:R-:W-:-:S06]  /*0850*/  VIADD R3, R4, 0xffffffe ;  /* 0x0ffffffe04037836 */ /* 0x004fcc0000000000 */
[----:B------:R-:W-:Y:S01]  /*0860*/  @P0 VIADD R2, R2, 0x1 ;  /* 0x0000000102020836 */ /* 0x000fe20000000000 */
[----:B------:R-:W-:Y:S03]  /*0870*/  F2I.FTZ.U32.TRUNC.NTZ R5, R5 ;  /* 0x0000000500057305 */ /* 0x000fe6000021f000 */
[----:B------:R-:W-:-:S04]  /*0880*/  IMAD.MOV.U32 R53, RZ, RZ, R2 ;  /* 0x000000ffff357224 */ /* 0x000fc800078e0002 */
[----:B------:R-:W-:Y:S01]  /*0890*/  @!P2 IMAD.MOV R53, RZ, RZ, -R53 ;  /* 0x000000ffff35a224 */ /* 0x000fe200078e0a35 */
[----:B------:R-:W-:Y:S01]  /*08a0*/  @!P1 LOP3.LUT R53, RZ, R9, RZ, 0x33, !PT ;  /* 0x00000009ff359212 */ /* 0x000fe200078e33ff */
[----:B------:R-:W2:Y:S04]  /*08b0*/  F2I.FTZ.U32.TRUNC.NTZ R3, R3 ;  /* 0x0000000300037305 */ /* 0x000ea8000021f000 */
[----:B------:R-:W-:Y:S02]  /*08c0*/  IMAD.MOV R2, RZ, RZ, -R53 ;  /* 0x000000ffff027224 */ /* 0x000fe400078e0a35 */
[----:B------:R-:W-:Y:S02]  /*08d0*/  IMAD.SHL.U32 R53, R53, 0x40, RZ ;  /* 0x0000004035357824 */ /* 0x000fe400078e00ff */
[----:B------:R-:W-:-:S02]  /*08e0*/  IMAD R2, R9, R2, R10 ;  /* 0x0000000209027224 */ /* 0x000fc400078e020a */
[C---:B------:R-:W-:Y:S02]  /*08f0*/  VIADD R12, R53.reuse, 0x3f ;  /* 0x0000003f350c7836 */ /* 0x040fe40000000000 */
[----:B------:R-:W-:Y:S01]  /*0900*/  IMAD.IADD R2, R8, 0x1, R2 ;  /* 0x0000000108027824 */ /* 0x000fe200078e0202 */
[----:B------:R-:W-:Y:S01]  /*0910*/  SHF.R.U32.HI R8, RZ, 0x5, R14 ;  /* 0x00000005ff087819 */ /* 0x000fe2000001160e */
[----:B------:R-:W-:Y:S01]  /*0920*/  VIADD R10, R53, 0x2 ;  /* 0x00000002350a7836 */ /* 0x000fe20000000000 */
[----:B------:R-:W-:Y:S01]  /*0930*/  ISETP.GE.AND P5, PT, R12, RZ, PT ;  /* 0x000000ff0c00720c */ /* 0x000fe20003fa6270 */
[----:B--2---:R-:W-:Y:S02]  /*0940*/  IMAD.MOV R7, RZ, RZ, -R3 ;  /* 0x000000ffff077224 */ /* 0x004fe400078e0a03 */
[----:B------:R-:W-:Y:S01]  /*0950*/  IMAD R13, R2, 0x40, R11 ;  /* 0x00000040020d7824 */ /* 0x000fe200078e020b */
[----:B------:R-:W-:Y:S01]  /*0960*/  IABS R11, R12 ;  /* 0x0000000c000b7213 */ /* 0x000fe20000000000 */
[----:B------:R-:W-:Y:S01]  /*0970*/  IMAD R7, R7, R0, RZ ;  /* 0x0000000007077224 */ /* 0x000fe200078e02ff */
[----:B------:R-:W-:Y:S01]  /*0980*/  IABS R9, R10 ;  /* 0x0000000a00097213 */ /* 0x000fe20000000000 */
[----:B------:R-:W-:Y:S01]  /*0990*/  IMAD.MOV.U32 R2, RZ, RZ, RZ ;  /* 0x000000ffff027224 */ /* 0x000fe200078e00ff */
[----:B------:R-:W-:Y:S01]  /*09a0*/  IABS R4, R13 ;  /* 0x0000000d00047213 */ /* 0x000fe20000000000 */
[----:B------:R-:W-:Y:S01]  /*09b0*/  VIADD R12, R53, 0x5 ;  /* 0x00000005350c7836 */ /* 0x000fe20000000000 */
[----:B------:R-:W-:Y:S01]  /*09c0*/  ISETP.GE.AND P6, PT, R13, RZ, PT ;  /* 0x000000ff0d00720c */ /* 0x000fe20003fc6270 */
[----:B------:R-:W-:Y:S01]  /*09d0*/  IMAD.HI.U32 R2, R3, R7, R2 ;  /* 0x0000000703027227 */ /* 0x000fe200078e0002 */
[----:B------:R-:W-:Y:S01]  /*09e0*/  ISETP.GE.AND P4, PT, R10, RZ, PT ;  /* 0x000000ff0a00720c */ /* 0x000fe20003f86270 */
[----:B------:R2:W-:Y:S01]  /*09f0*/  STL [R1+0x58c], R13 ;  /* 0x00058c0d01007387 */ /* 0x0005e20000100800 */
[----:B-1----:R-:W-:Y:S01]  /*0a00*/  R2UR UR9, R6 ;  /* 0x00000000060972ca */ /* 0x002fe200000e0000 */
[----:B------:R-:W-:-:S02]  /*0a10*/  IMAD.MOV.U32 R7, RZ, RZ, R4 ;  /* 0x000000ffff077224 */ /* 0x000fc400078e0004 */
[----:B------:R-:W-:Y:S02]  /*0a20*/  IMAD.MOV R3, RZ, RZ, -R5 ;  /* 0x000000ffff037224 */ /* 0x000fe400078e0a05 */
[----:B------:R-:W-:-:S04]  /*0a30*/  IMAD.HI.U32 R2, R2, R7, RZ ;  /* 0x0000000702027227 */ /* 0x000fc800078e00ff */
[----:B------:R-:W-:Y:S02]  /*0a40*/  IMAD.MOV R2, RZ, RZ, -R2 ;  /* 0x000000ffff027224 */ /* 0x000fe400078e0a02 */
[----:B------:R-:W-:Y:S02]  /*0a50*/  IMAD R3, R3, R46, RZ ;  /* 0x0000002e03037224 */ /* 0x000fe400078e02ff */
[----:B------:R-:W-:Y:S02]  /*0a60*/  IMAD.MOV.U32 R4, RZ, RZ, RZ ;  /* 0x000000ffff047224 */ /* 0x000fe400078e00ff */
[----:B------:R-:W-:Y:S02]  /*0a70*/  IMAD R7, R0, R2, R7 ;  /* 0x0000000200077224 */ /* 0x000fe400078e0207 */
[----:B------:R-:W-:-:S03]  /*0a80*/  IMAD.HI.U32 R2, R5, R3, R4 ;  /* 0x0000000305027227 */ /* 0x000fc600078e0004 */
[----:B------:R-:W-:Y:S01]  /*0a90*/  ISETP.GT.U32.AND P0, PT, R0, R7, PT ;  /* 0x000000070000720c */ /* 0x000fe20003f04070 */
[----:B------:R-:W-:Y:S02]  /*0aa0*/  IMAD.SHL.U32 R4, R8, 0x200000, RZ ;  /* 0x0020000008047824 */ /* 0x000fe400078e00ff */
[----:B------:R-:W-:-:S03]  /*0ab0*/  IMAD.HI.U32 R3, R2, R11, RZ ;  /* 0x0000000b02037227 */ /* 0x000fc600078e00ff */
[----:B------:R-:W-:Y:S01]  /*0ac0*/  LOP3.LUT R4, R4, 0x600000, RZ, 0xc0, !PT ;  /* 0x0060000004047812 */ /* 0x000fe200078ec0ff */
[----:B------:R-:W-:Y:S02]  /*0ad0*/  IMAD.MOV R3, RZ, RZ, -R3 ;  /* 0x000000ffff037224 */ /* 0x000fe400078e0a03 */
[----:B------:R-:W-:Y:S01]  /*0ae0*/  VIADD R8, R53, 0x1 ;  /* 0x0000000135087836 */ /* 0x000fe20000000000 */
[----:B------:R-:W-:Y:S01]  /*0af0*/  R2UR UR11, R4 ;  /* 0x00000000040b72ca */ /* 0x000fe200000e0000 */
[----:B------:R-:W-:Y:S02]  /*0b00*/  IMAD R52, R46, R3, R11 ;  /* 0x000000032e347224 */ /* 0x000fe400078e020b */
[----:B------:R-:W-:Y:S01]  /*0b10*/  @!P0 IMAD.IADD R7, R7, 0x1, -R0 ;  /* 0x0000000107078824 */ /* 0x000fe200078e0a00 */
[----:B------:R-:W-:Y:S01]  /*0b20*/  IABS R5, R8 ;  /* 0x0000000800057213 */ /* 0x000fe20000000000 */
[----:B------:R-:W-:Y:S01]  /*0b30*/  IMAD.HI.U32 R4, R2, R9, RZ ;  /* 0x0000000902047227 */ /* 0x000fe200078e00ff */
[----:B------:R-:W-:-:S02]  /*0b40*/  ISETP.GT.U32.AND P3, PT, R46, R52, PT ;  /* 0x000000342e00720c */ /* 0x000fc40003f64070 */
[----:B------:R-:W-:Y:S01]  /*0b50*/  ISETP.GT.U32.AND P1, PT, R0, R7, PT ;  /* 0x000000070000720c */ /* 0x000fe20003f24070 */
[----:B------:R-:W-:Y:S01]  /*0b60*/  IMAD.HI.U32 R3, R2, R5, RZ ;  /* 0x0000000502037227 */ /* 0x000fe200078e00ff */
[----:B------:R-:W-:-:S03]  /*0b70*/  ISETP.GE.AND P0, PT, R8, RZ, PT ;  /* 0x000000ff0800720c */ /* 0x000fc60003f06270 */
[----:B------:R-:W-:Y:S02]  /*0b80*/  VIADD R8, R53, 0x3 ;  /* 0x0000000335087836 */ /* 0x000fe40000000000 */
[----:B------:R-:W-:Y:S02]  /*0b90*/  IMAD.MOV R3, RZ, RZ, -R3 ;  /* 0x000000ffff037224 */ /* 0x000fe400078e0a03 */
[----:B------:R-:W-:Y:S01]  /*0ba0*/  IMAD.MOV R4, RZ, RZ, -R4 ;  /* 0x000000ffff047224 */ /* 0x000fe200078e0a04 */
[----:B------:R-:W-:Y:S01]  /*0bb0*/  IABS R11, R8 ;  /* 0x00000008000b7213 */ /* 0x000fe20000000000 */
[----:B------:R-:W-:Y:S02]  /*0bc0*/  @!P3 IMAD.IADD R52, R52, 0x1, -R46 ;  /* 0x000000013434b824 */ /* 0x000fe400078e0a2e */
[C---:B------:R-:W-:Y:S02]  /*0bd0*/  IMAD R3, R46.reuse, R3, R5 ;  /* 0x000000032e037224 */ /* 0x040fe400078e0205 */
[C---:B------:R-:W-:Y:S01]  /*0be0*/  IMAD R5, R46.reuse, R4, R9 ;  /* 0x000000042e057224 */ /* 0x040fe200078e0209 */
[C---:B------:R-:W-:Y:S01]  /*0bf0*/  ISETP.GT.U32.AND P3, PT, R46.reuse, R52, PT ;  /* 0x000000342e00720c */ /* 0x040fe20003f64070 */
[----:B------:R-:W-:Y:S01]  /*0c00*/  @!P1 IMAD.IADD R7, R7, 0x1, -R0 ;  /* 0x0000000107079824 */ /* 0x000fe200078e0a00 */
[----:B------:R-:W-:Y:S01]  /*0c10*/  ISETP.GT.U32.AND P2, PT, R46, R3, PT ;  /* 0x000000032e00720c */ /* 0x000fe20003f44070 */
[----:B------:R-:W-:Y:S01]  /*0c20*/  IMAD.HI.U32 R0, R2, R11, RZ ;  /* 0x0000000b02007227 */ /* 0x000fe200078e00ff */
[----:B------:R-:W-:-:S02]  /*0c30*/  ISETP.NE.AND P1, PT, R24, RZ, PT ;  /* 0x000000ff1800720c */ /* 0x000fc40003f25270 */
[----:B------:R-:W-:Y:S01]  /*0c40*/  IABS R9, R12 ;  /* 0x0000000c00097213 */ /* 0x000fe20000000000 */
[----:B------:R-:W-:Y:S02]  /*0c50*/  IMAD.MOV R4, RZ, RZ, -R0 ;  /* 0x000000ffff047224 */ /* 0x000fe400078e0a00 */
[C---:B------:R-:W-:Y:S02]  /*0c60*/  VIADD R10, R53.reuse, 0x4 ;  /* 0x00000004350a7836 */ /* 0x040fe40000000000 */
[----:B------:R-:W-:Y:S02]  /*0c70*/  IMAD.MOV.U32 R0, RZ, RZ, R7 ;  /* 0x000000ffff007224 */ /* 0x000fe400078e0007 */
[----:B------:R-:W-:Y:S01]  /*0c80*/  @!P3 IMAD.IADD R52, R52, 0x1, -R46 ;  /* 0x000000013434b824 */ /* 0x000fe200078e0a2e */
[C---:B------:R-:W-:Y:S01]  /*0c90*/  ISETP.GT.U32.AND P3, PT, R46.reuse, R5, PT ;  /* 0x000000052e00720c */ /* 0x040fe20003f64070 */
[C---:B------:R-:W-:Y:S01]  /*0ca0*/  IMAD R11, R46.reuse, R4, R11 ;  /* 0x000000042e0b7224 */ /* 0x040fe200078e020b */
[----:B------:R-:W-:Y:S01]  /*0cb0*/  IABS R6, R10 ;  /* 0x0000000a00067213 */ /* 0x000fe20000000000 */
[----:B------:R-:W-:Y:S01]  /*0cc0*/  @!P6 IMAD.MOV R0, RZ, RZ, -R0 ;  /* 0x000000ffff00e224 */ /* 0x000fe200078e0a00 */
[----:B------:R-:W-:Y:S01]  /*0cd0*/  @!P1 LOP3.LUT R0, RZ, R24, RZ, 0x33, !PT ;  /* 0x00000018ff009212 */ /* 0x000fe200078e33ff */
[----:B------:R-:W-:Y:S01]  /*0ce0*/  VIADD R20, R53, 0x6 ;  /* 0x0000000635147836 */ /* 0x000fe20000000000 */
[----:B------:R-:W-:Y:S01]  /*0cf0*/  ISETP.GT.U32.AND P6, PT, R46, R11, PT ;  /* 0x0000000b2e00720c */ /* 0x000fe20003fc4070 */
[----:B------:R-:W-:Y:S01]  /*0d00*/  IMAD.MOV.U32 R7, RZ, RZ, R6 ;  /* 0x000000ffff077224 */ /* 0x000fe200078e0006 */
[----:B------:R-:W-:Y:S01]  /*0d10*/  ISETP.GE.AND P1, PT, R8, RZ, PT ;  /* 0x000000ff0800720c */ /* 0x000fe20003f26270 */
[----:B------:R-:W-:Y:S01]  /*0d20*/  IMAD.HI.U32 R6, R2, R9, RZ ;  /* 0x0000000902067227 */ /* 0x000fe200078e00ff */
[----:B------:R-:W-:Y:S01]  /*0d30*/  IABS R19, R20 ;  /* 0x0000001400137213 */ /* 0x000fe20000000000 */
[----:B------:R1:W-:Y:S02]  /*0d40*/  STL [R1+0x590], R0 ;  /* 0x0005900001007387 */ /* 0x0003e40000100800 */
[----:B------:R-:W-:-:S02]  /*0d50*/  @!P3 IMAD.IADD R5, R5, 0x1, -R46 ;  /* 0x000000010505b824 */ /* 0x000fc400078e0a2e */
[----:B------:R-:W-:-:S03]  /*0d60*/  IMAD.HI.U32 R4, R2, R7, RZ ;  /* 0x0000000702047227 */ /* 0x000fc600078e00ff */
[C---:B------:R-:W-:Y:S01]  /*0d70*/  ISETP.GT.U32.AND P3, PT, R46.reuse, R5, PT ;  /* 0x000000052e00720c */ /* 0x040fe20003f64070 */
[----:B------:R-:W-:Y:S02]  /*0d80*/  IMAD.MOV R4, RZ, RZ, -R4 ;  /* 0x000000ffff047224 */ /* 0x000fe400078e0a04 */
[----:B------:R-:W-:Y:S02]  /*0d90*/  @!P6 IMAD.IADD R11, R11, 0x1, -R46 ;  /* 0x000000010b0be824 */ /* 0x000fe400078e0a2e */
[C---:B------:R-:W-:Y:S02]  /*0da0*/  IMAD R7, R46.reuse, R4, R7 ;  /* 0x000000042e077224 */ /* 0x040fe400078e0207 */
[----:B------:R-:W-:Y:S01]  /*0db0*/  IMAD.MOV R6, RZ, RZ, -R6 ;  /* 0x000000ffff067224 */ /* 0x000fe200078e0a06 */
[----:B------:R-:W-:Y:S01]  /*0dc0*/  ISETP.GT.U32.AND P6, PT, R46, R11, PT ;  /* 0x0000000b2e00720c */ /* 0x000fe20003fc4070 */
[----:B------:R-:W-:Y:S02]  /*0dd0*/  VIADD R18, R53, 0x7 ;  /* 0x0000000735127836 */ /* 0x000fe40000000000 */
[----:B------:R-:W-:-:S03]  /*0de0*/  IMAD.HI.U32 R4, R2, R19, RZ ;  /* 0x0000001302047227 */ /* 0x000fc600078e00ff */
[----:B------:R-:W-:Y:S01]  /*0df0*/  IABS R21, R18 ;  /* 0x0000001200157213 */ /* 0x000fe20000000000 */
[--C-:B------:R-:W-:Y:S01]  /*0e00*/  @!P3 IMAD.IADD R5, R5, 0x1, -R46.reuse ;  /* 0x000000010505b824 */ /* 0x100fe200078e0a2e */
[C---:B------:R-:W-:Y:S01]  /*0e10*/  ISETP.GT.U32.AND P3, PT, R46.reuse, R7, PT ;  /* 0x000000072e00720c */ /* 0x040fe20003f64070 */
[----:B------:R-:W-:Y:S02]  /*0e20*/  @!P2 IMAD.IADD R3, R3, 0x1, -R46 ;  /* 0x000000010303a824 */ /* 0x000fe400078e0a2e */
[C---:B------:R-:W-:Y:S02]  /*0e30*/  IMAD R9, R46.reuse, R6, R9 ;  /* 0x000000062e097224 */ /* 0x040fe400078e0209 */
[----:B------:R-:W-:Y:S01]  /*0e40*/  IMAD.MOV R8, RZ, RZ, -R4 ;  /* 0x000000ffff087224 */ /* 0x000fe200078e0a04 */
[C---:B------:R-:W-:Y:S01]  /*0e50*/  ISETP.GT.U32.AND P2, PT, R46.reuse, R3, PT ;  /* 0x000000032e00720c */ /* 0x040fe20003f44070 */
[----:B------:R-:W-:Y:S01]  /*0e60*/  @!P6 IMAD.IADD R11, R11, 0x1, -R46 ;  /* 0x000000010b0be824 */ /* 0x000fe200078e0a2e */
[C---:B------:R-:W-:Y:S01]  /*0e70*/  ISETP.GT.U32.AND P6, PT, R46.reuse, R9, PT ;  /* 0x000000092e00720c */ /* 0x040fe20003fc4070 */
[----:B------:R-:W-:-:S02]  /*0e80*/  IMAD R19, R46, R8, R19 ;  /* 0x000000082e137224 */ /* 0x000fc400078e0213 */
[----:B------:R-:W-:-:S04]  /*0e90*/  IMAD.HI.U32 R4, R2, R21, RZ ;  /* 0x0000001502047227 */ /* 0x000fc800078e00ff */
[----:B------:R-:W-:Y:S01]  /*0ea0*/  @!P5 IMAD.MOV R52, RZ, RZ, -R52 ;  /* 0x000000ffff34d224 */ /* 0x000fe200078e0a34 */
[----:B------:R-:W-:Y:S01]  /*0eb0*/  ISETP.GE.AND P5, PT, R10, RZ, PT ;  /* 0x000000ff0a00720c */ /* 0x000fe20003fa6270 */
[----:B------:R-:W-:Y:S01]  /*0ec0*/  @!P3 IMAD.IADD R7, R7, 0x1, -R46 ;  /* 0x000000010707b824 */ /* 0x000fe200078e0a2e */
[C---:B------:R-:W-:Y:S01]  /*0ed0*/  ISETP.GT.U32.AND P3, PT, R46.reuse, R19, PT ;  /* 0x000000132e00720c */ /* 0x040fe20003f64070 */
[----:B------:R-:W-:Y:S01]  /*0ee0*/  IMAD.MOV R10, RZ, RZ, -R4 ;  /* 0x000000ffff0a7224 */ /* 0x000fe200078e0a04 */
[----:B------:R-:W-:Y:S01]  /*0ef0*/  STL [R1+0x594], R52 ;  /* 0x0005943401007387 */ /* 0x000fe20000100800 */
[C---:B------:R-:W-:Y:S02]  /*0f00*/  VIADD R14, R53.reuse, 0x8 ;  /* 0x00000008350e7836 */ /* 0x040fe40000000000 */
[----:B------:R-:W-:Y:S02]  /*0f10*/  VIADD R16, R53, 0x9 ;  /* 0x0000000935107836 */ /* 0x000fe40000000000 */
[C---:B------:R-:W-:Y:S01]  /*0f20*/  IMAD R21, R46.reuse, R10, R21 ;  /* 0x0000000a2e157224 */ /* 0x040fe200078e0215 */
[----:B--2---:R-:W-:Y:S01]  /*0f30*/  IABS R13, R14 ;  /* 0x0000000e000d7213 */ /* 0x004fe20000000000 */
[--C-:B------:R-:W-:Y:S01]  /*0f40*/  @!P2 IMAD.IADD R3, R3, 0x1, -R46.reuse ;  /* 0x000000010303a824 */ /* 0x100fe200078e0a2e */
[----:B------:R-:W-:Y:S01]  /*0f50*/  IABS R17, R16 ;  /* 0x0000001000117213 */ /* 0x000fe20000000000 */
[----:B------:R-:W-:Y:S01]  /*0f60*/  @!P6 IMAD.IADD R9, R9, 0x1, -R46 ;  /* 0x000000010909e824 */ /* 0x000fe200078e0a2e */
[----:B------:R-:W-:Y:S01]  /*0f70*/  ISETP.GT.U32.AND P6, PT, R46, R21, PT ;  /* 0x000000152e00720c */ /* 0x000fe20003fc4070 */
[----:B------:R-:W-:Y:S01]  /*0f80*/  IMAD.MOV.U32 R22, RZ, RZ, R3 ;  /* 0x000000ffff167224 */ /* 0x000fe200078e0003 */
[----:B------:R-:W-:Y:S01]  /*0f90*/  ISETP.GE.AND P2, PT, R12, RZ, PT ;  /* 0x000000ff0c00720c */ /* 0x000fe20003f46270 */
[----:B-1----:R-:W-:-:S02]  /*0fa0*/  IMAD.MOV.U32 R0, RZ, RZ, R5 ;  /* 0x000000ffff007224 */ /* 0x002fc400078e0005 */
[----:B------:R-:W-:Y:S01]  /*0fb0*/  @!P3 IMAD.IADD R19, R19, 0x1, -R46 ;  /* 0x000000011313b824 */ /* 0x000fe200078e0a2e */
[----:B------:R-:W-:Y:S01]  /*0fc0*/  ISETP.GT.U32.AND P3, PT, R46, R7, PT ;  /* 0x000000072e00720c */ /* 0x000fe20003f64070 */
[----:B------:R-:W-:Y:S02]  /*0fd0*/  VIADD R12, R53, 0xa ;  /* 0x0000000a350c7836 */ /* 0x000fe40000000000 */
[----:B------:R-:W-:-:S03]  /*0fe0*/  IMAD.HI.U32 R6, R2, R13, RZ ;  /* 0x0000000d02067227 */ /* 0x000fc600078e00ff */
[----:B------:R-:W-:Y:S01]  /*0ff0*/  IABS R15, R12 ;  /* 0x0000000c000f7213 */ /* 0x000fe20000000000 */
[----:B------:R-:W-:-:S04]  /*1000*/  IMAD.HI.U32 R8, R2, R17, RZ ;  /* 0x0000001102087227 */ /* 0x000fc800078e00ff */
[----:B------:R-:W-:Y:S01]  /*1010*/  @!P0 IMAD.MOV R22, RZ, RZ, -R22 ;  /* 0x000000ffff168224 */ /* 0x000fe200078e0a16 */
[C---:B------:R-:W-:Y:S01]  /*1020*/  ISETP.GT.U32.AND P0, PT, R46.reuse, R9, PT ;  /* 0x000000092e00720c */ /* 0x040fe20003f04070 */
[----:B------:R-:W-:Y:S02]  /*1030*/  @!P4 IMAD.MOV R0, RZ, RZ, -R0 ;  /* 0x000000ffff00c224 */ /* 0x000fe400078e0a00 */
[----:B------:R-:W-:Y:S01]  /*1040*/  IMAD.MOV R6, RZ, RZ, -R6 ;  /* 0x000000ffff067224 */ /* 0x000fe200078e0a06 */
[----:B------:R-:W-:Y:S01]  /*1050*/  STL [R1+0x64], R22 ;  /* 0x0000641601007387 */ /* 0x000fe20000100800 */
[----:B------:R-:W-:Y:S02]  /*1060*/  IMAD.MOV R8, RZ, RZ, -R8 ;  /* 0x000000ffff087224 */ /* 0x000fe400078e0a08 */
[C---:B------:R-:W-:Y:S01]  /*1070*/  IMAD R13, R46.reuse, R6, R13 ;  /* 0x000000062e0d7224 */ /* 0x040fe200078e020d */
[----:B------:R1:W-:Y:S01]  /*1080*/  STL [R1+0x60], R0 ;  /* 0x0000600001007387 */ /* 0x0003e20000100800 */
[----:B------:R-:W-:-:S02]  /*1090*/  IMAD R17, R46, R8, R17 ;  /* 0x000000082e117224 */ /* 0x000fc400078e0211 */
[----:B------:R-:W-:Y:S01]  /*10a0*/  @!P6 IMAD.IADD R21, R21, 0x1, -R46 ;  /* 0x000000011515e824 */ /* 0x000fe200078e0a2e */
[----:B------:R-:W-:Y:S01]  /*10b0*/  ISETP.GT.U32.AND P6, PT, R46, R19, PT ;  /* 0x000000132e00720c */ /* 0x000fe20003fc4070 */
[----:B------:R-:W-:-:S03]  /*10c0*/  IMAD.HI.U32 R4, R2, R15, RZ ;  /* 0x0000000f02047227 */ /* 0x000fc600078e00ff */
[C---:B------:R-:W-:Y:S01]  /*10d0*/  ISETP.GT.U32.AND P4, PT, R46.reuse, R21, PT ;  /* 0x000000152e00720c */ /* 0x040fe20003f84070 */
[----:B------:R-:W-:Y:S02]  /*10e0*/  VIADD R6, R53, 0xb ;  /* 0x0000000b35067836 */ /* 0x000fe40000000000 */
[----:B-1----:R-:W-:Y:S02]  /*10f0*/  IMAD.MOV.U32 R0, RZ, RZ, R11 ;  /* 0x000000ffff007224 */ /* 0x002fe400078e000b */
[----:B------:R-:W-:Y:S01]  /*1100*/  @!P3 IMAD.IADD R7, R7, 0x1, -R46 ;  /* 0x000000010707b824 */ /* 0x000fe200078e0a2e */
[C---:B------:R-:W-:Y:S01]  /*1110*/  ISETP.GT.U32.AND P3, PT, R46.reuse, R17, PT ;  /* 0x000000112e00720c */ /* 0x040fe20003f64070 */
[----:B------:R-:W-:Y:S01]  /*1120*/  @!P1 IMAD.MOV R0, RZ, RZ, -R0 ;  /* 0x000000ffff009224 */ /* 0x000fe200078e0a00 */
[C---:B------:R-:W-:Y:S01]  /*1130*/  ISETP.GT.U32.AND P1, PT, R46.reuse, R13, PT ;  /* 0x0000000d2e00720c */ /* 0x040fe20003f24070 */
[----:B------:R-:W-:Y:S01]  /*1140*/  IMAD.MOV R4, RZ, RZ, -R4 ;  /* 0x000000ffff047224 */ /* 0x000fe200078e0a04 */
[----:B------:R-:W-:Y:S01]  /*1150*/  IABS R3, R6 ;  /* 0x0000000600037213 */ /* 0x000fe20000000000 */
[----:B------:R-:W-:Y:S01]  /*1160*/  VIADD R8, R53, 0xc ;  /* 0x0000000c35087836 */ /* 0x000fe20000000000 */
[----:B------:R1:W-:Y:S01]  /*1170*/  STL [R1+0x5c], R0 ;  /* 0x00005c0001007387 */ /* 0x0003e20000100800 */
[----:B------:R-:W-:-:S02]  /*1180*/  IMAD R15, R46, R4, R15 ;  /* 0x000000042e0f7224 */ /* 0x000fc400078e020f */
[----:B------:R-:W-:Y:S01]  /*1190*/  IMAD.MOV.U32 R5, RZ, RZ, R3 ;  /* 0x000000ffff057224 */ /* 0x000fe200078e0003 */
[----:B------:R-:W-:Y:S01]  /*11a0*/  IABS R4, R8 ;  /* 0x0000000800047213 */ /* 0x000fe20000000000 */
[--C-:B------:R-:W-:Y:S01]  /*11b0*/  @!P0 IMAD.IADD R9, R9, 0x1, -R46.reuse ;  /* 0x0000000109098824 */ /* 0x100fe200078e0a2e */
[----:B------:R-:W-:Y:S01]  /*11c0*/  ISETP.GE.AND P0, PT, R20, RZ, PT ;  /* 0x000000ff1400720c */ /* 0x000fe20003f06270 */
[----:B------:R-:W-:Y:S01]  /*11d0*/  @!P6 IMAD.IADD R19, R19, 0x1, -R46 ;  /* 0x000000011313e824 */ /* 0x000fe200078e0a2e */
[----:B------:R-:W-:Y:S01]  /*11e0*/  ISETP.GT.U32.AND P6, PT, R46, R15, PT ;  /* 0x0000000f2e00720c */ /* 0x000fe20003fc4070 */
[----:B------:R-:W-:Y:S02]  /*11f0*/  IMAD.MOV.U32 R11, RZ, RZ, R4 ;  /* 0x000000ffff0b7224 */ /* 0x000fe400078e0004 */
[----:B------:R-:W-:Y:S01]  /*1200*/  @!P1 IMAD.IADD R13, R13, 0x1, -R46 ;  /* 0x000000010d0d9824 */ /* 0x000fe200078e0a2e */
[----:B------:R-:W-:Y:S01]  /*1210*/  ISETP.GE.AND P1, PT, R14, RZ, PT ;  /* 0x000000ff0e00720c */ /* 0x000fe20003f26270 */
[----:B------:R-:W-:-:S02]  /*1220*/  IMAD.MOV.U32 R22, RZ, RZ, R7 ;  /* 0x000000ffff167224 */ /* 0x000fc400078e0007 */
[----:B------:R-:W-:-:S04]  /*1230*/  IMAD.HI.U32 R3, R2, R5, RZ ;  /* 0x0000000502037227 */ /* 0x000fc800078e00ff */
[----:B------:R-:W-:Y:S01]  /*1240*/  @!P3 IMAD.IADD R17, R17, 0x1, -R46 ;  /* 0x000000011111b824 */ /* 0x000fe200078e0a2e */
[----:B------:R-:W-:Y:S01]  /*1250*/  ISETP.GE.AND P3, PT, R16, RZ, PT ;  /* 0x000000ff1000720c */ /* 0x000fe20003f66270 */
[----:B-1----:R-:W-:Y:S02]  /*1260*/  IMAD.MOV.U32 R0, RZ, RZ, R9 ;  /* 0x000000ffff007224 */ /* 0x002fe400078e0009 */
[----:B------:R-:W-:-:S04]  /*1270*/  IMAD.HI.U32 R4, R2, R11, RZ ;  /* 0x0000000b02047227 */ /* 0x000fc800078e00ff */
[----:B------:R-:W-:Y:S01]  /*1280*/  @!P4 IMAD.IADD R21, R21, 0x1, -R46 ;  /* 0x000000011515c824 */ /* 0x000fe200078e0a2e */
[----:B------:R-:W-:Y:S01]  /*1290*/  ISETP.GE.AND P4, PT, R18, RZ, PT ;  /* 0x000000ff1200720c */ /* 0x000fe20003f86270 */
[----:B------:R-:W-:Y:S01]  /*12a0*/  @!P5 IMAD.MOV R22, RZ, RZ, -R22 ;  /* 0x000000ffff16d224 */ /* 0x000fe200078e0a16 */
[C---:B------:R-:W-:Y:S01]  /*12b0*/  ISETP.GT.U32.AND P5, PT, R46.reuse, R13, PT ;  /* 0x0000000d2e00720c */ /* 0x040fe20003fa4070 */
[----:B------:R-:W-:Y:S02]  /*12c0*/  IMAD.MOV R3, RZ, RZ, -R3 ;  /* 0x000000ffff037224 */ /* 0x000fe400078e0a03 */
[----:B------:R-:W-:Y:S01]  /*12d0*/  @!P2 IMAD.MOV R0, RZ, RZ, -R0 ;  /* 0x000000ffff00a224 */ /* 0x000fe200078e0a00 */
[C---:B------:R-:W-:Y:S01]  /*12e0*/  ISETP.GT.U32.AND P2, PT, R46.reuse, R17, PT ;  /* 0x000000112e00720c */ /* 0x040fe20003f44070 */
[----:B------:R-:W-:Y:S01]  /*12f0*/  IMAD.MOV R4, RZ, RZ, -R4 ;  /* 0x000000ffff047224 */ /* 0x000fe200078e0a04 */
[----:B------:R-:W-:Y:S01]  /*1300*/  STL [R1+0x58], R22 ;  /* 0x0000581601007387 */ /* 0x000fe20000100800 */
[----:B------:R-:W-:-:S02]  /*1310*/  IMAD R5, R46, R3, R5 ;  /* 0x000000032e057224 */ /* 0x000fc400078e0205 */
[C---:B------:R-:W-:Y:S01]  /*1320*/  IMAD R3, R46.reuse, R4, R11 ;  /* 0x000000042e037224 */ /* 0x040fe200078e020b */
[----:B------:R1:W-:Y:S01]  /*1330*/  STL [R1+0x54], R0 ;  /* 0x0000540001007387 */ /* 0x0003e20000100800 */
[----:B------:R-:W-:Y:S02]  /*1340*/  @!P6 IMAD.IADD R15, R15, 0x1, -R46 ;  /* 0x000000010f0fe824 */ /* 0x000fe400078e0a2e */
[----:B------:R-:W-:Y:S02]  /*1350*/  IMAD.MOV.U32 R4, RZ, RZ, R19 ;  /* 0x000000ffff047224 */ /* 0x000fe400078e0013 */
[----:B------:R-:W-:Y:S01]  /*1360*/  VIADD R10, R53, 0xd ;  /* 0x0000000d350a7836 */ /* 0x000fe20000000000 */
[C---:B------:R-:W-:Y:S01]  /*1370*/  ISETP.GT.U32.AND P6, PT, R46.reuse, R15, PT ;  /* 0x0000000f2e00720c */ /* 0x040fe20003fc4070 */
[----:B------:R-:W-:Y:S01]  /*1380*/  @!P0 IMAD.MOV R4, RZ, RZ, -R4 ;  /* 0x000000ffff048224 */ /* 0x000fe200078e0a04 */
[C---:B------:R-:W-:Y:S01]  /*1390*/  ISETP.GT.U32.AND P0, PT, R46.reuse, R5, PT ;  /* 0x000000052e00720c */ /* 0x040fe20003f04070 */
[--C-:B------:R-:W-:Y:S01]  /*13a0*/  @!P5 IMAD.IADD R13, R13, 0x1, -R46.reuse ;  /* 0x000000010d0dd824 */ /* 0x100fe200078e0a2e */
[----:B------:R-:W-:Y:S01]  /*13b0*/  IABS R7, R10 ;  /* 0x0000000a00077213 */ /* 0x000fe20000000000 */
[----:B-1----:R-:W-:Y:S01]  /*13c0*/  IMAD.MOV.U32 R0, RZ, RZ, R21 ;  /* 0x000000ffff007224 */ /* 0x002fe200078e0015 */
[----:B------:R-:W-:Y:S01]  /*13d0*/  ISETP.GT.U32.AND P5, PT, R46, R3, PT ;  /* 0x000000032e00720c */ /* 0x000fe20003fa4070 */
[----:B------:R-:W-:Y:S01]  /*13e0*/  @!P2 IMAD.IADD R17, R17, 0x1, -R46 ;  /* 0x000000011111a824 */ /* 0x000fe200078e0a2e */
[----:B------:R1:W-:Y:S01]  /*13f0*/  STL [R1+0x50], R4 ;  /* 0x0000500401007387 */ /* 0x0003e20000100800 */
[----:B------:R-:W-:Y:S01]  /*1400*/  @!P4 IMAD.MOV R0, RZ, RZ, -R0 ;  /* 0x000000ffff00c224 */ /* 0x000fe200078e0a00 */
[----:B------:R-:W-:Y:S01]  /*1410*/  ISETP.GE.AND P4, PT, R12, RZ, PT ;  /* 0x000000ff0c00720c */ /* 0x000fe20003f86270 */
[----:B------:R-:W-:Y:S01]  /*1420*/  IMAD.MOV.U32 R14, RZ, RZ, R13 ;  /* 0x000000ffff0e7224 */ /* 0x000fe200078e000d */
[----:B------:R-:W-:Y:S01]  /*1430*/  ISETP.GE.AND P2, PT, R6, RZ, PT ;  /* 0x000000ff0600720c */ /* 0x000fe20003f46270 */
[----:B------:R-:W-:Y:S01]  /*1440*/  VIADD R9, R53, 0xe ;  /* 0x0000000e35097836 */ /* 0x000fe20000000000 */
[----:B------:R2:W-:Y:S01]  /*1450*/  STL [R1+0x4c], R0 ;  /* 0x00004c0001007387 */ /* 0x0005e20000100800 */
[----:B------:R-:W-:-:S02]  /*1460*/  @!P1 IMAD.MOV R14, RZ, RZ, -R14 ;  /* 0x000000ffff0e9224 */ /* 0x000fc400078e0a0e */
[--C-:B------:R-:W-:Y:S01]  /*1470*/  @!P6 IMAD.IADD R15, R15, 0x1, -R46.reuse ;  /* 0x000000010f0fe824 */ /* 0x100fe200078e0a2e */
[----:B------:R-:W-:Y:S01]  /*1480*/  IABS R11, R9 ;  /* 0x00000009000b7213 */ /* 0x000fe20000000000 */
[----:B-1----:R-:W-:Y:S01]  /*1490*/  IMAD.HI.U32 R4, R2, R7, RZ ;  /* 0x0000000702047227 */ /* 0x002fe200078e00ff */
[----:B------:R-:W-:Y:S01]  /*14a0*/  STL [R1+0x48], R14 ;  /* 0x0000480e01007387 */ /* 0x000fe20000100800 */
[----:B------:R-:W-:Y:S02]  /*14b0*/  ISETP.GE.AND P6, PT, R8, RZ, PT ;  /* 0x000000ff0800720c */ /* 0x000fe40003fc6270 */
[----:B------:R-:W-:Y:S01]  /*14c0*/  @!P0 IMAD.IADD R5, R5, 0x1, -R46 ;  /* 0x0000000105058824 */ /* 0x000fe200078e0a2e */
[----:B------:R-:W-:Y:S01]  /*14d0*/  ISETP.GE.AND P0, PT, R10, RZ, PT ;  /* 0x000000ff0a00720c */ /* 0x000fe20003f06270 */
[----:B--2---:R-:W-:Y:S02]  /*14e0*/  IMAD.MOV.U32 R0, RZ, RZ, R17 ;  /* 0x000000ffff007224 */ /* 0x004fe400078e0011 */
[----:B------:R-:W-:Y:S01]  /*14f0*/  IMAD.MOV R4, RZ, RZ, -R4 ;  /* 0x000000ffff047224 */ /* 0x000fe200078e0a04 */
[----:B------:R-:W-:Y:S01]  /*1500*/  ISETP.GT.U32.AND P1, PT, R46, R5, PT ;  /* 0x000000052e00720c */ /* 0x000fe20003f24070 */
[----:B------:R-:W-:Y:S01]  /*1510*/  @!P3 IMAD.MOV R0, RZ, RZ, -R0 ;  /* 0x000000ffff00b224 */ /* 0x000fe200078e0a00 */
[----:B------:R-:W-:Y:S01]  /*1520*/  ISETP.GE.AND P3, PT, R9, RZ, PT ;  /* 0x000000ff0900720c */ /* 0x000fe20003f66270 */
[----:B------:R-:W-:-:S02]  /*1530*/  @!P5 IMAD.IADD R3, R3, 0x1, -R46 ;  /* 0x000000010303d824 */ /* 0x000fc400078e0a2e */
[----:B------:R-:W-:Y:S01]  /*1540*/  IMAD R13, R46, R4, R7 ;  /* 0x000000042e0d7224 */ /* 0x000fe200078e0207 */
[----:B------:R1:W-:Y:S01]  /*1550*/  STL [R1+0x44], R0 ;  /* 0x0000440001007387 */ /* 0x0003e20000100800 */
[----:B------:R-:W-:Y:S01]  /*1560*/  IMAD.HI.U32 R6, R2, R11, RZ ;  /* 0x0000000b02067227 */ /* 0x000fe200078e00ff */
[----:B------:R-:W-:-:S03]  /*1570*/  ISETP.GT.U32.AND P5, PT, R46, R3, PT ;  /* 0x000000032e00720c */ /* 0x000fc60003fa4070 */
[----:B------:R-:W-:Y:S02]  /*1580*/  IMAD.MOV R6, RZ, RZ, -R6 ;  /* 0x000000ffff067224 */ /* 0x000fe400078e0a06 */
[----:B------:R-:W-:Y:S02]  /*1590*/  VIADD R4, R53, 0xf ;  /* 0x0000000f35047836 */ /* 0x000fe40000000000 */
[----:B------:R-:W-:Y:S02]  /*15a0*/  IMAD R11, R46, R6, R11 ;  /* 0x000000062e0b7224 */ /* 0x000fe400078e020b */
[----:B-1----:R-:W-:Y:S01]  /*15b0*/  IMAD.MOV.U32 R0, RZ, RZ, R15 ;  /* 0x000000ffff007224 */ /* 0x002fe200078e000f */
[----:B------:R-:W-:Y:S01]  /*15c0*/  IABS R7, R4 ;  /* 0x0000000400077213 */ /* 0x000fe20000000000 */
[----:B------:R-:W-:Y:S01]  /*15d0*/  @!P1 IMAD.IADD R5, R5, 0x1, -R46 ;  /* 0x0000000105059824 */ /* 0x000fe200078e0a2e */
[----:B------:R-:W-:Y:S01]  /*15e0*/  ISETP.GE.AND P1, PT, R4, RZ, PT ;  /* 0x000000ff0400720c */ /* 0x000fe20003f26270 */
[----:B------:R-:W-:Y:S01]  /*15f0*/  @!P4 IMAD.MOV R0, RZ, RZ, -R0 ;  /* 0x000000ffff00c224 */ /* 0x000fe200078e0a00 */
[----:B------:R-:W-:Y:S01]  /*1600*/  ISETP.GT.U32.AND P4, PT, R46, R13, PT ;  /* 0x0000000d2e00720c */ /* 0x000fe20003f84070 */
[----:B------:R-:W-:-:S02]  /*1610*/  VIADD R6, R53, 0x10 ;  /* 0x0000001035067836 */ /* 0x000fc40000000000 */
[----:B------:R-:W-:Y:S01]  /*1620*/  @!P5 IMAD.IADD R3, R3, 0x1, -R46 ;  /* 0x000000010303d824 */ /* 0x000fe200078e0a2e */
[----:B------:R1:W-:Y:S01]  /*1630*/  STL [R1+0x40], R0 ;  /* 0x0000400001007387 */ /* 0x0003e20000100800 */
[----:B------:R-:W-:Y:S01]  /*1640*/  ISETP.GT.U32.AND P5, PT, R46, R11, PT ;  /* 0x0000000b2e00720c */ /* 0x000fe20003fa4070 */
[----:B------:R-:W-:Y:S01]  /*1650*/  VIADD R8, R53, 0x11 ;  /* 0x0000001135087836 */ /* 0x000fe20000000000 */
[----:B------:R-:W-:Y:S01]  /*1660*/  IABS R9, R6 ;  /* 0x0000000600097213 */ /* 0x000fe20000000000 */
[----:B------:R-:W-:-:S03]  /*1670*/  IMAD.HI.U32 R4, R2, R7, RZ ;  /* 0x0000000702047227 */ /* 0x000fc600078e00ff */
[----:B------:R-:W-:Y:S01]  /*1680*/  IABS R15, R8 ;  /* 0x00000008000f7213 */ /* 0x000fe20000000000 */
[----:B------:R-:W-:Y:S02]  /*1690*/  IMAD.MOV R4, RZ, RZ, -R4 ;  /* 0x000000ffff047224 */ /* 0x000fe400078e0a04 */
[----:B-1----:R-:W-:Y:S02]  /*16a0*/  IMAD.MOV.U32 R0, RZ, RZ, R5 ;  /* 0x000000ffff007224 */ /* 0x002fe400078e0005 */
[----:B------:R-:W-:Y:S01]  /*16b0*/  @!P4 IMAD.IADD R13, R13, 0x1, -R46 ;  /* 0x000000010d0dc824 */ /* 0x000fe200078e0a2e */
[----:B------:R-:W-:Y:S01]  /*16c0*/  ISETP.GE.AND P4, PT, R6, RZ, PT ;  /* 0x000000ff0600720c */ /* 0x000fe20003f86270 */
[----:B------:R-:W-:Y:S02]  /*16d0*/  @!P2 IMAD.MOV R0, RZ, RZ, -R0 ;  /* 0x000000ffff00a224 */ /* 0x000fe400078e0a00 */
[----:B------:R-:W-:Y:S01]  /*16e0*/  IMAD.HI.U32 R5, R2, R9, RZ ;  /* 0x0000000902057227 */ /* 0x000fe200078e00ff */
[----:B------:R-:W-:-:S02]  /*16f0*/  ISETP.GT.U32.AND P2, PT, R46, R13, PT ;  /* 0x0000000d2e00720c */ /* 0x000fc40003f44070 */
[----:B------:R1:W-:Y:S01]  /*1700*/  STL [R1+0x3c], R0 ;  /* 0x00003c0001007387 */ /* 0x0003e20000100800 */
[----:B------:R-:W-:Y:S02]  /*1710*/  @!P5 IMAD.IADD R11, R11, 0x1, -R46 ;  /* 0x000000010b0bd824 */ /* 0x000fe400078e0a2e */
[----:B------:R-:W-:-:S03]  /*1720*/  IMAD.HI.U32 R6, R2, R15, RZ ;  /* 0x0000000f02067227 */ /* 0x000fc600078e00ff */
[C---:B------:R-:W-:Y:S01]  /*1730*/  ISETP.GT.U32.AND P5, PT, R46.reuse, R11, PT ;  /* 0x0000000b2e00720c */ /* 0x040fe20003fa4070 */
[----:B------:R-:W-:Y:S02]  /*1740*/  IMAD.MOV R6, RZ, RZ, -R6 ;  /* 0x000000ffff067224 */ /* 0x000fe400078e0a06 */
[----:B------:R-:W-:Y:S02]  /*1750*/  VIADD R14, R53, 0x13 ;  /* 0x00000013350e7836 */ /* 0x000fe40000000000 */
[----:B-1----:R-:W-:Y:S02]  /*1760*/  IMAD.MOV.U32 R0, RZ, RZ, R3 ;  /* 0x000000ffff007224 */ /* 0x002fe400078e0003 */
[----:B------:R-:W-:Y:S02]  /*1770*/  IMAD.MOV R3, RZ, RZ, -R5 ;  /* 0x000000ffff037224 */ /* 0x000fe400078e0a05 */
[----:B------:R-:W-:Y:S02]  /*1780*/  IMAD R5, R46, R4, R7 ;  /* 0x000000042e057224 */ /* 0x000fe400078e0207 */
[----:B------:R-:W-:Y:S01]  /*1790*/  @!P6 IMAD.MOV R0, RZ, RZ, -R0 ;  /* 0x000000ffff00e224 */ /* 0x000fe200078e0a00 */
[----:B------:R-:W-:Y:S01]  /*17a0*/  ISETP.GE.AND P6, PT, R8, RZ, PT ;  /* 0x000000ff0800720c */ /* 0x000fe20003fc6270 */
[----:B------:R-:W-:Y:S01]  /*17b0*/  @!P2 IMAD.IADD R13, R13, 0x1, -R46 ;  /* 0x000000010d0da824 */ /* 0x000fe200078e0a2e */
[C---:B------:R-:W-:Y:S01]  /*17c0*/  ISETP.GT.U32.AND P2, PT, R46.reuse, R5, PT ;  /* 0x000000052e00720c */ /* 0x040fe20003f44070 */
[C---:B------:R-:W-:Y:S01]  /*17d0*/  IMAD R7, R46.reuse, R3, R9 ;  /* 0x000000032e077224 */ /* 0x040fe200078e0209 */
[----:B------:R1:W-:Y:S01]  /*17e0*/  STL [R1+0x38], R0 ;  /* 0x0000380001007387 */ /* 0x0003e20000100800 */
[----:B------:R-:W-:Y:S01]  /*17f0*/  IMAD R9, R46, R6, R15 ;  /* 0x000000062e097224 */ /* 0x000fe200078e020f */
[----:B------:R-:W-:Y:S01]  /*1800*/  IABS R3, R14 ;  /* 0x0000000e00037213 */ /* 0x000fe20000000000 */
[----:B------:R-:W-:-:S02]  /*1810*/  VIADD R12, R53, 0x12 ;  /* 0x00000012350c7836 */ /* 0x000fc40000000000 */
[--C-:B------:R-:W-:Y:S01]  /*1820*/  @!P5 IMAD.IADD R11, R11, 0x1, -R46.reuse ;  /* 0x000000010b0bd824 */ /* 0x100fe200078e0a2e */
[C---:B------:R-:W-:Y:S01]  /*1830*/  ISETP.GT.U32.AND P5, PT, R46.reuse, R7, PT ;  /* 0x000000072e00720c */ /* 0x040fe20003fa4070 */
[C---:B------:R-:W-:Y:S01]  /*1840*/  VIADD R8, R53.reuse, 0x15 ;  /* 0x0000001535087836 */ /* 0x040fe20000000000 */
[----:B------:R-:W-:Y:S01]  /*1850*/  IABS R15, R12 ;  /* 0x0000000c000f7213 */ /* 0x000fe20000000000 */
[----:B------:R-:W-:Y:S02]  /*1860*/  VIADD R10, R53, 0x14 ;  /* 0x00000014350a7836 */ /* 0x000fe40000000000 */
[----:B-1----:R-:W-:Y:S01]  /*1870*/  IMAD.MOV.U32 R0, RZ, RZ, R13 ;  /* 0x000000ffff007224 */ /* 0x002fe200078e000d */
[----:B------:R-:W-:Y:S01]  /*1880*/  IABS R4, R8 ;  /* 0x0000000800047213 */ /* 0x000fe20000000000 */
[----:B------:R-:W-:Y:S01]  /*1890*/  @!P2 IMAD.IADD R5, R5, 0x1, -R46 ;  /* 0x000000010505a824 */ /* 0x000fe200078e0a2e */
[----:B------:R-:W-:Y:S01]  /*18a0*/  IABS R17, R10 ;  /* 0x0000000a00117213 */ /* 0x000fe20000000000 */
[----:B------:R-:W-:Y:S01]  /*18b0*/  @!P0 IMAD.MOV R0, RZ, RZ, -R0 ;  /* 0x000000ffff008224 */ /* 0x000fe200078e0a00 */
[C---:B------:R-:W-:Y:S01]  /*18c0*/  ISETP.GT.U32.AND P0, PT, R46.reuse, R9, PT ;  /* 0x000000092e00720c */ /* 0x040fe20003f04070 */
[----:B------:R-:W-:Y:S01]  /*18d0*/  IMAD.MOV.U32 R13, RZ, RZ, R3 ;  /* 0x000000ffff0d7224 */ /* 0x000fe200078e0003 */
[----:B------:R-:W-:Y:S01]  /*18e0*/  ISETP.GT.U32.AND P2, PT, R46, R5, PT ;  /* 0x000000052e00720c */ /* 0x000fe20003f44070 */
[----:B------:R-:W-:Y:S01]  /*18f0*/  IMAD.HI.U32 R3, R2, R15, RZ ;  /* 0x0000000f02037227 */ /* 0x000fe200078e00ff */
[----:B------:R1:W-:Y:S03]  /*1900*/  STL [R1+0x34], R0 ;  /* 0x0000340001007387 */ /* 0x0003e60000100800 */
[----:B------:R-:W-:-:S02]  /*1910*/  @!P5 IMAD.IADD R7, R7, 0x1, -R46 ;  /* 0x000000010707d824 */ /* 0x000fc400078e0a2e */
[----:B------:R-:W-:Y:S02]  /*1920*/  IMAD.MOV R3, RZ, RZ, -R3 ;  /* 0x000000ffff037224 */ /* 0x000fe400078e0a03 */
[----:B------:R-:W-:Y:S01]  /*1930*/  VIADD R16, R53, 0x18 ;  /* 0x0000001835107836 */ /* 0x000fe20000000000 */
[C---:B------:R-:W-:Y:S01]  /*1940*/  ISETP.GT.U32.AND P5, PT, R46.reuse, R7, PT ;  /* 0x000000072e00720c */ /* 0x040fe20003fa4070 */
[----:B------:R-:W-:Y:S02]  /*1950*/  @!P0 IMAD.IADD R9, R9, 0x1, -R46 ;  /* 0x0000000109098824 */ /* 0x000fe400078e0a2e */
[----:B-1----:R-:W-:Y:S02]  /*1960*/  IMAD.MOV.U32 R0, RZ, RZ, R11 ;  /* 0x000000ffff007224 */ /* 0x002fe400078e000b */
[C---:B------:R-:W-:Y:S01]  /*1970*/  IMAD R11, R46.reuse, R3, R15 ;  /* 0x000000032e0b7224 */ /* 0x040fe200078e020f */
[----:B------:R-:W-:Y:S01]  /*1980*/  ISETP.GT.U32.AND P0, PT, R46, R9, PT ;  /* 0x000000092e00720c */ /* 0x000fe20003f04070 */
[----:B------:R-:W-:Y:S01]  /*1990*/  @!P3 IMAD.MOV R0, RZ, RZ, -R0 ;  /* 0x000000ffff00b224 */ /* 0x000fe200078e0a00 */
[----:B------:R-:W-:Y:S01]  /*19a0*/  ISETP.GE.AND P3, PT, R12, RZ, PT ;  /* 0x000000ff0c00720c */ /* 0x000fe20003f66270 */
[----:B------:R-:W-:Y:S01]  /*19b0*/  @!P2 IMAD.IADD R5, R5, 0x1, -R46 ;  /* 0x000000010505a824 */ /* 0x000fe200078e0a2e */
[----:B------:R-:W-:Y:S01]  /*19c0*/  ISETP.GT.U32.AND P2, PT, R46, R11, PT ;  /* 0x0000000b2e00720c */ /* 0x000fe20003f44070 */
[----:B------:R-:W-:Y:S01]  /*19d0*/  IMAD.MOV.U32 R15, RZ, RZ, R4 ;  /* 0x000000ffff0f7224 */ /* 0x000fe200078e0004 */
[----:B------:R1:W-:Y:S01]  /*19e0*/  STL [R1+0x14], R0 ;  /* 0x0000140001007387 */ /* 0x0003e20000100800 */
[----:B------:R-:W-:-:S04]  /*19f0*/  IMAD.HI.U32 R4, R2, R17, RZ ;  /* 0x0000001102047227 */ /* 0x000fc800078e00ff */
[----:B------:R-:W-:-:S04]  /*1a00*/  IMAD.HI.U32 R6, R2, R15, RZ ;  /* 0x0000000f02067227 */ /* 0x000fc800078e00ff */
[----:B------:R-:W-:Y:S02]  /*1a10*/  IMAD.MOV R4, RZ, RZ, -R4 ;  /* 0x000000ffff047224 */ /* 0x000fe400078e0a04 */
[----:B-1----:R-:W-:Y:S02]  /*1a20*/  IMAD.MOV.U32 R0, RZ, RZ, R5 ;  /* 0x000000ffff007224 */ /* 0x002fe400078e0005 */
[----:B------:R-:W-:-:S04]  /*1a30*/  IMAD.HI.U32 R3, R2, R13, RZ ;  /* 0x0000000d02037227 */ /* 0x000fc800078e00ff */
[----:B------:R-:W-:Y:S02]  /*1a40*/  @!P1 IMAD.MOV R0, RZ, RZ, -R0 ;  /* 0x000000ffff009224 */ /* 0x000fe400078e0a00 */
[----:B------:R-:W-:Y:S02]  /*1a50*/  IMAD.MOV R6, RZ, RZ, -R6 ;  /* 0x000000ffff067224 */ /* 0x000fe400078e0a06 */
[C---:B------:R-:W-:Y:S01]  /*1a60*/  IMAD R4, R46.reuse, R4, R17 ;  /* 0x000000042e047224 */ /* 0x040fe200078e0211 */
[----:B------:R1:W-:Y:S01]  /*1a70*/  STL [R1+0x10], R0 ;  /* 0x0000100001007387 */ /* 0x0003e20000100800 */
[----:B------:R-:W-:Y:S02]  /*1a80*/  @!P0 IMAD.IADD R9, R9, 0x1, -R46 ;  /* 0x0000000109098824 */ /* 0x000fe400078e0a2e */
[----:B------:R-:W-:Y:S01]  /*1a90*/  VIADD R12, R53, 0x16 ;  /* 0x00000016350c7836 */ /* 0x000fe20000000000 */
[----:B------:R-:W-:Y:S01]  /*1aa0*/  ISETP.GT.U32.AND P0, PT, R46, R4, PT ;  /* 0x000000042e00720c */ /* 0x000fe20003f04070 */
[----:B------:R-:W-:-:S02]  /*1ab0*/  IMAD.MOV R3, RZ, RZ, -R3 ;  /* 0x000000ffff037224 */ /* 0x000fc400078e0a03 */
[----:B------:R-:W-:Y:S01]  /*1ac0*/  @!P5 IMAD.IADD R7, R7, 0x1, -R46 ;  /* 0x000000010707d824 */ /* 0x000fe200078e0a2e */
[----:B------:R-:W-:Y:S01]  /*1ad0*/  ISETP.GE.AND P5, PT, R14, RZ, PT ;  /* 0x000000ff0e00720c */ /* 0x000fe20003fa6270 */
[C---:B------:R-:W-:Y:S01]  /*1ae0*/  IMAD R5, R46.reuse, R6, R15 ;  /* 0x000000062e057224 */ /* 0x040fe200078e020f */
[----:B------:R-:W-:Y:S01]  /*1af0*/  IABS R6, R12 ;  /* 0x0000000c00067213 */ /* 0x000fe20000000000 */
[----:B-1----:R-:W-:Y:S02]  /*1b00*/  IMAD.MOV.U32 R0, RZ, RZ, R9 ;  /* 0x000000ffff007224 */ /* 0x002fe400078e0009 */
[C---:B------:R-:W-:Y:S02]  /*1b10*/  IMAD R3, R46.reuse, R3, R13 ;  /* 0x000000032e037224 */ /* 0x040fe400078e020d */
[----:B------:R-:W-:Y:S02]  /*1b20*/  IMAD.MOV.U32 R13, RZ, RZ, R7 ;  /* 0x000000ffff0d7224 */ /* 0x000fe400078e0007 */
[----:B------:R-:W-:Y:S01]  /*1b30*/  @!P6 IMAD.MOV R0, RZ, RZ, -R0 ;  /* 0x000000ffff00e224 */ /* 0x000fe200078e0a00 */
[C---:B------:R-:W-:Y:S01]  /*1b40*/  ISETP.GT.U32.AND P6, PT, R46.reuse, R5, PT ;  /* 0x000000052e00720c */ /* 0x040fe20003fc4070 */
[----:B------:R-:W-:Y:S01]  /*1b50*/  IMAD.MOV.U32 R7, RZ, RZ, R6 ;  /* 0x000000ffff077224 */ /* 0x000fe200078e0006 */
[----:B------:R-:W-:Y:S01]  /*1b60*/  ISETP.GT.U32.AND P1, PT, R46, R3, PT ;  /* 0x000000032e00720c */ /* 0x000fe20003f24070 */
[----:B------:R-:W-:Y:S01]  /*1b70*/  @!P4 IMAD.MOV R13, RZ, RZ, -R13 ;  /* 0x000000ffff0dc224 */ /* 0x000fe200078e0a0d */
[----:B------:R-:W-:Y:S01]  /*1b80*/  ISETP.GE.AND P4, PT, R10, RZ, PT ;  /* 0x000000ff0a00720c */ /* 0x000fe20003f86270 */
[----:B------:R-:W-:-:S02]  /*1b90*/  @!P2 IMAD.IADD R11, R11, 0x1, -R46 ;  /* 0x000000010b0ba824 */ /* 0x000fc400078e0a2e */
[----:B------:R-:W-:Y:S01]  /*1ba0*/  VIADD R10, R53, 0x17 ;  /* 0x00000017350a7836 */ /* 0x000fe20000000000 */
[----:B------:R1:W-:Y:S01]  /*1bb0*/  STL [R1+0xc], R13 ;  /* 0x00000c0d01007387 */ /* 0x0003e20000100800 */
[----:B------:R-:W-:Y:S01]  /*1bc0*/  IMAD.HI.U32 R6, R2, R7, RZ ;  /* 0x0000000702067227 */ /* 0x000fe200078e00ff */
[----:B------:R-:W-:Y:S02]  /*1bd0*/  ISETP.GT.U32.AND P2, PT, R46, R11, PT ;  /* 0x0000000b2e00720c */ /* 0x000fe40003f44070 */
[----:B------:R-:W-:Y:S01]  /*1be0*/  IABS R9, R10 ;  /* 0x0000000a00097213 */ /* 0x000fe20000000000 */
[----:B------:R-:W-:Y:S01]  /*1bf0*/  @!P0 IMAD.IADD R4, R4, 0x1, -R46 ;  /* 0x0000000104048824 */ /* 0x000fe200078e0a2e */
[----:B------:R2:W-:Y:S01]  /*1c00*/  STL [R1+0x8], R0 ;  /* 0x0000080001007387 */ /* 0x0005e20000100800 */
[----:B------:R-:W-:Y:S02]  /*1c10*/  IMAD.MOV R6, RZ, RZ, -R6 ;  /* 0x000000ffff067224 */ /* 0x000fe400078e0a06 */
[----:B------:R-:W-:Y:S01]  /*1c20*/  @!P6 IMAD.IADD R5, R5, 0x1, -R46 ;  /* 0x000000010505e824 */ /* 0x000fe200078e0a2e */
[C---:B------:R-:W-:Y:S01]  /*1c30*/  ISETP.GT.U32.AND P6, PT, R46.reuse, R4, PT ;  /* 0x000000042e00720c */ /* 0x040fe20003fc4070 */
[----:B------:R-:W-:-:S02]  /*1c40*/  IMAD R6, R46, R6, R7 ;  /* 0x000000062e067224 */ /* 0x000fc400078e0207 */
[----:B------:R-:W-:-:S04]  /*1c50*/  IMAD.HI.U32 R7, R2, R9, RZ ;  /* 0x0000000902077227 */ /* 0x000fc800078e00ff */
[----:B------:R-:W-:Y:S02]  /*1c60*/  IMAD.MOV R7, RZ, RZ, -R7 ;  /* 0x000000ffff077224 */ /* 0x000fe400078e0a07 */
[--C-:B------:R-:W-:Y:S01]  /*1c70*/  @!P2 IMAD.IADD R11, R11, 0x1, -R46.reuse ;  /* 0x000000010b0ba824 */ /* 0x100fe200078e0a2e */
[----:B------:R-:W-:Y:S01]  /*1c80*/  ISETP.GE.AND P2, PT, R8, RZ, PT ;  /* 0x000000ff0800720c */ /* 0x000fe20003f46270 */
[----:B------:R-:W-:Y:S02]  /*1c90*/  IMAD R7, R46, R7, R9 ;  /* 0x000000072e077224 */ /* 0x000fe400078e0209 */
[----:B------:R-:W-:Y:S01]  /*1ca0*/  IMAD.MOV.U32 R52, RZ, RZ, R11 ;  /* 0x000000ffff347224 */ /* 0x000fe200078e000b */
[----:B------:R-:W-:Y:S01]  /*1cb0*/  IABS R11, R16 ;  /* 0x00000010000b7213 */ /* 0x000fe20000000000 */
[----:B------:R-:W-:Y:S01]  /*1cc0*/  @!P6 IMAD.IADD R4, R4, 0x1, -R46 ;  /* 0x000000010404e824 */ /* 0x000fe200078e0a2e */
[C---:B------:R-:W-:Y:S01]  /*1cd0*/  ISETP.GT.U32.AND P6, PT, R46.reuse, R7, PT ;  /* 0x000000072e00720c */ /* 0x040fe20003fc4070 */
[----:B------:R-:W-:Y:S01]  /*1ce0*/  @!P3 IMAD.MOV R52, RZ, RZ, -R52 ;  /* 0x000000ffff34b224 */ /* 0x000fe200078e0a34 */
[----:B------:R-:W-:Y:S01]  /*1cf0*/  ISETP.GT.U32.AND P3, PT, R46, R5, PT ;  /* 0x000000052e00720c */ /* 0x000fe20003f64070 */
[----:B------:R-:W-:-:S02]  /*1d00*/  VIADD R14, R53, 0x19 ;  /* 0x00000019350e7836 */ /* 0x000fc40000000000 */
[--C-:B------:R-:W-:Y:S01]  /*1d10*/  @!P1 IMAD.IADD R3, R3, 0x1, -R46.reuse ;  /* 0x0000000103039824 */ /* 0x100fe200078e0a2e */
[----:B------:R-:W-:Y:S01]  /*1d20*/  ISETP.GE.AND P1, PT, R12, RZ, PT ;  /* 0x000000ff0c00720c */ /* 0x000fe20003f26270 */
[----:B------:R-:W-:Y:S01]  /*1d30*/  VIADD R12, R53, 0x1a ;  /* 0x0000001a350c7836 */ /* 0x000fe20000000000 */
[----:B-1----:R-:W-:Y:S01]  /*1d40*/  IABS R13, R14 ;  /* 0x0000000e000d7213 */ /* 0x002fe20000000000 */
[----:B------:R-:W-:Y:S01]  /*1d50*/  IMAD.HI.U32 R8, R2, R11, RZ ;  /* 0x0000000b02087227 */ /* 0x000fe200078e00ff */
[----:B------:R-:W-:Y:S01]  /*1d60*/  ISETP.GT.U32.AND P0, PT, R46, R3, PT ;  /* 0x000000032e00720c */ /* 0x000fe20003f04070 */
[----:B------:R-:W-:Y:S01]  /*1d70*/  STL [R1+0x598], R52 ;  /* 0x0005983401007387 */ /* 0x000fe20000100800 */
[----:B------:R-:W-:Y:S01]  /*1d80*/  IABS R15, R12 ;  /* 0x0000000c000f7213 */ /* 0x000fe20000000000 */
[----:B------:R-:W-:Y:S02]  /*1d90*/  @!P6 IMAD.IADD R7, R7, 0x1, -R46 ;  /* 0x000000010707e824 */ /* 0x000fe400078e0a2e */
[----:B------:R-:W-:-:S03]  /*1da0*/  IMAD.HI.U32 R9, R2, R13, RZ ;  /* 0x0000000d02097227 */ /* 0x000fc600078e00ff */
[----:B------:R-:W-:Y:S01]  /*1db0*/  ISETP.GT.U32.AND P6, PT, R46, R7, PT ;  /* 0x000000072e00720c */ /* 0x000fe20003fc4070 */
[----:B------:R-:W-:Y:S02]  /*1dc0*/  IMAD.MOV R8, RZ, RZ, -R8 ;  /* 0x000000ffff087224 */ /* 0x000fe400078e0a08 */
[----:B------:R-:W-:Y:S01]  /*1dd0*/  @!P3 IMAD.IADD R5, R5, 0x1, -R46 ;  /* 0x000000010505b824 */ /* 0x000fe200078e0a2e */
[----:B------:R-:W-:Y:S01]  /*1de0*/  ISETP.GE.AND P3, PT, R10, RZ, PT ;  /* 0x000000ff0a00720c */ /* 0x000fe20003f66270 */
[----:B------:R-:W-:-:S04]  /*1df0*/  IMAD.HI.U32 R10, R2, R15, RZ ;  /* 0x0000000f020a7227 */ /* 0x000fc800078e00ff */
[----:B------:R-:W-:Y:S02]  /*1e00*/  IMAD.MOV R9, RZ, RZ, -R9 ;  /* 0x000000ffff097224 */ /* 0x000fe400078e0a09 */
[C---:B------:R-:W-:Y:S02]  /*1e10*/  IMAD R8, R46.reuse, R8, R11 ;  /* 0x000000082e087224 */ /* 0x040fe400078e020b */
[----:B------:R-:W-:Y:S02]  /*1e20*/  IMAD.MOV R10, RZ, RZ, -R10 ;  /* 0x000000ffff0a7224 */ /* 0x000fe400078e0a0a */
[C---:B------:R-:W-:Y:S02]  /*1e30*/  IMAD R9, R46.reuse, R9, R13 ;  /* 0x000000092e097224 */ /* 0x040fe400078e020d */
[----:B------:R-:W-:Y:S01]  /*1e40*/  @!P4 IMAD.MOV R4, RZ, RZ, -R4 ;  /* 0x000000ffff04c224 */ /* 0x000fe200078e0a04 */
[C---:B------:R-:W-:Y:S01]  /*1e50*/  ISETP.GT.U32.AND P4, PT, R46.reuse, R8, PT ;  /* 0x000000082e00720c */ /* 0x040fe20003f84070 */
[----:B------:R-:W-:-:S02]  /*1e60*/  IMAD R10, R46, R10, R15 ;  /* 0x0000000a2e0a7224 */ /* 0x000fc400078e020f */
[----:B------:R-:W-:Y:S01]  /*1e70*/  @!P2 IMAD.MOV R5, RZ, RZ, -R5 ;  /* 0x000000ffff05a224 */ /* 0x000fe200078e0a05 */
[C---:B------:R-:W-:Y:S01]  /*1e80*/  ISETP.GT.U32.AND P2, PT, R46.reuse, R9, PT ;  /* 0x000000092e00720c */ /* 0x040fe20003f44070 */
[--C-:B------:R-:W-:Y:S01]  /*1e90*/  @!P6 IMAD.IADD R7, R7, 0x1, -R46.reuse ;  /* 0x000000010707e824 */ /* 0x100fe200078e0a2e */
[C---:B------:R-:W-:Y:S01]  /*1ea0*/  ISETP.GT.U32.AND P6, PT, R46.reuse, R10, PT ;  /* 0x0000000a2e00720c */ /* 0x040fe20003fc4070 */
[----:B------:R-:W-:Y:S02]  /*1eb0*/  VIADD R15, R53, 0x1b ;  /* 0x0000001b350f7836 */ /* 0x000fe40000000000 */
[--C-:B------:R-:W-:Y:S01]  /*1ec0*/  @!P0 IMAD.IADD R3, R3, 0x1, -R46.reuse ;  /* 0x0000000103038824 */ /* 0x100fe200078e0a2e */
[----:B------:R-:W-:Y:S01]  /*1ed0*/  ISETP.GT.U32.AND P0, PT, R46, R6, PT ;  /* 0x000000062e00720c */ /* 0x000fe20003f04070 */
[----:B------:R-:W-:Y:S01]  /*1ee0*/  VIADD R19, R53, 0x1c ;  /* 0x0000001c35137836 */ /* 0x000fe20000000000 */
[----:B------:R-:W-:Y:S01]  /*1ef0*/  IABS R11, R15 ;  /* 0x0000000f000b7213 */ /* 0x000fe20000000000 */
[--C-:B------:R-:W-:Y:S01]  /*1f00*/  @!P4 IMAD.IADD R8, R8, 0x1, -R46.reuse ;  /* 0x000000010808c824 */ /* 0x100fe200078e0a2e */
[----:B------:R-:W-:Y:S01]  /*1f10*/  ISETP.GE.AND P4, PT, R12, RZ, PT ;  /* 0x000000ff0c00720c */ /* 0x000fe20003f86270 */
[----:B--2---:R-:W-:Y:S01]  /*1f20*/  IMAD.MOV.U32 R0, RZ, RZ, R3 ;  /* 0x000000ffff007224 */ /* 0x004fe200078e0003 */
[----:B------:R-:W-:Y:S01]  /*1f30*/  IABS R13, R19 ;  /* 0x00000013000d7213 */ /* 0x000fe20000000000 */
[----:B------:R-:W-:Y:S01]  /*1f40*/  @!P2 IMAD.IADD R9, R9, 0x1, -R46 ;  /* 0x000000010909a824 */ /* 0x000fe200078e0a2e */
[----:B------:R-:W-:Y:S01]  /*1f50*/  ISETP.GT.U32.AND P2, PT, R46, R8, PT ;  /* 0x000000082e00720c */ /* 0x000fe20003f44070 */
[----:B------:R-:W-:-:S04]  /*1f60*/  IMAD.HI.U32 R3, R2, R11, RZ ;  /* 0x0000000b02037227 */ /* 0x000fc800078e00ff */
[----:B------:R-:W-:Y:S01]  /*1f70*/  @!P6 IMAD.IADD R10, R10, 0x1, -R46 ;  /* 0x000000010a0ae824 */ /* 0x000fe200078e0a2e */
[----:B------:R-:W-:Y:S01]  /*1f80*/  ISETP.GT.U32.AND P6, PT, R46, R9, PT ;  /* 0x000000092e00720c */ /* 0x000fe20003fc4070 */
[----:B------:R-:W-:Y:S02]  /*1f90*/  IMAD.MOV R12, RZ, RZ, -R3 ;  /* 0x000000ffff0c7224 */ /* 0x000fe400078e0a03 */
[----:B------:R-:W-:-:S04]  /*1fa0*/  IMAD.HI.U32 R3, R2, R13, RZ ;  /* 0x0000000d02037227 */ /* 0x000fc800078e00ff */
[----:B------:R-:W-:Y:S02]  /*1fb0*/  IMAD R11, R46, R12, R11 ;  /* 0x0000000c2e0b7224 */ /* 0x000fe400078e020b */
[----:B------:R-:W-:Y:S02]  /*1fc0*/  IMAD.MOV R3, RZ, RZ, -R3 ;  /* 0x000000ffff037224 */ /* 0x000fe400078e0a03 */
[--C-:B------:R-:W-:Y:S01]  /*1fd0*/  @!P0 IMAD.IADD R6, R6, 0x1, -R46.reuse ;  /* 0x0000000106068824 */ /* 0x100fe200078e0a2e */
[----:B------:R-:W-:Y:S01]  /*1fe0*/  ISETP.GE.AND P0, PT, R16, RZ, PT ;  /* 0x000000ff1000720c */ /* 0x000fe20003f06270 */
[----:B------:R-:W-:Y:S01]  /*1ff0*/  @!P2 IMAD.IADD R8, R8, 0x1, -R46 ;  /* 0x000000010808a824 */ /* 0x000fe200078e0a2e */
[C---:B------:R-:W-:Y:S01]  /*2000*/  ISETP.GT.U32.AND P2, PT, R46.reuse, R11, PT ;  /* 0x0000000b2e00720c */ /* 0x040fe20003f44070 */
[C---:B------:R-:W-:Y:S02]  /*2010*/  IMAD R12, R46.reuse, R3, R13 ;  /* 0x000000032e0c7224 */ /* 0x040fe400078e020d */
[----:B------:R-:W-:Y:S01]  /*2020*/  @!P5 IMAD.MOV R0, RZ, RZ, -R0 ;  /* 0x000000ffff00d224 */ /* 0x000fe200078e0a00 */
[C---:B------:R-:W-:Y:S01]  /*2030*/  ISETP.GT.U32.AND P5, PT, R46.reuse, R6, PT ;  /* 0x000000062e00720c */ /* 0x040fe20003fa4070 */
[----:B------:R-:W-:Y:S01]  /*2040*/  @!P6 IMAD.IADD R9, R9, 0x1, -R46 ;  /* 0x000000010909e824 */ /* 0x000fe200078e0a2e */
[----:B------:R-:W-:Y:S01]  /*2050*/  ISETP.GT.U32.AND P6, PT, R46, R12, PT ;  /* 0x0000000c2e00720c */ /* 0x000fe20003fc4070 */
[C---:B------:R-:W-:Y:S01]  /*2060*/  VIADD R16, R53.reuse, 0x1d ;  /* 0x0000001d35107836 */ /* 0x040fe20000000000 */
[----:B------:R-:W-:Y:S01]  /*2070*/  STL [R1+0x59c], R0 ;  /* 0x00059c0001007387 */ /* 0x000fe20000100800 */
[----:B------:R-:W-:-:S02]  /*2080*/  VIADD R17, R53, 0x1e ;  /* 0x0000001e35117836 */ /* 0x000fc40000000000 */
[----:B------:R-:W-:Y:S01]  /*2090*/  @!P0 IMAD.MOV R8, RZ, RZ, -R8 ;  /* 0x000000ffff088224 */ /* 0x000fe200078e0a08 */
[----:B------:R-:W-:Y:S01]  /*20a0*/  IABS R21, R16 ;  /* 0x0000001000157213 */ /* 0x000fe20000000000 */
[--C-:B------:R-:W-:Y:S01]  /*20b0*/  @!P2 IMAD.IADD R11, R11, 0x1, -R46.reuse ;  /* 0x000000010b0ba824 */ /* 0x100fe200078e0a2e */
[----:B------:R-:W-:Y:S01]  /*20c0*/  IABS R3, R17 ;  /* 0x0000001100037213 */ /* 0x000fe20000000000 */
[----:B------:R-:W-:Y:S01]  /*20d0*/  VIADD R18, R53, 0x1f ;  /* 0x0000001f35127836 */ /* 0x000fe20000000000 */
[----:B------:R-:W-:Y:S01]  /*20e0*/  ISETP.GE.AND P2, PT, R19, RZ, PT ;  /* 0x000000ff1300720c */ /* 0x000fe20003f46270 */
[----:B------:R-:W-:Y:S01]  /*20f0*/  IMAD.HI.U32 R13, R2, R21, RZ ;  /* 0x00000015020d7227 */ /* 0x000fe200078e00ff */
[----:B------:R-:W-:Y:S03]  /*2100*/  STL [R1+0x5a0], R4 ;  /* 0x0005a00401007387 */ /* 0x000fe60000100800 */
[--C-:B------:R-:W-:Y:S01]  /*2110*/  @!P5 IMAD.IADD R6, R6, 0x1, -R46.reuse ;  /* 0x000000010606d824 */ /* 0x100fe200078e0a2e */
[----:B------:R-:W-:Y:S01]  /*2120*/  ISETP.GE.AND P5, PT, R14, RZ, PT ;  /* 0x000000ff0e00720c */ /* 0x000fe20003fa6270 */
[----:B------:R-:W-:Y:S01]  /*2130*/  @!P6 IMAD.IADD R12, R12, 0x1, -R46 ;  /* 0x000000010c0ce824 */ /* 0x000fe200078e0a2e */
[----:B------:R-:W-:Y:S01]  /*2140*/  ISETP.GT.U32.AND P6, PT, R46, R11, PT ;  /* 0x0000000b2e00720c */ /* 0x000fe20003fc4070 */
[----:B------:R-:W-:Y:S01]  /*2150*/  IMAD.MOV R13, RZ, RZ, -R13 ;  /* 0x000000ffff0d7224 */ /* 0x000fe200078e0a0d */
[----:B------:R-:W-:Y:S01]  /*2160*/  STL [R1+0x5a4], R5 ;  /* 0x0005a40501007387 */ /* 0x000fe20000100800 */
[----:B------:R-:W-:-:S04]  /*2170*/  IMAD.HI.U32 R14, R2, R3, RZ ;  /* 0x00000003020e7227 */ /* 0x000fc800078e00ff */
[----:B------:R-:W-:Y:S01]  /*2180*/  @!P1 IMAD.MOV R6, RZ, RZ, -R6 ;  /* 0x000000ffff069224 */ /* 0x000fe200078e0a06 */
[C---:B------:R-:W-:Y:S01]  /*2190*/  ISETP.GT.U32.AND P1, PT, R46.reuse, R10, PT ;  /* 0x0000000a2e00720c */ /* 0x040fe20003f24070 */
[C---:B------:R-:W-:Y:S02]  /*21a0*/  IMAD R13, R46.reuse, R13, R21 ;  /* 0x0000000d2e0d7224 */ /* 0x040fe400078e0215 */
[----:B------:R-:W-:Y:S01]  /*21b0*/  IMAD.MOV R14, RZ, RZ, -R14 ;  /* 0x000000ffff0e7224 */ /* 0x000fe200078e0a0e */
[----:B------:R-:W-:Y:S01]  /*21c0*/  STL [R1+0x5a8], R6 ;  /* 0x0005a80601007387 */ /* 0x000fe20000100800 */
[--C-:B------:R-:W-:Y:S01]  /*21d0*/  @!P6 IMAD.IADD R11, R11, 0x1, -R46.reuse ;  /* 0x000000010b0be824 */ /* 0x100fe200078e0a2e */
[C---:B------:R-:W-:Y:S01]  /*21e0*/  ISETP.GT.U32.AND P0, PT, R46.reuse, R13, PT ;  /* 0x0000000d2e00720c */ /* 0x040fe20003f04070 */
[C---:B------:R-:W-:Y:S02]  /*21f0*/  IMAD R14, R46.reuse, R14, R3 ;  /* 0x0000000e2e0e7224 */ /* 0x040fe400078e0203 */
[----:B------:R-:W-:Y:S01]  /*2200*/  @!P3 IMAD.MOV R7, RZ, RZ, -R7 ;  /* 0x000000ffff07b224 */ /* 0x000fe200078e0a07 */
[C---:B------:R-:W-:Y:S01]  /*2210*/  ISETP.GT.U32.AND P3, PT, R46.reuse, R12, PT ;  /* 0x0000000c2e00720c */ /* 0x040fe20003f64070 */
[----:B------:R-:W-:Y:S01]  /*2220*/  VIADD R3, R53, 0x20 ;  /* 0x0000002035037836 */ /* 0x000fe20000000000 */
[----:B------:R-:W-:Y:S01]  /*2230*/  ISETP.GT.U32.AND P6, PT, R46, R14, PT ;  /* 0x0000000e2e00720c */ /* 0x000fe20003fc4070 */
[--C-:B------:R-:W-:Y:S01]  /*2240*/  @!P1 IMAD.IADD R10, R10, 0x1, -R46.reuse ;  /* 0x000000010a0a9824 */ /* 0x100fe200078e0a2e */
[----:B------:R-:W-:Y:S01]  /*2250*/  ISETP.GE.AND P1, PT, R15, RZ, PT ;  /* 0x000000ff0f00720c */ /* 0x000fe20003f26270 */
[----:B------:R-:W-:Y:S01]  /*2260*/  @!P5 IMAD.MOV R9, RZ, RZ, -R9 ;  /* 0x000000ffff09d224 */ /* 0x000fe200078e0a09 */
[----:B------:R-:W-:Y:S01]  /*2270*/  IABS R15, R18 ;  /* 0x00000012000f7213 */ /* 0x000fe20000000000 */
[----:B------:R-:W-:Y:S01]  /*2280*/  VIADD R21, R53, 0x22 ;  /* 0x0000002235157836 */ /* 0x000fe20000000000 */
[----:B------:R-:W-:Y:S01]  /*2290*/  ISETP.GE.AND P5, PT, R16, RZ, PT ;  /* 0x000000ff1000720c */ /* 0x000fe20003fa6270 */
[--C-:B------:R-:W-:Y:S01]  /*22a0*/  @!P0 IMAD.IADD R13, R13, 0x1, -R46.reuse ;  /* 0x000000010d0d8824 */ /* 0x100fe200078e0a2e */
[----:B------:R-:W-:Y:S01]  /*22b0*/  IABS R19, R3 ;  /* 0x0000000300137213 */ /* 0x000fe20000000000 */
[----:B------:R-:W-:Y:S01]  /*22c0*/  IMAD.HI.U32 R16, R2, R15, RZ ;  /* 0x0000000f02107227 */ /* 0x000fe200078e00ff */
[----:B------:R-:W-:Y:S01]  /*22d0*/  ISETP.GE.AND P0, PT, R3, RZ, PT ;  /* 0x000000ff0300720c */ /* 0x000fe20003f06270 */
[----:B------:R1:W-:Y:S02]  /*22e0*/  STL [R1+0x5ac], R7 ;  /* 0x0005ac0701007387 */ /* 0x0003e40000100800 */
[----:B------:R-:W-:Y:S01]  /*22f0*/  @!P6 IMAD.IADD R14, R14, 0x1, -R46 ;  /* 0x000000010e0ee824 */ /* 0x000fe200078e0a2e */
[----:B------:R-:W-:Y:S01]  /*2300*/  ISETP.GT.U32.AND P6, PT, R46, R13, PT ;  /* 0x0000000d2e00720c */ /* 0x000fe20003fc4070 */
[----:B------:R-:W-:Y:S01]  /*2310*/  IMAD.MOV R16, RZ, RZ, -R16 ;  /* 0x000000ffff107224 */ /* 0x000fe200078e0a10 */
[----:B------:R2:W-:Y:S01]  /*2320*/  STL [R1+0x5b0], R8 ;  /* 0x0005b00801007387 */ /* 0x0005e20000100800 */
[----:B------:R-:W-:-:S03]  /*2330*/  IMAD.HI.U32 R3, R2, R19, RZ ;  /* 0x0000001302037227 */ /* 0x000fc600078e00ff */
[----:B------:R3:W-:Y:S01]  /*2340*/  STL [R1+0x5b4], R9 ;  /* 0x0005b40901007387 */ /* 0x0007e20000100800 */
[----:B------:R-:W-:Y:S01]  /*2350*/  @!P3 IMAD.IADD R12, R12, 0x1, -R46 ;  /* 0x000000010c0cb824 */ /* 0x000fe200078e0a2e */
[----:B------:R-:W-:Y:S01]  /*2360*/  ISETP.GE.AND P3, PT, R18, RZ, PT ;  /* 0x000000ff1200720c */ /* 0x000fe20003f66270 */
[C---:B------:R-:W-:Y:S01]  /*2370*/  IMAD R15, R46.reuse, R16, R15 ;  /* 0x000000102e0f7224 */ /* 0x040fe200078e020f */
[----:B------:R-:W-:Y:S01]  /*2380*/  IABS R18, R21 ;  /* 0x0000001500127213 */ /* 0x000fe20000000000 */
[----:B------:R-:W-:Y:S01]  /*2390*/  IMAD.MOV R3, RZ, RZ, -R3 ;  /* 0x000000ffff037224 */ /* 0x000fe200078e0a03 */
[----:B-1----:R-:W1:Y:S01]  /*23a0*/  S2R R7, SR_TID.X ;  /* 0x0000000000077919 */ /* 0x002e620000002100 */
[----:B------:R-:W-:Y:S01]  /*23b0*/  @!P2 IMAD.MOV R12, RZ, RZ, -R12 ;  /* 0x000000ffff0ca224 */ /* 0x000fe200078e0a0c */
[C---:B------:R-:W-:Y:S01]  /*23c0*/  ISETP.GT.U32.AND P2, PT, R46.reuse, R15, PT ;  /* 0x0000000f2e00720c */ /* 0x040fe20003f44070 */
[C---:B------:R-:W-:Y:S02]  /*23d0*/  IMAD R16, R46.reuse, R3, R19 ;  /* 0x000000032e107224 */ /* 0x040fe400078e0213 */
[----:B------:R-:W-:Y:S01]  /*23e0*/  @!P1 IMAD.MOV R11, RZ, RZ, -R11 ;  /* 0x000000ffff0b9224 */ /* 0x000fe200078e0a0b */
[C---:B------:R-:W-:Y:S01]  /*23f0*/  ISETP.GT.U32.AND P1, PT, R46.reuse, R14, PT ;  /* 0x0000000e2e00720c */ /* 0x040fe20003f24070 */
[----:B------:R-:W-:Y:S01]  /*2400*/  @!P6 IMAD.IADD R13, R13, 0x1, -R46 ;  /* 0x000000010d0de824 */ /* 0x000fe200078e0a2e */
[----:B------:R-:W-:Y:S01]  /*2410*/  ISETP.GT.U32.AND P6, PT, R46, R16, PT ;  /* 0x000000102e00720c */ /* 0x000fe20003fc4070 */
[----:B------:R-:W-:-:S02]  /*2420*/  VIADD R23, R53, 0x21 ;  /* 0x0000002135177836 */ /* 0x000fc40000000000 */
[----:B------:R-:W-:Y:S01]  /*2430*/  @!P4 IMAD.MOV R10, RZ, RZ, -R10 ;  /* 0x000000ffff0ac224 */ /* 0x000fe200078e0a0a */
[----:B------:R-:W-:Y:S01]  /*2440*/  ISETP.GE.AND P4, PT, R17, RZ, PT ;  /* 0x000000ff1100720c */ /* 0x000fe20003f86270 */
[----:B------:R-:W-:Y:S01]  /*2450*/  VIADD R22, R53, 0x23 ;  /* 0x0000002335167836 */ /* 0x000fe20000000000 */
[----:B------:R-:W-:Y:S01]  /*2460*/  IABS R17, R23 ;  /* 0x0000001700117213 */ /* 0x000fe20000000000 */
[----:B------:R-:W-:Y:S01]  /*2470*/  @!P2 IMAD.IADD R15, R15, 0x1, -R46 ;  /* 0x000000010f0fa824 */ /* 0x000fe200078e0a2e */
[----:B------:R-:W-:Y:S01]  /*2480*/  ISETP.GE.AND P2, PT, R21, RZ, PT ;  /* 0x000000ff1500720c */ /* 0x000fe20003f46270 */
[----:B------:R-:W-:Y:S01]  /*2490*/  IMAD.MOV.U32 R3, RZ, RZ, R18 ;  /* 0x000000ffff037224 */ /* 0x000fe200078e0012 */
[----:B------:R-:W-:Y:S01]  /*24a0*/  IABS R20, R22 ;  /* 0x0000001600147213 */ /* 0x000fe20000000000 */
[----:B------:R-:W-:Y:S01]  /*24b0*/  IMAD.HI.U32 R18, R2, R17, RZ ;  /* 0x0000001102127227 */ /* 0x000fe200078e00ff */
[----:B------:R-:W-:Y:S03]  /*24c0*/  STL [R1+0x5b8], R10 ;  /* 0x0005b80a01007387 */ /* 0x000fe60000100800 */
[--C-:B------:R-:W-:Y:S01]  /*24d0*/  @!P1 IMAD.IADD R14, R14, 0x1, -R46.reuse ;  /* 0x000000010e0e9824 */ /* 0x100fe200078e0a2e */
[----:B------:R-:W-:Y:S01]  /*24e0*/  ISETP.GE.AND P1, PT, R23, RZ, PT ;  /* 0x000000ff1700720c */ /* 0x000fe20003f26270 */
[----:B------:R-:W-:Y:S01]  /*24f0*/  @!P6 IMAD.IADD R16, R16, 0x1, -R46 ;  /* 0x000000011010e824 */ /* 0x000fe200078e0a2e */
[----:B------:R-:W-:Y:S01]  /*2500*/  ISETP.GT.U32.AND P6, PT, R46, R15, PT ;  /* 0x0000000f2e00720c */ /* 0x000fe20003fc4070 */
[----:B------:R-:W-:Y:S01]  /*2510*/  IMAD.MOV.U32 R19, RZ, RZ, R20 ;  /* 0x000000ffff137224 */ /* 0x000fe200078e0014 */
[----:B------:R-:W-:Y:S01]  /*2520*/  STL [R1+0x5bc], R11 ;  /* 0x0005bc0b01007387 */ /* 0x000fe20000100800 */
[----:B------:R-:W-:-:S03]  /*2530*/  IMAD.HI.U32 R20, R2, R3, RZ ;  /* 0x0000000302147227 */ /* 0x000fc600078e00ff */
[----:B------:R-:W-:Y:S01]  /*2540*/  STL [R1+0x5c0], R12 ;  /* 0x0005c00c01007387 */ /* 0x000fe20000100800 */
[----:B------:R-:W-:Y:S02]  /*2550*/  IMAD.MOV R23, RZ, RZ, -R18 ;  /* 0x000000ffff177224 */ /* 0x000fe400078e0a12 */
[----:B------:R-:W-:-:S04]  /*2560*/  IMAD.HI.U32 R18, R2, R19, RZ ;  /* 0x0000001302127227 */ /* 0x000fc800078e00ff */
[----:B------:R-:W-:Y:S02]  /*2570*/  IMAD.MOV R20, RZ, RZ, -R20 ;  /* 0x000000ffff147224 */ /* 0x000fe400078e0a14 */
[C---:B------:R-:W-:Y:S02]  /*2580*/  IMAD R17, R46.reuse, R23, R17 ;  /* 0x000000172e117224 */ /* 0x040fe400078e0211 */
[----:B------:R-:W-:Y:S01]  /*2590*/  @!P5 IMAD.MOV R13, RZ, RZ, -R13 ;  /* 0x000000ffff0dd224 */ /* 0x000fe200078e0a0d */
[C---:B------:R-:W-:Y:S01]  /*25a0*/  ISETP.GT.U32.AND P5, PT, R46.reuse, R16, PT ;  /* 0x000000102e00720c */ /* 0x040fe20003fa4070 */
[----:B------:R-:W-:Y:S02]  /*25b0*/  IMAD.MOV R21, RZ, RZ, -R18 ;  /* 0x000000ffff157224 */ /* 0x000fe400078e0a12 */
[C---:B------:R-:W-:Y:S01]  /*25c0*/  IMAD R18, R46.reuse, R20, R3 ;  /* 0x000000142e127224 */ /* 0x040fe200078e0203 */
[----:B------:R-:W-:Y:S01]  /*25d0*/  STL [R1+0x5c4], R13 ;  /* 0x0005c40d01007387 */ /* 0x000fe20000100800 */
[----:B------:R-:W-:Y:S01]  /*25e0*/  @!P4 IMAD.MOV R14, RZ, RZ, -R14 ;  /* 0x000000ffff0ec224 */ /* 0x000fe200078e0a0e */
[C---:B------:R-:W-:Y:S01]  /*25f0*/  ISETP.GT.U32.AND P4, PT, R46.reuse, R17, PT ;  /* 0x000000112e00720c */ /* 0x040fe20003f84070 */
[----:B------:R-:W-:Y:S01]  /*2600*/  @!P6 IMAD.IADD R15, R15, 0x1, -R46 ;  /* 0x000000010f0fe824 */ /* 0x000fe200078e0a2e */
[C---:B------:R-:W-:Y:S01]  /*2610*/  ISETP.GT.U32.AND P6, PT, R46.reuse, R18, PT ;  /* 0x000000122e00720c */ /* 0x040fe20003fc4070 */
[----:B------:R-:W-:Y:S01]  /*2620*/  IMAD R19, R46, R21, R19 ;  /* 0x000000152e137224 */ /* 0x000fe200078e0213 */
[----:B------:R-:W-:Y:S01]  /*2630*/  STL [R1+0x5c8], R14 ;  /* 0x0005c80e01007387 */ /* 0x000fe20000100800 */
[----:B------:R-:W-:-:S02]  /*2640*/  VIADD R20, R53, 0x24 ;  /* 0x0000002435147836 */ /* 0x000fc40000000000 */
[--C-:B------:R-:W-:Y:S01]  /*2650*/  @!P5 IMAD.IADD R16, R16, 0x1, -R46.reuse ;  /* 0x000000011010d824 */ /* 0x100fe200078e0a2e */
[----:B------:R-:W-:Y:S01]  /*2660*/  ISETP.GT.U32.AND P5, PT, R46, R19, PT ;  /* 0x000000132e00720c */ /* 0x000fe20003fa4070 */
[C---:B------:R-:W-:Y:S01]  /*2670*/  VIADD R30, R53.reuse, 0x26 ;  /* 0x00000026351e7836 */ /* 0x040fe20000000000 */
[----:B------:R-:W-:Y:S01]  /*2680*/  IABS R26, R20 ;  /* 0x00000014001a7213 */ /* 0x000fe20000000000 */
[----:B------:R-:W-:Y:S02]  /*2690*/  VIADD R3, R53, 0x25 ;  /* 0x0000002535037836 */ /* 0x000fe40000000000 */
[--C-:B------:R-:W-:Y:S01]  /*26a0*/  @!P4 IMAD.IADD R17, R17, 0x1, -R46.reuse ;  /* 0x000000011111c824 */ /* 0x100fe200078e0a2e */
[----:B------:R-:W-:Y:S01]  /*26b0*/  IABS R27, R30 ;  /* 0x0000001e001b7213 */ /* 0x000fe20000000000 */
[----:B------:R-:W-:Y:S01]  /*26c0*/  @!P6 IMAD.IADD R18, R18, 0x1, -R46 ;  /* 0x000000011212e824 */ /* 0x000fe200078e0a2e */
[----:B------:R-:W-:Y:S01]  /*26d0*/  IABS R21, R3 ;  /* 0x0000000300157213 */ /* 0x000fe20000000000 */
[----:B------:R-:W-:Y:S01]  /*26e0*/  IMAD.HI.U32 R28, R2, R26, RZ ;  /* 0x0000001a021c7227 */ /* 0x000fe200078e00ff */
[----:B------:R-:W-:-:S02]  /*26f0*/  ISETP.GT.U32.AND P6, PT, R46, R17, PT ;  /* 0x000000112e00720c */ /* 0x000fc40003fc4070 */
[----:B------:R-:W-:Y:S01]  /*2700*/  ISETP.GE.AND P4, PT, R22, RZ, PT ;  /* 0x000000ff1600720c */ /* 0x000fe20003f86270 */
[----:B------:R-:W-:Y:S02]  /*2710*/  IMAD.MOV R28, RZ, RZ, -R28 ;  /* 0x000000ffff1c7224 */ /* 0x000fe400078e0a1c */
[----:B------:R-:W-:Y:S01]  /*2720*/  @!P5 IMAD.IADD R19, R19, 0x1, -R46 ;  /* 0x000000011313d824 */ /* 0x000fe200078e0a2e */
[----:B------:R-:W-:Y:S01]  /*2730*/  ISETP.GT.U32.AND P5, PT, R46, R18, PT ;  /* 0x000000122e00720c */ /* 0x000fe20003fa4070 */
[----:B------:R-:W-:Y:S02]  /*2740*/  IMAD.MOV.U32 R22, RZ, RZ, R27 ;  /* 0x000000ffff167224 */ /* 0x000fe400078e001b */
[----:B------:R-:W-:-:S04]  /*2750*/  IMAD.HI.U32 R27, R2, R21, RZ ;  /* 0x00000015021b7227 */ /* 0x000fc800078e00ff */
[----:B------:R-:W-:Y:S01]  /*2760*/  @!P0 IMAD.MOV R16, RZ, RZ, -R16 ;  /* 0x000000ffff108224 */ /* 0x000fe200078e0a10 */
[----:B------:R-:W-:Y:S01]  /*2770*/  ISETP.GE.AND P0, PT, R20, RZ, PT ;  /* 0x000000ff1400720c */ /* 0x000fe20003f06270 */
[C---:B------:R-:W-:Y:S02]  /*2780*/  IMAD R20, R46.reuse, R28, R26 ;  /* 0x0000001c2e147224 */ /* 0x040fe400078e021a */
[----:B------:R-:W-:Y:S02]  /*2790*/  IMAD.MOV R27, RZ, RZ, -R27 ;  /* 0x000000ffff1b7224 */ /* 0x000fe400078e0a1b */
[----:B------:R-:W-:Y:S01]  /*27a0*/  @!P6 IMAD.IADD R17, R17, 0x1, -R46 ;  /* 0x000000011111e824 */ /* 0x000fe200078e0a2e */
[----:B------:R-:W-:Y:S01]  /*27b0*/  ISETP.GT.U32.AND P6, PT, R46, R20, PT ;  /* 0x000000142e00720c */ /* 0x000fe20003fc4070 */
[----:B------:R-:W-:-:S04]  /*27c0*/  IMAD.HI.U32 R28, R2, R22, RZ ;  /* 0x00000016021c7227 */ /* 0x000fc800078e00ff */
[C---:B------:R-:W-:Y:S02]  /*27d0*/  IMAD R21, R46.reuse, R27, R21 ;  /* 0x0000001b2e157224 */ /* 0x040fe400078e0215 */
[----:B------:R-:W-:Y:S01]  /*27e0*/  @!P3 IMAD.MOV R15, RZ, RZ, -R15 ;  /* 0x000000ffff0fb224 */ /* 0x000fe200078e0a0f */
[----:B------:R-:W-:Y:S01]  /*27f0*/  ISETP.GT.U32.AND P3, PT, R46, R19, PT ;  /* 0x000000132e00720c */ /* 0x000fe20003f64070 */
[C---:B------:R-:W-:Y:S02]  /*2800*/  VIADD R24, R53.reuse, 0x27 ;  /* 0x0000002735187836 */ /* 0x040fe40000000000 */
[----:B------:R-:W-:Y:S01]  /*2810*/  IMAD.MOV R28, RZ, RZ, -R28 ;  /* 0x000000ffff1c7224 */ /* 0x000fe200078e0a1c */
[----:B------:R-:W-:Y:S01]  /*2820*/  STL [R1+0x5cc], R15 ;  /* 0x0005cc0f01007387 */ /* 0x000fe20000100800 */
[----:B------:R-:W-:Y:S01]  /*2830*/  @!P5 IMAD.IADD R18, R18, 0x1, -R46 ;  /* 0x000000011212d824 */ /* 0x000fe200078e0a2e */
[C---:B------:R-:W-:Y:S01]  /*2840*/  ISETP.GT.U32.AND P5, PT, R46.reuse, R21, PT ;  /* 0x000000152e00720c */ /* 0x040fe20003fa4070 */
[----:B------:R-:W-:Y:S01]  /*2850*/  IMAD R22, R46, R28, R22 ;  /* 0x0000001c2e167224 */ /* 0x000fe200078e0216 */
[----:B------:R-:W-:Y:S01]  /*2860*/  IABS R23, R24 ;  /* 0x0000001800177213 */ /* 0x000fe20000000000 */
[----:B------:R-:W-:Y:S01]  /*2870*/  @!P6 IMAD.IADD R20, R20, 0x1, -R46 ;  /* 0x000000011414e824 */ /* 0x000fe200078e0a2e */
[----:B------:R-:W-:Y:S01]  /*2880*/  STL [R1+0x5d0], R16 ;  /* 0x0005d01001007387 */ /* 0x000fe20000100800 */
[----:B------:R-:W-:Y:S01]  /*2890*/  VIADD R27, R53, 0x28 ;  /* 0x00000028351b7836 */ /* 0x000fe20000000000 */
[----:B------:R-:W-:Y:S01]  /*28a0*/  ISETP.GT.U32.AND P6, PT, R46, R22, PT ;  /* 0x000000162e00720c */ /* 0x000fe20003fc4070 */
[----:B------:R-:W-:-:S03]  /*28b0*/  IMAD.HI.U32 R26, R2, R23, RZ ;  /* 0x00000017021a7227 */ /* 0x000fc600078e00ff */
[----:B------:R-:W-:Y:S01]  /*28c0*/  IABS R28, R27 ;  /* 0x0000001b001c7213 */ /* 0x000fe20000000000 */
[----:B------:R-:W-:Y:S01]  /*28d0*/  @!P3 IMAD.IADD R19, R19, 0x1, -R46 ;  /* 0x000000011313b824 */ /* 0x000fe200078e0a2e */
[----:B------:R-:W-:Y:S01]  /*28e0*/  ISETP.GE.AND P3, PT, R3, RZ, PT ;  /* 0x000000ff0300720c */ /* 0x000fe20003f66270 */
[----:B------:R-:W-:Y:S02]  /*28f0*/  IMAD.MOV R26, RZ, RZ, -R26 ;  /* 0x000000ffff1a7224 */ /* 0x000fe400078e0a1a */
[----:B------:R-:W-:Y:S02]  /*2900*/  VIADD R3, R53, 0x29 ;  /* 0x0000002935037836 */ /* 0x000fe40000000000 */
[----:B------:R-:W-:Y:S01]  /*2910*/  @!P5 IMAD.IADD R21, R21, 0x1, -R46 ;  /* 0x000000011515d824 */ /* 0x000fe200078e0a2e */
[C---:B------:R-:W-:Y:S01]  /*2920*/  ISETP.GT.U32.AND P5, PT, R46.reuse, R20, PT ;  /* 0x000000142e00720c */ /* 0x040fe20003fa4070 */
[C---:B------:R-:W-:Y:S01]  /*2930*/  IMAD R23, R46.reuse, R26, R23 ;  /* 0x0000001a2e177224 */ /* 0x040fe200078e0217 */
[----:B------:R-:W-:Y:S01]  /*2940*/  IABS R26, R3 ;  /* 0x00000003001a7213 */ /* 0x000fe20000000000 */
[----:B------:R-:W-:Y:S01]  /*2950*/  @!P1 IMAD.MOV R17, RZ, RZ, -R17 ;  /* 0x000000ffff119224 */ /* 0x000fe200078e0a11 */
[----:B------:R-:W-:Y:S01]  /*2960*/  ISETP.GT.U32.AND P1, PT, R46, R21, PT ;  /* 0x000000152e00720c */ /* 0x000fe20003f24070 */
[----:B------:R-:W-:-:S03]  /*2970*/  IMAD.HI.U32 R29, R2, R28, RZ ;  /* 0x0000001c021d7227 */ /* 0x000fc600078e00ff */
[----:B------:R-:W-:Y:S01]  /*2980*/  STL [R1+0x5d4], R17 ;  /* 0x0005d41101007387 */ /* 0x000fe20000100800 */
[----:B------:R-:W-:Y:S01]  /*2990*/  @!P6 IMAD.IADD R22, R22, 0x1, -R46 ;  /* 0x000000011616e824 */ /* 0x000fe200078e0a2e */
[----:B------:R-:W-:Y:S01]  /*29a0*/  ISETP.GE.AND P6, PT, R30, RZ, PT ;  /* 0x000000ff1e00720c */ /* 0x000fe20003fc6270 */
[----:B------:R-:W-:Y:S01]  /*29b0*/  @!P2 IMAD.MOV R18, RZ, RZ, -R18 ;  /* 0x000000ffff12a224 */ /* 0x000fe200078e0a12 */
[----:B------:R-:W-:Y:S01]  /*29c0*/  ISETP.GT.U32.AND P2, PT, R46, R23, PT ;  /* 0x000000172e00720c */ /* 0x000fe20003f44070 */
[----:B------:R-:W-:-:S04]  /*29d0*/  IMAD.HI.U32 R30, R2, R26, RZ ;  /* 0x0000001a021e7227 */ /* 0x000fc800078e00ff */
[----:B------:R-:W-:Y:S02]  /*29e0*/  IMAD.MOV R29, RZ, RZ, -R29 ;  /* 0x000000ffff1d7224 */ /* 0x000fe400078e0a1d */
[----:B------:R-:W-:Y:S01]  /*29f0*/  @!P5 IMAD.IADD R20, R20, 0x1, -R46 ;  /* 0x000000011414d824 */ /* 0x000fe200078e0a2e */
[----:B------:R-:W-:Y:S01]  /*2a00*/  ISETP.GE.AND P5, PT, R24, RZ, PT ;  /* 0x000000ff1800720c */ /* 0x000fe20003fa6270 */
[----:B------:R-:W-:Y:S02]  /*2a10*/  IMAD.MOV R30, RZ, RZ, -R30 ;  /* 0x000000ffff1e7224 */ /* 0x000fe400078e0a1e */
[----:B------:R-:W-:Y:S01]  /*2a20*/  @!P4 IMAD.MOV R19, RZ, RZ, -R19 ;  /* 0x000000ffff13c224 */ /* 0x000fe200078e0a13 */
[C---:B------:R-:W-:Y:S01]  /*2a30*/  ISETP.GT.U32.AND P4, PT, R46.reuse, R22, PT ;  /* 0x000000162e00720c */ /* 0x040fe20003f84070 */
[C---:B------:R-:W-:Y:S02]  /*2a40*/  IMAD R24, R46.reuse, R29, R28 ;  /* 0x0000001d2e187224 */ /* 0x040fe400078e021c */
[----:B------:R-:W-:Y:S01]  /*2a50*/  @!P1 IMAD.IADD R21, R21, 0x1, -R46 ;  /* 0x0000000115159824 */ /* 0x000fe200078e0a2e */
[----:B------:R-:W-:Y:S01]  /*2a60*/  ISETP.GE.AND P1, PT, R27, RZ, PT ;  /* 0x000000ff1b00720c */ /* 0x000fe20003f26270 */
[----:B------:R-:W-:-:S02]  /*2a70*/  IMAD R26, R46, R30, R26 ;  /* 0x0000001e2e1a7224 */ /* 0x000fc400078e021a */
[----:B------:R-:W-:Y:S01]  /*2a80*/  @!P0 IMAD.MOV R20, RZ, RZ, -R20 ;  /* 0x000000ffff148224 */ /* 0x000fe200078e0a14 */
[C---:B------:R-:W-:Y:S01]  /*2a90*/  ISETP.GT.U32.AND P0, PT, R46.reuse, R24, PT ;  /* 0x000000182e00720c */ /* 0x040fe20003f04070 */
[----:B------:R-:W-:Y:S01]  /*2aa0*/  @!P3 IMAD.MOV R21, RZ, RZ, -R21 ;  /* 0x000000ffff15b224 */ /* 0x000fe200078e0a15 */
[----:B------:R-:W-:Y:S01]  /*2ab0*/  ISETP.GT.U32.AND P3, PT, R46, R26, PT ;  /* 0x0000001a2e00720c */ /* 0x000fe20003f64070 */
[--C-:B------:R-:W-:Y:S02]  /*2ac0*/  @!P2 IMAD.IADD R23, R23, 0x1, -R46.reuse ;  /* 0x000000011717a824 */ /* 0x100fe400078e0a2e */
[C---:B------:R-:W-:Y:S02]  /*2ad0*/  VIADD R27, R53.reuse, 0x2a ;  /* 0x0000002a351b7836 */ /* 0x040fe40000000000 */
[----:B------:R-:W-:Y:S01]  /*2ae0*/  @!P4 IMAD.IADD R22, R22, 0x1, -R46 ;  /* 0x000000011616c824 */ /* 0x000fe200078e0a2e */
[----:B------:R-:W-:Y:S01]  /*2af0*/  ISETP.GT.U32.AND P2, PT, R46, R23, PT ;  /* 0x000000172e00720c */ /* 0x000fe20003f44070 */
[----:B------:R-:W-:Y:S01]  /*2b00*/  VIADD R31, R53, 0x2b ;  /* 0x0000002b351f7836 */ /* 0x000fe20000000000 */
[----:B------:R-:W-:Y:S01]  /*2b10*/  IABS R28, R27 ;  /* 0x0000001b001c7213 */ /* 0x000fe20000000000 */
[----:B------:R-:W-:Y:S01]  /*2b20*/  @!P6 IMAD.MOV R22, RZ, RZ, -R22 ;  /* 0x000000ffff16e224 */ /* 0x000fe200078e0a16 */
[----:B------:R-:W-:Y:S01]  /*2b30*/  ISETP.GE.AND P6, PT, R27, RZ, PT ;  /* 0x000000ff1b00720c */ /* 0x000fe20003fc6270 */
[----:B------:R-:W-:Y:S01]  /*2b40*/  @!P0 IMAD.IADD R24, R24, 0x1, -R46 ;  /* 0x0000000118188824 */ /* 0x000fe200078e0a2e */
[----:B------:R-:W-:Y:S01]  /*2b50*/  ISETP.GE.AND P4, PT, R3, RZ, PT ;  /* 0x000000ff0300720c */ /* 0x000fe20003f86270 */
[----:B------:R-:W-:-:S02]  /*2b60*/  IMAD.MOV.U32 R27, RZ, RZ, R28 ;  /* 0x000000ffff1b7224 */ /* 0x000fc400078e001c */
[----:B------:R-:W-:Y:S01]  /*2b70*/  @!P3 IMAD.IADD R26, R26, 0x1, -R46 ;  /* 0x000000011a1ab824 */ /* 0x000fe200078e0a2e */
[----:B------:R-:W-:Y:S01]  /*2b80*/  ISETP.GT.U32.AND P0, PT, R46, R24, PT ;  /* 0x000000182e00720c */ /* 0x000fe20003f04070 */
[----:B------:R-:W-:-:S03]  /*2b90*/  IMAD.HI.U32 R28, R2, R27, RZ ;  /* 0x0000001b021c7227 */ /* 0x000fc600078e00ff */
[C---:B------:R-:W-:Y:S01]  /*2ba0*/  ISETP.GT.U32.AND P3, PT, R46.reuse, R26, PT ;  /* 0x0000001a2e00720c */ /* 0x040fe20003f64070 */
[----:B------:R-:W-:Y:S01]  /*2bb0*/  @!P2 IMAD.IADD R23, R23, 0x1, -R46 ;  /* 0x000000011717a824 */ /* 0x000fe200078e0a2e */
[----:B------:R-:W-:Y:S01]  /*2bc0*/  ISETP.GE.AND P2, PT, R31, RZ, PT ;  /* 0x000000ff1f00720c */ /* 0x000fe20003f46270 */
[----:B------:R-:W-:Y:S01]  /*2bd0*/  IMAD.MOV R28, RZ, RZ, -R28 ;  /* 0x000000ffff1c7224 */ /* 0x000fe200078e0a1c */
[----:B------:R-:W-:Y:S01]  /*2be0*/  IABS R31, R31 ;  /* 0x0000001f001f7213 */ /* 0x000fe20000000000 */
[----:B------:R-:W-:Y:S02]  /*2bf0*/  VIADD R3, R53, 0x2c ;  /* 0x0000002c35037836 */ /* 0x000fe40000000000 */
[----:B------:R-:W-:Y:S02]  /*2c00*/  IMAD R27, R46, R28, R27 ;  /* 0x0000001c2e1b7224 */ /* 0x000fe400078e021b */
[----:B------:R-:W-:Y:S01]  /*2c10*/  IMAD.HI.U32 R32, R2, R31, RZ ;  /* 0x0000001f02207227 */ /* 0x000fe200078e00ff */
[----:B------:R-:W-:-:S03]  /*2c20*/  IABS R29, R3 ;  /* 0x00000003001d7213 */ /* 0x000fc60000000000 */
[----:B------:R-:W-:Y:S02]  /*2c30*/  VIADD R28, R53, 0x2d ;  /* 0x0000002d351c7836 */ /* 0x000fe40000000000 */
[----:B------:R-:W-:Y:S01]  /*2c40*/  @!P0 IMAD.IADD R24, R24, 0x1, -R46 ;  /* 0x0000000118188824 */ /* 0x000fe200078e0a2e */
[----:B------:R-:W-:Y:S01]  /*2c50*/  ISETP.GT.U32.AND P0, PT, R46, R27, PT ;  /* 0x0000001b2e00720c */ /* 0x000fe20003f04070 */
[----:B------:R-:W-:Y:S01]  /*2c60*/  IMAD.MOV R32, RZ, RZ, -R32 ;  /* 0x000000ffff207224 */ /* 0x000fe200078e0a20 */
[----:B------:R-:W-:Y:S01]  /*2c70*/  IABS R30, R28 ;  /* 0x0000001c001e7213 */ /* 0x000fe20000000000 */
[----:B------:R-:W-:Y:S01]  /*2c80*/  @!P3 IMAD.IADD R26, R26, 0x1, -R46 ;  /* 0x000000011a1ab824 */ /* 0x000fe200078e0a2e */
[----:B------:R-:W-:Y:S01]  /*2c90*/  ISETP.GE.AND P3, PT, R28, RZ, PT ;  /* 0x000000ff1c00720c */ /* 0x000fe20003f66270 */
[----:B------:R-:W-:Y:S02]  /*2ca0*/  IMAD R28, R46, R32, R31 ;  /* 0x000000202e1c7224 */ /* 0x000fe400078e021f */
[----:B------:R-:W-:-:S02]  /*2cb0*/  @!P4 IMAD.MOV R26, RZ, RZ, -R26 ;  /* 0x000000ffff1ac224 */ /* 0x000fc400078e0a1a */
[----:B------:R-:W-:Y:S01]  /*2cc0*/  @!P5 IMAD.MOV R23, RZ, RZ, -R23 ;  /* 0x000000ffff17d224 */ /* 0x000fe200078e0a17 */
[----:B------:R-:W-:Y:S01]  /*2cd0*/  ISETP.GT.U32.AND P4, PT, R46, R28, PT ;  /* 0x0000001c2e00720c */ /* 0x000fe20003f84070 */
[----:B------:R-:W-:Y:S01]  /*2ce0*/  @!P1 IMAD.MOV R24, RZ, RZ, -R24 ;  /* 0x000000ffff189224 */ /* 0x000fe200078e0a18 */
[----:B------:R-:W-:Y:S01]  /*2cf0*/  ISETP.GE.AND P5, PT, R3, RZ, PT ;  /* 0x000000ff0300720c */ /* 0x000fe20003fa6270 */
[----:B------:R-:W-:-:S04]  /*2d00*/  IMAD.HI.U32 R3, R2, R29, RZ ;  /* 0x0000001d02037227 */ /* 0x000fc800078e00ff */
[--C-:B------:R-:W-:Y:S02]  /*2d10*/  @!P0 IMAD.IADD R27, R27, 0x1, -R46.reuse ;  /* 0x000000011b1b8824 */ /* 0x100fe400078e0a2e */
[----:B------:R-:W-:Y:S02]  /*2d20*/  IMAD.MOV R3, RZ, RZ, -R3 ;  /* 0x000000ffff037224 */ /* 0x000fe400078e0a03 */
[----:B------:R-:W-:Y:S01]  /*2d30*/  VIADD R31, R53, 0x2e ;  /* 0x0000002e351f7836 */ /* 0x000fe20000000000 */
[C---:B------:R-:W-:Y:S01]  /*2d40*/  ISETP.GT.U32.AND P1, PT, R46.reuse, R27, PT ;  /* 0x0000001b2e00720c */ /* 0x040fe20003f24070 */
[----:B------:R-:W-:Y:S02]  /*2d50*/  IMAD R29, R46, R3, R29 ;  /* 0x000000032e1d7224 */ /* 0x000fe400078e021d */
[----:B------:R-:W-:Y:S01]  /*2d60*/  IMAD.HI.U32 R3, R2, R30, RZ ;  /* 0x0000001e02037227 */ /* 0x000fe200078e00ff */
[----:B------:R-:W-:Y:S02]  /*2d70*/  ISETP.GE.AND P0, PT, R31, RZ, PT ;  /* 0x000000ff1f00720c */ /* 0x000fe40003f06270 */
[----:B------:R-:W-:Y:S01]  /*2d80*/  IABS R31, R31 ;  /* 0x0000001f001f7213 */ /* 0x000fe20000000000 */
[----:B------:R-:W-:-:S02]  /*2d90*/  @!P4 IMAD.IADD R28, R28, 0x1, -R46 ;  /* 0x000000011c1cc824 */ /* 0x000fc400078e0a2e */
[----:B------:R-:W-:Y:S02]  /*2da0*/  VIADD R36, R53, 0x2f ;  /* 0x0000002f35247836 */ /* 0x000fe40000000000 */
[----:B------:R-:W-:Y:S01]  /*2db0*/  IMAD.MOV R3, RZ, RZ, -R3 ;  /* 0x000000ffff037224 */ /* 0x000fe200078e0a03 */
[C---:B------:R-:W-:Y:S01]  /*2dc0*/  ISETP.GT.U32.AND P4, PT, R46.reuse, R28, PT ;  /* 0x0000001c2e00720c */ /* 0x040fe20003f84070 */
[----:B------:R-:W-:Y:S01]  /*2dd0*/  @!P1 IMAD.IADD R27, R27, 0x1, -R46 ;  /* 0x000000011b1b9824 */ /* 0x000fe200078e0a2e */
[----:B------:R-:W-:Y:S01]  /*2de0*/  IABS R32, R36 ;  /* 0x0000002400207213 */ /* 0x000fe20000000000 */
[C---:B------:R-:W-:Y:S01]  /*2df0*/  IMAD R30, R46.reuse, R3, R30 ;  /* 0x000000032e1e7224 */ /* 0x040fe200078e021e */
[----:B------:R-:W-:Y:S01]  /*2e00*/  ISETP.GT.U32.AND P1, PT, R46, R29, PT ;  /* 0x0000001d2e00720c */ /* 0x000fe20003f24070 */
[----:B------:R-:W-:-:S04]  /*2e10*/  IMAD.HI.U32 R3, R2, R31, RZ ;  /* 0x0000001f02037227 */ /* 0x000fc800078e00ff */
[----:B------:R-:W-:-:S04]  /*2e20*/  IMAD.HI.U32 R37, R2, R32, RZ ;  /* 0x0000002002257227 */ /* 0x000fc800078e00ff */
[----:B------:R-:W-:Y:S02]  /*2e30*/  IMAD.MOV R3, RZ, RZ, -R3 ;  /* 0x000000ffff037224 */ /* 0x000fe400078e0a03 */
[----:B------:R-:W-:Y:S02]  /*2e40*/  VIADD R34, R53, 0x30 ;  /* 0x0000003035227836 */ /* 0x000fe40000000000 */
[----:B------:R-:W-:Y:S02]  /*2e50*/  IMAD.MOV R37, RZ, RZ, -R37 ;  /* 0x000000ffff257224 */ /* 0x000fe400078e0a25 */
[----:B------:R-:W-:Y:S01]  /*2e60*/  IMAD R31, R46, R3, R31 ;  /* 0x000000032e1f7224 */ /* 0x000fe200078e021f */
[----:B------:R-:W-:Y:S01]  /*2e70*/  IABS R33, R34 ;  /* 0x0000002200217213 */ /* 0x000fe20000000000 */
[----:B------:R-:W-:Y:S01]  /*2e80*/  @!P4 IMAD.IADD R28, R28, 0x1, -R46 ;  /* 0x000000011c1cc824 */ /* 0x000fe200078e0a2e */
[C---:B------:R-:W-:Y:S01]  /*2e90*/  ISETP.GT.U32.AND P4, PT, R46.reuse, R30, PT ;  /* 0x0000001e2e00720c */ /* 0x040fe20003f84070 */
[----:B------:R-:W-:-:S02]  /*2ea0*/  IMAD R32, R46, R37, R32 ;  /* 0x000000252e207224 */ /* 0x000fc400078e0220 */
[----:B------:R-:W-:Y:S01]  /*2eb0*/  @!P6 IMAD.MOV R27, RZ, RZ, -R27 ;  /* 0x000000ffff1be224 */ /* 0x000fe200078e0a1b */
[C---:B------:R-:W-:Y:S01]  /*2ec0*/  ISETP.GT.U32.AND P6, PT, R46.reuse, R31, PT ;  /* 0x0000001f2e00720c */ /* 0x040fe20003fc4070 */
[----:B------:R-:W-:Y:S02]  /*2ed0*/  @!P1 IMAD.IADD R29, R29, 0x1, -R46 ;  /* 0x000000011d1d9824 */ /* 0x000fe400078e0a2e */
[----:B------:R-:W-:Y:S01]  /*2ee0*/  @!P2 IMAD.MOV R28, RZ, RZ, -R28 ;  /* 0x000000ffff1ca224 */ /* 0x000fe200078e0a1c */
[----:B------:R-:W-:Y:S01]  /*2ef0*/  ISETP.GT.U32.AND P2, PT, R46, R32, PT ;  /* 0x000000202e00720c */ /* 0x000fe20003f44070 */
[----:B------:R-:W-:Y:S01]  /*2f00*/  IMAD.HI.U32 R3, R2, R33, RZ ;  /* 0x0000002102037227 */ /* 0x000fe200078e00ff */
[----:B------:R-:W-:-:S03]  /*2f10*/  ISETP.GT.U32.AND P1, PT, R46, R29, PT ;  /* 0x0000001d2e00720c */ /* 0x000fc60003f24070 */
[C---:B------:R-:W-:Y:S02]  /*2f20*/  VIADD R43, R53.reuse, 0x31 ;  /* 0x00000031352b7836 */ /* 0x040fe40000000000 */
[----:B------:R-:W-:Y:S02]  /*2f30*/  VIADD R39, R53, 0x32 ;  /* 0x0000003235277836 */ /* 0x000fe40000000000 */
[----:B------:R-:W-:Y:S01]  /*2f40*/  IMAD.MOV R3, RZ, RZ, -R3 ;  /* 0x000000ffff037224 */ /* 0x000fe200078e0a03 */
[----:B------:R-:W-:Y:S01]  /*2f50*/  IABS R41, R43 ;  /* 0x0000002b00297213 */ /* 0x000fe20000000000 */
[--C-:B------:R-:W-:Y:S01]  /*2f60*/  @!P4 IMAD.IADD R30, R30, 0x1, -R46.reuse ;  /* 0x000000011e1ec824 */ /* 0x100fe200078e0a2e */
[----:B------:R-:W-:Y:S01]  /*2f70*/  IABS R35, R39 ;  /* 0x0000002700237213 */ /* 0x000fe20000000000 */
[C---:B------:R-:W-:Y:S02]  /*2f80*/  IMAD R33, R46.reuse, R3, R33 ;  /* 0x000000032e217224 */ /* 0x040fe400078e0221 */
[----:B------:R-:W-:Y:S01]  /*2f90*/  @!P6 IMAD.IADD R31, R31, 0x1, -R46 ;  /* 0x000000011f1fe824 */ /* 0x000fe200078e0a2e */
[----:B------:R-:W-:Y:S01]  /*2fa0*/  ISETP.GT.U32.AND P6, PT, R46, R30, PT ;  /* 0x0000001e2e00720c */ /* 0x000fe20003fc4070 */
[----:B------:R-:W-:Y:S01]  /*2fb0*/  IMAD.HI.U32 R37, R2, R41, RZ ;  /* 0x0000002902257227 */ /* 0x000fe200078e00ff */
[----:B------:R-:W-:-:S03]  /*2fc0*/  ISETP.GT.U32.AND P4, PT, R46, R33, PT ;  /* 0x000000212e00720c */ /* 0x000fc60003f84070 */
[----:B------:R-:W-:-:S04]  /*2fd0*/  IMAD.HI.U32 R3, R2, R35, RZ ;  /* 0x0000002302037227 */ /* 0x000fc800078e00ff */
[--C-:B------:R-:W-:Y:S01]  /*2fe0*/  @!P2 IMAD.IADD R32, R32, 0x1, -R46.reuse ;  /* 0x000000012020a824 */ /* 0x100fe200078e0a2e */
[----:B------:R-:W-:Y:S01]  /*2ff0*/  ISETP.GT.U32.AND P2, PT, R46, R31, PT ;  /* 0x0000001f2e00720c */ /* 0x000fe20003f44070 */
[----:B------:R-:W-:Y:S02]  /*3000*/  IMAD.MOV R37, RZ, RZ, -R37 ;  /* 0x000000ffff257224 */ /* 0x000fe400078e0a25 */
[----:B------:R-:W-:Y:S02]  /*3010*/  IMAD.MOV R3, RZ, RZ, -R3 ;  /* 0x000000ffff037224 */ /* 0x000fe400078e0a03 */
[----:B------:R-:W-:Y:S01]  /*3020*/  @!P1 IMAD.IADD R29, R29, 0x1, -R46 ;  /* 0x000000011d1d9824 */ /* 0x000fe200078e0a2e */
[----:B------:R-:W-:Y:S01]  /*3030*/  ISETP.GE.AND P1, PT, R36, RZ, PT ;  /* 0x000000ff2400720c */ /* 0x000fe20003f26270 */
[C---:B------:R-:W-:Y:S02]  /*3040*/  IMAD R41, R46.reuse, R37, R41 ;  /* 0x000000252e297224 */ /* 0x040fe400078e0229 */
[----:B------:R-:W-:-:S02]  /*3050*/  IMAD R35, R46, R3, R35 ;  /* 0x000000032e237224 */ /* 0x000fc400078e0223 */
[----:B------:R-:W-:Y:S01]  /*3060*/  @!P5 IMAD.MOV R29, RZ, RZ, -R29 ;  /* 0x000000ffff1dd224 */ /* 0x000fe200078e0a1d */
[----:B------:R-:W-:Y:S01]  /*3070*/  ISETP.GT.U32.AND P5, PT, R46, R32, PT ;  /* 0x000000202e00720c */ /* 0x000fe20003fa4070 */
[C---:B------:R-:W-:Y:S02]  /*3080*/  VIADD R3, R53.reuse, 0x33 ;  /* 0x0000003335037836 */ /* 0x040fe40000000000 */
[--C-:B------:R-:W-:Y:S01]  /*3090*/  @!P6 IMAD.IADD R30, R30, 0x1, -R46.reuse ;  /* 0x000000011e1ee824 */ /* 0x100fe200078e0a2e */
[C---:B------:R-:W-:Y:S01]  /*30a0*/  ISETP.GT.U32.AND P6, PT, R46.reuse, R41, PT ;  /* 0x000000292e00720c */ /* 0x040fe20003fc4070 */
[----:B------:R-:W-:Y:S01]  /*30b0*/  VIADD R42, R53, 0x35 ;  /* 0x00000035352a7836 */ /* 0x000fe20000000000 */
[----:B------:R-:W-:Y:S01]  /*30c0*/  IABS R36, R3 ;  /* 0x0000000300247213 */ /* 0x000fe20000000000 */
[--C-:B------:R-:W-:Y:S02]  /*30d0*/  @!P4 IMAD.IADD R33, R33, 0x1, -R46.reuse ;  /* 0x000000012121c824 */ /* 0x100fe400078e0a2e */
[----:B------:R-:W-:Y:S01]  /*30e0*/  @!P2 IMAD.IADD R31, R31, 0x1, -R46 ;  /* 0x000000011f1fa824 */ /* 0x000fe200078e0a2e */
[----:B------:R-:W-:Y:S01]  /*30f0*/  ISETP.GT.U32.AND P2, PT, R46, R35, PT ;  /* 0x000000232e00720c */ /* 0x000fe20003f44070 */
[----:B------:R-:W-:Y:S01]  /*3100*/  VIADD R40, R53, 0x34 ;  /* 0x0000003435287836 */ /* 0x000fe20000000000 */
[----:B------:R-:W-:Y:S01]  /*3110*/  IABS R38, R42 ;  /* 0x0000002a00267213 */ /* 0x000fe20000000000 */
[----:B------:R-:W-:Y:S01]  /*3120*/  IMAD.HI.U32 R44, R2, R36, RZ ;  /* 0x00000024022c7227 */ /* 0x000fe200078e00ff */
[----:B------:R-:W-:-:S02]  /*3130*/  ISETP.GT.U32.AND P4, PT, R46, R33, PT ;  /* 0x000000212e00720c */ /* 0x000fc40003f84070 */
[----:B------:R-:W-:Y:S01]  /*3140*/  IABS R37, R40 ;  /* 0x0000002800257213 */ /* 0x000fe20000000000 */
[----:B------:R-:W-:Y:S01]  /*3150*/  @!P5 IMAD.IADD R32, R32, 0x1, -R46 ;  /* 0x000000012020d824 */ /* 0x000fe200078e0a2e */
[----:B------:R-:W-:Y:S01]  /*3160*/  ISETP.GE.AND P5, PT, R34, RZ, PT ;  /* 0x000000ff2200720c */ /* 0x000fe20003fa6270 */
[----:B------:R-:W-:Y:S02]  /*3170*/  IMAD.MOV R44, RZ, RZ, -R44 ;  /* 0x000000ffff2c7224 */ /* 0x000fe400078e0a2c */
[----:B------:R-:W-:-:S04]  /*3180*/  IMAD.HI.U32 R34, R2, R38, RZ ;  /* 0x0000002602227227 */ /* 0x000fc800078e00ff */
[----:B------:R-:W-:Y:S01]  /*3190*/  @!P6 IMAD.IADD R41, R41, 0x1, -R46 ;  /* 0x000000012929e824 */ /* 0x000fe200078e0a2e */
[----:B------:R-:W-:Y:S01]  /*31a0*/  ISETP.GE.AND P6, PT, R43, RZ, PT ;  /* 0x000000ff2b00720c */ /* 0x000fe20003fc6270 */
[----:B------:R-:W-:Y:S02]  /*31b0*/  IMAD R36, R46, R44, R36 ;  /* 0x0000002c2e247224 */ /* 0x000fe400078e0224 */
[----:B------:R-:W-:-:S04]  /*31c0*/  IMAD.HI.U32 R44, R2, R37, RZ ;  /* 0x00000025022c7227 */ /* 0x000fc800078e00ff */
[----:B------:R-:W-:Y:S02]  /*31d0*/  IMAD.MOV R43, RZ, RZ, -R34 ;  /* 0x000000ffff2b7224 */ /* 0x000fe400078e0a22 */
[----:B------:R-:W-:Y:S01]  /*31e0*/  @!P2 IMAD.IADD R35, R35, 0x1, -R46 ;  /* 0x000000012323a824 */ /* 0x000fe200078e0a2e */
[----:B------:R-:W-:Y:S01]  /*31f0*/  ISETP.GE.AND P2, PT, R39, RZ, PT ;  /* 0x000000ff2700720c */ /* 0x000fe20003f46270 */
[----:B------:R-:W-:Y:S02]  /*3200*/  VIADD R34, R53, 0x36 ;  /* 0x0000003635227836 */ /* 0x000fe40000000000 */
[----:B------:R-:W-:Y:S02]  /*3210*/  IMAD.MOV R44, RZ, RZ, -R44 ;  /* 0x000000ffff2c7224 */ /* 0x000fe400078e0a2c */
[----:B------:R-:W-:Y:S01]  /*3220*/  @!P4 IMAD.IADD R33, R33, 0x1, -R46 ;  /* 0x000000012121c824 */ /* 0x000fe200078e0a2e */
[C---:B------:R-:W-:Y:S01]  /*3230*/  ISETP.GT.U32.AND P4, PT, R46.reuse, R36, PT ;  /* 0x000000242e00720c */ /* 0x040fe20003f84070 */
[----:B------:R-:W-:Y:S01]  /*3240*/  @!P3 IMAD.MOV R30, RZ, RZ, -R30 ;  /* 0x000000ffff1eb224 */ /* 0x000fe200078e0a1e */
[----:B------:R-:W-:Y:S01]  /*3250*/  IABS R39, R34 ;  /* 0x0000002200277213 */ /* 0x000fe20000000000 */
[----:B------:R-:W-:Y:S01]  /*3260*/  @!P0 IMAD.MOV R31, RZ, RZ, -R31 ;  /* 0x000000ffff1f8224 */ /* 0x000fe200078e0a1f */
[C---:B------:R-:W-:Y:S01]  /*3270*/  ISETP.GT.U32.AND P3, PT, R46.reuse, R41, PT ;  /* 0x000000292e00720c */ /* 0x040fe20003f64070 */
[C---:B------:R-:W-:Y:S01]  /*3280*/  IMAD R37, R46.reuse, R44, R37 ;  /* 0x0000002c2e257224 */ /* 0x040fe200078e0225 */
[C---:B------:R-:W-:Y:S01]  /*3290*/  ISETP.GT.U32.AND P0, PT, R46.reuse, R35, PT ;  /* 0x000000232e00720c */ /* 0x040fe20003f04070 */
[----:B------:R-:W-:-:S02]  /*32a0*/  IMAD R38, R46, R43, R38 ;  /* 0x0000002b2e267224 */ /* 0x000fc400078e0226 */
[----:B------:R-:W-:-:S04]  /*32b0*/  IMAD.HI.U32 R43, R2, R39, RZ ;  /* 0x00000027022b7227 */ /* 0x000fc800078e00ff */
[----:B------:R-:W-:Y:S01]  /*32c0*/  @!P1 IMAD.MOV R32, RZ, RZ, -R32 ;  /* 0x000000ffff209224 */ /* 0x000fe200078e0a20 */
[----:B------:R-:W-:Y:S01]  /*32d0*/  ISETP.GT.U32.AND P1, PT, R46, R37, PT ;  /* 0x000000252e00720c */ /* 0x000fe20003f24070 */
[----:B------:R-:W-:Y:S02]  /*32e0*/  IMAD.MOV R43, RZ, RZ, -R43 ;  /* 0x000000ffff2b7224 */ /* 0x000fe400078e0a2b */
[--C-:B------:R-:W-:Y:S02]  /*32f0*/  @!P4 IMAD.IADD R36, R36, 0x1, -R46.reuse ;  /* 0x000000012424c824 */ /* 0x100fe400078e0a2e */
[--C-:B------:R-:W-:Y:S01]  /*3300*/  @!P3 IMAD.IADD R41, R41, 0x1, -R46.reuse ;  /* 0x000000012929b824 */ /* 0x100fe200078e0a2e */
[C---:B------:R-:W-:Y:S01]  /*3310*/  ISETP.GT.U32.AND P3, PT, R46.reuse, R38, PT ;  /* 0x000000262e00720c */ /* 0x040fe20003f64070 */
[--C-:B------:R-:W-:Y:S01]  /*3320*/  @!P0 IMAD.IADD R35, R35, 0x1, -R46.reuse ;  /* 0x0000000123238824 */ /* 0x100fe200078e0a2e */
[C---:B------:R-:W-:Y:S01]  /*3330*/  ISETP.GT.U32.AND P4, PT, R46.reuse, R36, PT ;  /* 0x000000242e00720c */ /* 0x040fe20003f84070 */
[----:B------:R-:W-:Y:S01]  /*3340*/  IMAD R39, R46, R43, R39 ;  /* 0x0000002b2e277224 */ /* 0x000fe200078e0227 */
[----:B------:R-:W-:Y:S01]  /*3350*/  ISETP.GE.AND P0, PT, R40, RZ, PT ;  /* 0x000000ff2800720c */ /* 0x000fe20003f06270 */
[----:B------:R-:W-:Y:S01]  /*3360*/  @!P5 IMAD.MOV R33, RZ, RZ, -R33 ;  /* 0x000000ffff21d224 */ /* 0x000fe200078e0a21 */
[----:B------:R-:W-:Y:S01]  /*3370*/  ISETP.GE.AND P5, PT, R3, RZ, PT ;  /* 0x000000ff0300720c */ /* 0x000fe20003fa6270 */
[----:B------:R-:W-:Y:S01]  /*3380*/  @!P2 IMAD.MOV R35, RZ, RZ, -R35 ;  /* 0x000000ffff23a224 */ /* 0x000fe200078e0a23 */
[----:B------:R-:W-:Y:S01]  /*3390*/  ISETP.GT.U32.AND P2, PT, R46, R39, PT ;  /* 0x000000272e00720c */ /* 0x000fe20003f44070 */
[----:B------:R-:W-:Y:S01]  /*33a0*/  VIADD R3, R53, 0x37 ;  /* 0x0000003735037836 */ /* 0x000fe20000000000 */
[----:B------:R-:W-:Y:S01]  /*33b0*/  IABS R43, R53 ;  /* 0x00000035002b7213 */ /* 0x000fe20000000000 */
[--C-:B------:R-:W-:Y:S01]  /*33c0*/  @!P1 IMAD.IADD R37, R37, 0x1, -R46.reuse ;  /* 0x0000000125259824 */ /* 0x100fe200078e0a2e */
[----:B------:R-:W-:Y:S01]  /*33d0*/  ISETP.GE.AND P1, PT, R34, RZ, PT ;  /* 0x000000ff2200720c */ /* 0x000fe20003f26270 */
[----:B------:R-:W-:Y:S01]  /*33e0*/  IMAD.MOV.U32 R34, RZ, RZ, R41 ;  /* 0x000000ffff227224 */ /* 0x000fe200078e0029 */
[----:B------:R-:W-:Y:S01]  /*33f0*/  IABS R40, R3 ;  /* 0x0000000300287213 */ /* 0x000fe20000000000 */
[----:B------:R-:W-:-:S02]  /*3400*/  @!P3 IMAD.IADD R38, R38, 0x1, -R46 ;  /* 0x000000012626b824 */ /* 0x000fc400078e0a2e */
[----:B------:R-:W-:Y:S01]  /*3410*/  @!P6 IMAD.MOV R34, RZ, RZ, -R34 ;  /* 0x000000ffff22e224 */ /* 0x000fe200078e0a22 */
[----:B------:R-:W-:Y:S01]  /*3420*/  ISETP.GT.U32.AND P6, PT, R46, R37, PT ;  /* 0x000000252e00720c */ /* 0x000fe20003fc4070 */
[----:B------:R-:W-:Y:S01]  /*3430*/  IMAD.HI.U32 R41, R2, R40, RZ ;  /* 0x0000002802297227 */ /* 0x000fe200078e00ff */
[----:B------:R-:W-:-:S03]  /*3440*/  ISETP.GT.U32.AND P3, PT, R46, R38, PT ;  /* 0x000000262e00720c */ /* 0x000fc60003f64070 */
[----:B------:R-:W-:Y:S02]  /*3450*/  VIADD R6, R53, 0x3a ;  /* 0x0000003a35067836 */ /* 0x000fe40000000000 */
[--C-:B------:R-:W-:Y:S01]  /*3460*/  @!P4 IMAD.IADD R36, R36, 0x1, -R46.reuse ;  /* 0x000000012424c824 */ /* 0x100fe200078e0a2e */
[----:B------:R-:W-:Y:S01]  /*3470*/  ISETP.GE.AND P4, PT, R42, RZ, PT ;  /* 0x000000ff2a00720c */ /* 0x000fe20003f86270 */
[----:B------:R-:W-:Y:S01]  /*3480*/  @!P2 IMAD.IADD R39, R39, 0x1, -R46 ;  /* 0x000000012727a824 */ /* 0x000fe200078e0a2e */
[----:B------:R-:W-:Y:S01]  /*3490*/  IABS R51, R6 ;  /* 0x0000000600337213 */ /* 0x000fe20000000000 */
[----:B------:R-:W-:Y:S02]  /*34a0*/  IMAD.MOV R41, RZ, RZ, -R41 ;  /* 0x000000ffff297224 */ /* 0x000fe400078e0a29 */
[----:B------:R-:W-:Y:S01]  /*34b0*/  @!P5 IMAD.MOV R36, RZ, RZ, -R36 ;  /* 0x000000ffff24d224 */ /* 0x000fe200078e0a24 */
[----:B------:R-:W-:Y:S01]  /*34c0*/  ISETP.GE.AND P5, PT, R3, RZ, PT ;  /* 0x000000ff0300720c */ /* 0x000fe20003fa6270 */
[C---:B------:R-:W-:Y:S01]  /*34d0*/  IMAD R40, R46.reuse, R41, R40 ;  /* 0x000000292e287224 */ /* 0x040fe200078e0228 */
[----:B------:R-:W-:Y:S01]  /*34e0*/  ISETP.GT.U32.AND P2, PT, R46, R39, PT ;  /* 0x000000272e00720c */ /* 0x000fe20003f44070 */
[----:B------:R-:W-:-:S02]  /*34f0*/  VIADD R3, R53, 0x39 ;  /* 0x0000003935037836 */ /* 0x000fc40000000000 */
[----:B------:R-:W-:-:S03]  /*3500*/  IMAD.HI.U32 R48, R2, R51, RZ ;  /* 0x0000003302307227 */ /* 0x000fc600078e00ff */
[----:B------:R-:W-:Y:S01]  /*3510*/  IABS R42, R3 ;  /* 0x00000003002a7213 */ /* 0x000fe20000000000 */
[----:B------:R-:W-:Y:S01]  /*3520*/  @!P6 IMAD.IADD R37, R37, 0x1, -R46 ;  /* 0x000000012525e824 */ /* 0x000fe200078e0a2e */
[----:B------:R-:W-:Y:S01]  /*3530*/  ISETP.GT.U32.AND P6, PT, R46, R40, PT ;  /* 0x000000282e00720c */ /* 0x000fe20003fc4070 */
[----:B------:R-:W-:Y:S02]  /*3540*/  VIADD R41, R53, 0x38 ;  /* 0x0000003835297836 */ /* 0x000fe40000000000 */
[----:B------:R-:W-:Y:S02]  /*3550*/  IMAD.MOV R48, RZ, RZ, -R48 ;  /* 0x000000ffff307224 */ /* 0x000fe400078e0a30 */
[----:B------:R-:W-:-:S04]  /*3560*/  IMAD.HI.U32 R44, R2, R43, RZ ;  /* 0x0000002b022c7227 */ /* 0x000fc800078e00ff */
[----:B------:R-:W-:Y:S01]  /*3570*/  @!P3 IMAD.IADD R38, R38, 0x1, -R46 ;  /* 0x000000012626b824 */ /* 0x000fe200078e0a2e */
[----:B------:R-:W-:Y:S01]  /*3580*/  ISETP.GE.AND P3, PT, R41, RZ, PT ;  /* 0x000000ff2900720c */ /* 0x000fe20003f66270 */
[----:B------:R-:W-:Y:S01]  /*3590*/  IMAD.HI.U32 R47, R2, R42, RZ ;  /* 0x0000002a022f7227 */ /* 0x000fe200078e00ff */
[----:B------:R-:W-:-:S03]  /*35a0*/  IABS R41, R41 ;  /* 0x0000002900297213 */ /* 0x000fc60000000000 */
[----:B------:R-:W-:Y:S02]  /*35b0*/  IMAD.MOV R44, RZ, RZ, -R44 ;  /* 0x000000ffff2c7224 */ /* 0x000fe400078e0a2c */
[----:B------:R-:W-:Y:S02]  /*35c0*/  IMAD R51, R46, R48, R51 ;  /* 0x000000302e337224 */ /* 0x000fe400078e0233 */
[C---:B------:R-:W-:Y:S01]  /*35d0*/  VIADD R5, R53.reuse, 0x3b ;  /* 0x0000003b35057836 */ /* 0x040fe20000000000 */
[----:B------:R-:W4:Y:S01]  /*35e0*/  LDC.64 R48, c[0x0][0x3a8] ;  /* 0x0000ea00ff307b82 */ /* 0x000f220000000a00 */
[----:B------:R-:W-:Y:S02]  /*35f0*/  VIADD R4, R53, 0x3c ;  /* 0x0000003c35047836 */ /* 0x000fe40000000000 */
[----:B------:R-:W-:Y:S01]  /*3600*/  @!P2 IMAD.IADD R39, R39, 0x1, -R46 ;  /* 0x000000012727a824 */ /* 0x000fe200078e0a2e */
[----:B------:R-:W-:Y:S01]  /*3610*/  ISETP.GE.AND P2, PT, R3, RZ, PT ;  /* 0x000000ff0300720c */ /* 0x000fe20003f46270 */
[----:B------:R-:W-:-:S02]  /*3620*/  IMAD.MOV R47, RZ, RZ, -R47 ;  /* 0x000000ffff2f7224 */ /* 0x000fc400078e0a2f */
[----:B------:R-:W-:Y:S01]  /*3630*/  IMAD R3, R46, R44, R43 ;  /* 0x0000002c2e037224 */ /* 0x000fe200078e022b */
[----:B------:R-:W-:Y:S01]  /*3640*/  IABS R43, R5 ;  /* 0x00000005002b7213 */ /* 0x000fe20000000000 */
[----:B------:R-:W-:Y:S01]  /*3650*/  IMAD.HI.U32 R45, R2, R41, RZ ;  /* 0x00000029022d7227 */ /* 0x000fe200078e00ff */
[----:B------:R-:W-:-:S03]  /*3660*/  IABS R44, R4 ;  /* 0x00000004002c7213 */ /* 0x000fc60000000000 */
[----:B------:R-:W-:Y:S02]  /*3670*/  @!P6 IMAD.IADD R40, R40, 0x1, -R46 ;  /* 0x000000012828e824 */ /* 0x000fe400078e0a2e */
[C---:B------:R-:W-:Y:S02]  /*3680*/  IMAD R42, R46.reuse, R47, R42 ;  /* 0x0000002f2e2a7224 */ /* 0x040fe400078e022a */
[----:B------:R-:W-:Y:S01]  /*3690*/  IMAD.MOV R45, RZ, RZ, -R45 ;  /* 0x000000ffff2d7224 */ /* 0x000fe200078e0a2d */
[----:B------:R-:W-:Y:S01]  /*36a0*/  ISETP.GT.U32.AND P6, PT, R46, R40, PT ;  /* 0x000000282e00720c */ /* 0x000fe20003fc4070 */
[C---:B------:R-:W-:Y:S02]  /*36b0*/  VIADD R52, R53.reuse, 0x3d ;  /* 0x0000003d35347836 */ /* 0x040fe40000000000 */
[----:B------:R-:W-:Y:S02]  /*36c0*/  VIADD R47, R53, 0x3e ;  /* 0x0000003e352f7836 */ /* 0x000fe40000000000 */
[----:B------:R-:W-:-:S03]  /*36d0*/  IMAD.HI.U32 R0, R2, R43, RZ ;  /* 0x0000002b02007227 */ /* 0x000fc600078e00ff */
[----:B------:R-:W-:Y:S01]  /*36e0*/  IABS R50, R47 ;  /* 0x0000002f00327213 */ /* 0x000fe20000000000 */
[----:B--2---:R-:W-:-:S04]  /*36f0*/  IMAD.HI.U32 R8, R2, R44, RZ ;  /* 0x0000002c02087227 */ /* 0x004fc800078e00ff */
[C---:B------:R-:W-:Y:S01]  /*3700*/  IMAD R41, R46.reuse, R45, R41 ;  /* 0x0000002d2e297224 */ /* 0x040fe200078e0229 */
[----:B------:R-:W-:Y:S01]  /*3710*/  IABS R45, R52 ;  /* 0x00000034002d7213 */ /* 0x000fe20000000000 */
[----:B------:R-:W-:Y:S02]  /*3720*/  IMAD.MOV R0, RZ, RZ, -R0 ;  /* 0x000000ffff007224 */ /* 0x000fe400078e0a00 */
[----:B---3--:R-:W-:Y:S01]  /*3730*/  IMAD.MOV R9, RZ, RZ, -R8 ;  /* 0x000000ffff097224 */ /* 0x008fe200078e0a08 */
[----:B-1----:R-:W-:Y:S01]  /*3740*/  SHF.R.U32.HI R8, RZ, 0x6, R7 ;  /* 0x00000006ff087819 */ /* 0x002fe20000011607 */
[----:B------:R-:W-:Y:S02]  /*3750*/  IMAD R43, R46, R0, R43 ;  /* 0x000000002e2b7224 */ /* 0x000fe400078e022b */
[----:B------:R-:W-:-:S04]  /*3760*/  IMAD.HI.U32 R7, R2, R45, RZ ;  /* 0x0000002d02077227 */ /* 0x000fc800078e00ff */
[----:B------:R-:W-:Y:S01]  /*3770*/  IMAD.HI.U32 R0, R2, R50, RZ ;  /* 0x0000003202007227 */ /* 0x000fe200078e00ff */
[----:B------:R-:W-:-:S03]  /*3780*/  SGXT.U32 R2, R8, 0x1 ;  /* 0x000000010802781a */ /* 0x000fc60000000000 */
[----:B------:R-:W-:Y:S02]  /*3790*/  IMAD.MOV R8, RZ, RZ, -R7 ;  /* 0x000000ffff087224 */ /* 0x000fe400078e0a07 */
[----:B------:R-:W-:Y:S02]  /*37a0*/  IMAD.MOV R7, RZ, RZ, -R0 ;  /* 0x000000ffff077224 */ /* 0x000fe400078e0a00 */
[----:B------:R-:W-:Y:S01]  /*37b0*/  @!P6 IMAD.IADD R40, R40, 0x1, -R46 ;  /* 0x000000012828e824 */ /* 0x000fe200078e0a2e */
[----:B------:R-:W-:Y:S01]  /*37c0*/  ISETP.GT.U32.AND P6, PT, R46, R41, PT ;  /* 0x000000292e00720c */ /* 0x000fe20003fc4070 */
[----:B----4-:R-:W-:Y:S02]  /*37d0*/  IMAD R0, R2, R48, RZ ;  /* 0x0000003002007224 */ /* 0x010fe400078e02ff */
[----:B------:R-:W-:Y:S02]  /*37e0*/  @!P0 IMAD.MOV R37, RZ, RZ, -R37 ;  /* 0x000000ffff258224 */ /* 0x000fe400078e0a25 */
[----:B------:R-:W-:-:S02]  /*37f0*/  IMAD R0, R48, 0x2, R0 ;  /* 0x0000000230007824 */ /* 0x000fc400078e0200 */
[----:B------:R-:W-:Y:S01]  /*3800*/  @!P4 IMAD.MOV R38, RZ, RZ, -R38 ;  /* 0x000000ffff26c224 */ /* 0x000fe200078e0a26 */
[----:B------:R-:W-:Y:S01]  /*3810*/  ISETP.GT.U32.AND P4, PT, R46, R51, PT ;  /* 0x000000332e00720c */ /* 0x000fe20003f84070 */
[----:B------:R-:W-:Y:S02]  /*3820*/  IMAD R0, R48, 0x2, R0 ;  /* 0x0000000230007824 */ /* 0x000fe400078e0200 */
[----:B------:R-:W-:Y:S02]  /*3830*/  IMAD R44, R46, R9, R44 ;  /* 0x000000092e2c7224 */ /* 0x000fe400078e022c */
[----:B------:R-:W-:Y:S02]  /*3840*/  IMAD R0, R48, 0x2, R0 ;  /* 0x0000000230007824 */ /* 0x000fe400078e0200 */
[----:B------:R-:W-:Y:S01]  /*3850*/  @!P6 IMAD.IADD R41, R41, 0x1, -R46 ;  /* 0x000000012929e824 */ /* 0x000fe200078e0a2e */
[----:B------:R-:W-:Y:S01]  /*3860*/  ISETP.GT.U32.AND P6, PT, R46, R42, PT ;  /* 0x0000002a2e00720c */ /* 0x000fe20003fc4070 */
[----:B------:R-:W-:-:S02]  /*3870*/  IMAD R0, R48, 0x2, R0 ;  /* 0x0000000230007824 */ /* 0x000fc400078e0200 */
[----:B------:R-:W-:Y:S01]  /*3880*/  @!P1 IMAD.MOV R39, RZ, RZ, -R39 ;  /* 0x000000ffff279224 */ /* 0x000fe200078e0a27 */
[C---:B------:R-:W-:Y:S01]  /*3890*/  ISETP.GT.U32.AND P0, PT, R46.reuse, R41, PT ;  /* 0x000000292e00720c */ /* 0x040fe20003f04070 */
[C---:B------:R-:W-:Y:S01]  /*38a0*/  IMAD R45, R46.reuse, R8, R45 ;  /* 0x000000082e2d7224 */ /* 0x040fe200078e022d */
[----:B------:R1:W-:Y:S01]  /*38b0*/  STL [R1+0x24], R0 ;  /* 0x0000240001007387 */ /* 0x0003e20000100800 */
[C---:B------:R-:W-:Y:S01]  /*38c0*/  ISETP.GT.U32.AND P1, PT, R46.reuse, R43, PT ;  /* 0x0000002b2e00720c */ /* 0x040fe20003f24070 */
[----:B------:R-:W-:Y:S01]  /*38d0*/  @!P5 IMAD.MOV R40, RZ, RZ, -R40 ;  /* 0x000000ffff28d224 */ /* 0x000fe200078e0a28 */
[C---:B------:R-:W-:Y:S01]  /*38e0*/  ISETP.GT.U32.AND P5, PT, R46.reuse, R44, PT ;  /* 0x0000002c2e00720c */ /* 0x040fe20003fa4070 */
[----:B------:R-:W-:Y:S02]  /*38f0*/  @!P4 IMAD.IADD R51, R51, 0x1, -R46 ;  /* 0x000000013333c824 */ /* 0x000fe400078e0a2e */
[----:B------:R-:W-:Y:S02]  /*3900*/  IMAD R50, R46, R7, R50 ;  /* 0x000000072e327224 */ /* 0x000fe400078e0232 */
[----:B------:R-:W-:-:S02]  /*3910*/  @!P6 IMAD.IADD R42, R42, 0x1, -R46 ;  /* 0x000000012a2ae824 */ /* 0x000fc400078e0a2e */
[----:B-1----:R-:W-:Y:S01]  /*3920*/  IMAD R0, R48, 0x2, R0 ;  /* 0x0000000230007824 */ /* 0x002fe200078e0200 */
[C---:B------:R-:W-:Y:S01]  /*3930*/  ISETP.GT.U32.AND P4, PT, R46.reuse, R50, PT ;  /* 0x000000322e00720c */ /* 0x040fe20003f84070 */
[--C-:B------:R-:W-:Y:S01]  /*3940*/  @!P0 IMAD.IADD R41, R41, 0x1, -R46.reuse ;  /* 0x0000000129298824 */ /* 0x100fe200078e0a2e */
[C---:B------:R-:W-:Y:S01]  /*3950*/  ISETP.GT.U32.AND P0, PT, R46.reuse, R45, PT ;  /* 0x0000002d2e00720c */ /* 0x040fe20003f04070 */
[--C-:B------:R-:W-:Y:S01]  /*3960*/  @!P1 IMAD.IADD R43, R43, 0x1, -R46.reuse ;  /* 0x000000012b2b9824 */ /* 0x100fe200078e0a2e */
[----:B------:R1:W-:Y:S01]  /*3970*/  STL [R1+0x74], R0 ;  /* 0x0000740001007387 */ /* 0x0003e20000100800 */
[----:B------:R-:W-:Y:S01]  /*3980*/  @!P3 IMAD.MOV R41, RZ, RZ, -R41 ;  /* 0x000000ffff29b224 */ /* 0x000fe200078e0a29 */
[----:B------:R-:W-:Y:S01]  /*3990*/  ISETP.GT.U32.AND P3, PT, R46, R51, PT ;  /* 0x000000332e00720c */ /* 0x000fe20003f64070 */
[----:B------:R-:W-:Y:S01]  /*39a0*/  @!P5 IMAD.IADD R44, R44, 0x1, -R46 ;  /* 0x000000012c2cd824 */ /* 0x000fe200078e0a2e */
[----:B------:R-:W-:Y:S02]  /*39b0*/  ISETP.GT.U32.AND P5, PT, R46, R43, PT ;  /* 0x0000002b2e00720c */ /* 0x000fe40003fa4070 */
[----:B------:R-:W-:-:S02]  /*39c0*/  ISETP.GE.AND P1, PT, R6, RZ, PT ;  /* 0x000000ff0600720c */ /* 0x000fc40003f26270 */
[----:B------:R-:W-:Y:S01]  /*39d0*/  ISETP.GT.U32.AND P6, PT, R46, R42, PT ;  /* 0x0000002a2e00720c */ /* 0x000fe20003fc4070 */
[----:B------:R-:W-:Y:S02]  /*39e0*/  @!P4 IMAD.IADD R50, R50, 0x1, -R46 ;  /* 0x000000013232c824 */ /* 0x000fe400078e0a2e */
[----:B-1----:R-:W-:Y:S02]  /*39f0*/  IMAD R0, R48, 0x2, R0 ;  /* 0x0000000230007824 */ /* 0x002fe400078e0200 */
[----:B------:R-:W-:Y:S01]  /*3a00*/  @!P0 IMAD.IADD R45, R45, 0x1, -R46 ;  /* 0x000000012d2d8824 */ /* 0x000fe200078e0a2e */
[----:B------:R-:W-:Y:S01]  /*3a10*/  ISETP.GT.U32.AND P0, PT, R46, R44, PT ;  /* 0x0000002c2e00720c */ /* 0x000fe20003f04070 */
[----:B------:R-:W-:Y:S01]  /*3a20*/  IMAD R17, R48, 0x2, R0 ;  /* 0x0000000230117824 */ /* 0x000fe200078e0200 */
[----:B------:R-:W-:Y:S01]  /*3a30*/  STL [R1+0x70], R0 ;  /* 0x0000700001007387 */ /* 0x000fe20000100800 */
[--C-:B------:R-:W-:Y:S01]  /*3a40*/  @!P3 IMAD.IADD R51, R51, 0x1, -R46.reuse ;  /* 0x000000013333b824 */ /* 0x100fe200078e0a2e */
[----:B------:R-:W-:Y:S01]  /*3a50*/  ISETP.GE.AND P3, PT, R5, RZ, PT ;  /* 0x000000ff0500720c */ /* 0x000fe20003f66270 */
[--C-:B------:R-:W-:Y:S01]  /*3a60*/  @!P5 IMAD.IADD R43, R43, 0x1, -R46.reuse ;  /* 0x000000012b2bd824 */ /* 0x100fe200078e0a2e */
[----:B------:R-:W2:Y:S01]  /*3a70*/  LDL.LU R16, [R1+0x64] ;  /* 0x0000640001107983 */ /* 0x000ea20000300800 */
[----:B------:R-:W-:Y:S01]  /*3a80*/  ISETP.GE.AND P5, PT, R4, RZ, PT ;  /* 0x000000ff0400720c */ /* 0x000fe20003fa6270 */
[----:B------:R-:W-:Y:S01]  /*3a90*/  @!P6 IMAD.IADD R42, R42, 0x1, -R46 ;  /* 0x000000012a2ae824 */ /* 0x000fe200078e0a2e */
[C---:B------:R-:W-:Y:S01]  /*3aa0*/  ISETP.GT.U32.AND P6, PT, R46.reuse, R3, PT ;  /* 0x000000032e00720c */ /* 0x040fe20003fc4070 */
[----:B------:R-:W3:Y:S01]  /*3ab0*/  LDL.LU R15, [R1+0x60] ;  /* 0x00006000010f7983 */ /* 0x000ee20000300800 */
[----:B------:R-:W-:Y:S01]  /*3ac0*/  ISETP.GT.U32.AND P4, PT, R46, R45, PT ;  /* 0x0000002d2e00720c */ /* 0x000fe20003f84070 */
[----:B------:R-:W-:-:S02]  /*3ad0*/  @!P2 IMAD.MOV R42, RZ, RZ, -R42 ;  /* 0x000000ffff2aa224 */ /* 0x000fc400078e0a2a */
[----:B------:R-:W4:Y:S01]  /*3ae0*/  LDL.LU R14, [R1+0x5c] ;  /* 0x00005c00010e7983 */ /* 0x000f220000300800 */
[--C-:B------:R-:W-:Y:S01]  /*3af0*/  @!P0 IMAD.IADD R44, R44, 0x1, -R46.reuse ;  /* 0x000000012c2c8824 */ /* 0x100fe200078e0a2e */
[----:B------:R-:W-:Y:S02]  /*3b00*/  ISETP.GE.AND P0, PT, R52, RZ, PT ;  /* 0x000000ff3400720c */ /* 0x000fe40003f06270 */
[----:B------:R1:W-:Y:S04]  /*3b10*/  STL [R1+0x6c], R17 ;  /* 0x00006c1101007387 */ /* 0x0003e80000100800 */
[----:B------:R-:W5:Y:S01]  /*3b20*/  LDL.LU R13, [R1+0x58] ;  /* 0x00005800010d7983 */ /* 0x000f620000300800 */
[--C-:B------:R-:W-:Y:S01]  /*3b30*/  @!P6 IMAD.IADD R3, R3, 0x1, -R46.reuse ;  /* 0x000000010303e824 */ /* 0x100fe200078e0a2e */
[----:B------:R-:W-:Y:S01]  /*3b40*/  ISETP.GT.U32.AND P6, PT, R46, R50, PT ;  /* 0x000000322e00720c */ /* 0x000fe20003fc4070 */
[----:B------:R-:W-:Y:S01]  /*3b50*/  @!P4 IMAD.IADD R45, R45, 0x1, -R46 ;  /* 0x000000012d2dc824 */ /* 0x000fe200078e0a2e */
[----:B------:R-:W5:Y:S01]  /*3b60*/  LDL.LU R12, [R1+0x54] ;  /* 0x00005400010c7983 */ /* 0x000f620000300800 */
[----:B------:R-:W-:-:S02]  /*3b70*/  ISETP.GE.AND P4, PT, R47, RZ, PT ;  /* 0x000000ff2f00720c */ /* 0x000fc40003f86270 */
[----:B------:R-:W-:Y:S01]  /*3b80*/  ISETP.GT.U32.AND P2, PT, R46, R3, PT ;  /* 0x000000032e00720c */ /* 0x000fe20003f44070 */
[----:B------:R-:W5:Y:S04]  /*3b90*/  LDL.LU R11, [R1+0x50] ;  /* 0x00005000010b7983 */ /* 0x000f680000300800 */
[----:B------:R-:W5:Y:S03]  /*3ba0*/  LDL.LU R10, [R1+0x4c] ;  /* 0x00004c00010a7983 */ /* 0x000f660000300800 */
[----:B------:R-:W-:Y:S01]  /*3bb0*/  @!P6 IMAD.IADD R50, R50, 0x1, -R46 ;  /* 0x000000013232e824 */ /* 0x000fe200078e0a2e */
[----:B------:R-:W5:Y:S01]  /*3bc0*/  LDL.LU R9, [R1+0x48] ;  /* 0x0000480001097983 */ /* 0x000f620000300800 */
[----:B------:R-:W-:-:S03]  /*3bd0*/  ISETP.GE.AND P6, PT, R53, RZ, PT ;  /* 0x000000ff3500720c */ /* 0x000fc60003fc6270 */
[----:B------:R-:W5:Y:S01]  /*3be0*/  LDL.LU R8, [R1+0x44] ;  /* 0x0000440001087983 */ /* 0x000f620000300800 */
[----:B------:R-:W-:-:S03]  /*3bf0*/  @!P2 IMAD.IADD R3, R3, 0x1, -R46 ;  /* 0x000000010303a824 */ /* 0x000fc600078e0a2e */
[----:B------:R-:W5:Y:S01]  /*3c00*/  LDL.LU R7, [R1+0x40] ;  /* 0x0000400001077983 */ /* 0x000f620000300800 */
[----:B-1----:R-:W-:Y:S01]  /*3c10*/  IMAD R17, R48, 0x2, R17 ;  /* 0x0000000230117824 */ /* 0x002fe200078e0211 */
[----:B------:R-:W1:Y:S02]  /*3c20*/  LDC.64 R46, c[0x0][0x3a0] ;  /* 0x0000e800ff2e7b82 */ /* 0x000e640000000a00 */
[----:B------:R-:W5:Y:S04]  /*3c30*/  LDL.LU R6, [R1+0x3c] ;  /* 0x00003c0001067983 */ /* 0x000f680000300800 */
[----:B------:R-:W5:Y:S04]  /*3c40*/  LDL.LU R5, [R1+0x38] ;  /* 0x0000380001057983 */ /* 0x000f680000300800 */
[----:B------:R-:W5:Y:S04]  /*3c50*/  LDL.LU R4, [R1+0x34] ;  /* 0x0000340001047983 */ /* 0x000f680000300800 */
[----:B------:R-:W5:Y:S04]  /*3c60*/  LDL.LU R0, [R1+0x14] ;  /* 0x0000140001007983 */ /* 0x000f680000300800 */
[----:B------:R-:W5:Y:S01]  /*3c70*/  LDL.LU R52, [R1+0x10] ;  /* 0x0000100001347983 */ /* 0x000f620000300800 */
[----:B------:R-:W-:Y:S01]  /*3c80*/  ISETP.NE.AND P2, PT, R25, RZ, PT ;  /* 0x000000ff1900720c */ /* 0x000fe20003f45270 */
[----:B------:R-:W-:Y:S01]  /*3c90*/  @!P6 IMAD.MOV R3, RZ, RZ, -R3 ;  /* 0x000000ffff03e224 */ /* 0x000fe200078e0a03 */
[----:B------:R-:W-:Y:S01]  /*3ca0*/  LOP3.LUT R25, RZ, R25, RZ, 0x33, !PT ;  /* 0x00000019ff197212 */ /* 0x000fe200078e33ff */
[----:B------:R-:W5:Y:S03]  /*3cb0*/  LDL.LU R2, [R1+0xc] ;  /* 0x00000c0001027983 */ /* 0x000f660000300800 */
[C---:B------:R-:W-:Y:S01]  /*3cc0*/  SEL R3, R25.reuse, R3, !P2 ;  /* 0x0000000319037207 */ /* 0x040fe20005000000 */
[----:B------:R0:W-:Y:S04]  /*3cd0*/  STL [R1+0x68], R17 ;  /* 0x0000681101007387 */ /* 0x0001e80000100800 */
[----:B0-----:R-:W5:Y:S04]  /*3ce0*/  LDL.LU R17, [R1+0x5d4] ;  /* 0x0005d40001117983 */ /* 0x001f680000300800 */
[----:B------:R0:W-:Y:S04]  /*3cf0*/  STL [R1+0x1a0], R3 ;  /* 0x0001a00301007387 */ /* 0x0001e80000100800 */
[----:B0-----:R-:W5:Y:S01]  /*3d00*/  LDL.LU R3, [R1+0x8] ;  /* 0x0000080001037983 */ /* 0x001f620000300800 */
[----:B--2---:R-:W-:-:S02]  /*3d10*/  SEL R16, R25, R16, !P2 ;  /* 0x0000001019107207 */ /* 0x004fc40005000000 */
[----:B---3--:R-:W-:-:S03]  /*3d20*/  SEL R15, R25, R15, !P2 ;  /* 0x0000000f190f7207 */ /* 0x008fc60005000000 */
[----:B------:R0:W-:Y:S01]  /*3d30*/  STL [R1+0x19c], R16 ;  /* 0x00019c1001007387 */ /* 0x0001e20000100800 */
[----:B----4-:R-:W-:-:S03]  /*3d40*/  SEL R14, R25, R14, !P2 ;  /* 0x0000000e190e7207 */ /* 0x010fc60005000000 */
[----:B0-----:R-:W2:Y:S01]  /*3d50*/  LDL.LU R16, [R1+0x5d0] ;  /* 0x0005d00001107983 */ /* 0x001ea20000300800 */
[----:B-----5:R-:W-:-:S03]  /*3d60*/  SEL R13, R25, R13, !P2 ;  /* 0x0000000d190d7207 */ /* 0x020fc60005000000 */
[----:B------:R0:W-:Y:S01]  /*3d70*/  STL [R1+0x198], R15 ;  /* 0x0001980f01007387 */ /* 0x0001e20000100800 */
[C---:B------:R-:W-:Y:S02]  /*3d80*/  SEL R12, R25.reuse, R12, !P2 ;  /* 0x0000000c190c7207 */ /* 0x040fe40005000000 */
[C---:B------:R-:W-:Y:S01]  /*3d90*/  SEL R11, R25.reuse, R11, !P2 ;  /* 0x0000000b190b7207 */ /* 0x040fe20005000000 */
[----:B0-----:R-:W3:Y:S01]  /*3da0*/  LDL.LU R15, [R1+0x5cc] ;  /* 0x0005cc00010f7983 */ /* 0x001ee20000300800 */
[----:B------:R-:W-:-:S03]  /*3db0*/  SEL R10, R25, R10, !P2 ;  /* 0x0000000a190a7207 */ /* 0x000fc60005000000 */
[----:B------:R0:W-:Y:S01]  /*3dc0*/  STL [R1+0x194], R14 ;  /* 0x0001940e01007387 */ /* 0x0001e20000100800 */
[C---:B------:R-:W-:Y:S02]  /*3dd0*/  SEL R9, R25.reuse, R9, !P2 ;  /* 0x0000000919097207 */ /* 0x040fe40005000000 */
[C---:B------:R-:W-:Y:S01]  /*3de0*/  SEL R8, R25.reuse, R8, !P2 ;  /* 0x0000000819087207 */ /* 0x040fe20005000000 */
[----:B0-----:R-:W4:Y:S04]  /*3df0*/  LDL.LU R14, [R1+0x5c8] ;  /* 0x0005c800010e7983 */ /* 0x001f280000300800 */
[----:B------:R0:W-:Y:S01]  /*3e00*/  STL [R1+0x190], R13 ;  /* 0x0001900d01007387 */ /* 0x0001e20000100800 */
[----:B------:R-:W-:-:S03]  /*3e10*/  SEL R7, R25, R7, !P2 ;  /* 0x0000000719077207 */ /* 0x000fc60005000000 */
[----:B0-----:R-:W5:Y:S04]  /*3e20*/  LDL.LU R13, [R1+0x5c4] ;  /* 0x0005c400010d7983 */ /* 0x001f680000300800 */
[----:B------:R0:W-:Y:S01]  /*3e30*/  STL [R1+0x144], R12 ;  /* 0x0001440c01007387 */ /* 0x0001e20000100800 */
[----:B------:R-:W-:-:S03]  /*3e40*/  SEL R6, R25, R6, !P2 ;  /* 0x0000000619067207 */ /* 0x000fc60005000000 */
[----:B0-----:R-:W2:Y:S04]  /*3e50*/  LDL.LU R12, [R1+0x5c0] ;  /* 0x0005c000010c7983 */ /* 0x001ea80000300800 */
        /* <DEDUP_REMOVED lines=12> */
[----:B------:R0:W-:Y:S04]  /*3f20*/  STL [R1+0x130], R7 ;  /* 0x0001300701007387 */ /* 0x0001e80000100800 */
        /* <DEDUP_REMOVED lines=10> */
[----:B0-----:R-:W2:Y:S01]  /*3fd0*/  LDL.LU R52, [R1+0x598] ;  /* 0x0005980001347983 */ /* 0x001ea20000300800 */
[----:B------:R-:W-:-:S02]  /*3fe0*/  SEL R2, R25, R2, !P2 ;  /* 0x0000000219027207 */ /* 0x000fc40005000000 */
[----:B------:R-:W-:-:S03]  /*3ff0*/  SEL R3, R25, R3, !P2 ;  /* 0x0000000319037207 */ /* 0x000fc60005000000 */
[----:B------:R-:W-:Y:S04]  /*4000*/  STL [R1+0x118], R2 ;  /* 0x0001180201007387 */ /* 0x000fe80000100800 */
[----:B------:R2:W-:Y:S02]  /*4010*/  STL [R1+0x114], R3 ;  /* 0x0001140301007387 */ /* 0x0005e40000100800 */
[C---:B--2---:R-:W-:Y:S02]  /*4020*/  SEL R3, R25.reuse, R52, !P2 ;  /* 0x0000003419037207 */ /* 0x044fe40005000000 */
[----:B------:R-:W2:Y:S04]  /*4030*/  LDL.LU R52, [R1+0x594] ;  /* 0x0005940001347983 */ /* 0x000ea80000300800 */
[----:B------:R0:W-:Y:S02]  /*4040*/  STL [R1+0x110], R3 ;  /* 0x0001100301007387 */ /* 0x0001e40000100800 */
[----:B0-----:R-:W-:-:S02]  /*4050*/  SEL R3, R25, R0, !P2 ;  /* 0x0000000019037207 */ /* 0x001fc40005000000 */
[----:B------:R-:W2:Y:S04]  /*4060*/  LDL.LU R0, [R1+0x590] ;  /* 0x0005900001007983 */ /* 0x000ea80000300800 */
[----:B------:R0:W-:Y:S02]  /*4070*/  STL [R1+0x10c], R3 ;  /* 0x00010c0301007387 */ /* 0x0001e40000100800 */
[C---:B0-----:R-:W-:Y:S02]  /*4080*/  SEL R3, R25.reuse, R4, !P2 ;  /* 0x0000000419037207 */ /* 0x041fe40005000000 */
[----:B------:R-:W-:-:S03]  /*4090*/  SEL R4, R25, R5, !P2 ;  /* 0x0000000519047207 */ /* 0x000fc60005000000 */
[----:B------:R0:W-:Y:S01]  /*40a0*/  STL [R1+0x108], R3 ;  /* 0x0001080301007387 */ /* 0x0001e20000100800 */
[----:B------:R-:W-:-:S03]  /*40b0*/  SEL R5, R25, R7, !P2 ;  /* 0x0000000719057207 */ /* 0x000fc60005000000 */
[----:B------:R1:W-:Y:S01]  /*40c0*/  STL [R1+0x104], R4 ;  /* 0x0001040401007387 */ /* 0x0003e20000100800 */
[C---:B0-----:R-:W-:Y:S02]  /*40d0*/  SEL R3, R25.reuse, R6, !P2 ;  /* 0x0000000619037207 */ /* 0x041fe40005000000 */
[----:B-1----:R-:W-:-:S03]  /*40e0*/  SEL R4, R25, R8, !P2 ;  /* 0x0000000819047207 */ /* 0x002fc60005000000 */
[----:B------:R0:W-:Y:S04]  /*40f0*/  STL [R1+0x100], R3 ;  /* 0x0001000301007387 */ /* 0x0001e80000100800 */
[----:B------:R1:W-:Y:S01]  /*4100*/  STL [R1+0xfc], R5 ;  /* 0x0000fc0501007387 */ /* 0x0003e20000100800 */
[----:B0-----:R-:W-:-:S03]  /*4110*/  SEL R3, R25, R9, !P2 ;  /* 0x0000000919037207 */ /* 0x001fc60005000000 */
[----:B------:R0:W-:Y:S01]  /*4120*/  STL [R1+0xf8], R4 ;  /* 0x0000f80401007387 */ /* 0x0001e20000100800 */
[----:B-1----:R-:W-:-:S03]  /*4130*/  SEL R5, R25, R10, !P2 ;  /* 0x0000000a19057207 */ /* 0x002fc60005000000 */
[----:B------:R1:W-:Y:S04]  /*4140*/  STL [R1+0xf4], R3 ;  /* 0x0000f40301007387 */ /* 0x0003e80000100800 */
[----:B------:R5:W-:Y:S01]  /*4150*/  STL [R1+0xf0], R5 ;  /* 0x0000f00501007387 */ /* 0x000be20000100800 */
[C---:B0-----:R-:W-:Y:S02]  /*4160*/  SEL R4, R25.reuse, R11, !P2 ;  /* 0x0000000b19047207 */ /* 0x041fe40005000000 */
[----:B-1----:R-:W-:-:S03]  /*4170*/  SEL R3, R25, R12, !P2 ;  /* 0x0000000c19037207 */ /* 0x002fc60005000000 */
[----:B------:R4:W-:Y:S01]  /*4180*/  STL [R1+0xec], R4 ;  /* 0x0000ec0401007387 */ /* 0x0009e20000100800 */
[----:B-----5:R-:W-:-:S03]  /*4190*/  SEL R5, R25, R13, !P2 ;  /* 0x0000000d19057207 */ /* 0x020fc60005000000 */
[----:B------:R3:W-:Y:S04]  /*41a0*/  STL [R1+0xe8], R3 ;  /* 0x0000e80301007387 */ /* 0x0007e80000100800 */
[----:B------:R0:W-:Y:S01]  /*41b0*/  STL [R1+0xe4], R5 ;  /* 0x0000e40501007387 */ /* 0x0001e20000100800 */
[C---:B----4-:R-:W-:Y:S02]  /*41c0*/  SEL R4, R25.reuse, R14, !P2 ;  /* 0x0000000e19047207 */ /* 0x050fe40005000000 */
[----:B---3--:R-:W-:-:S03]  /*41d0*/  SEL R3, R25, R15, !P2 ;  /* 0x0000000f19037207 */ /* 0x008fc60005000000 */
[----:B------:R1:W-:Y:S01]  /*41e0*/  STL [R1+0xe0], R4 ;  /* 0x0000e00401007387 */ /* 0x0003e20000100800 */
[----:B0-----:R-:W-:-:S03]  /*41f0*/  SEL R5, R25, R16, !P2 ;  /* 0x0000001019057207 */ /* 0x001fc60005000000 */
[----:B------:R0:W-:Y:S04]  /*4200*/  STL [R1+0xdc], R3 ;  /* 0x0000dc0301007387 */ /* 0x0001e80000100800 */
[----:B------:R3:W-:Y:S04]  /*4210*/  STL [R1+0xd8], R5 ;  /* 0x0000d80501007387 */ /* 0x0007e80000100800 */
[----:B------:R-:W4:Y:S01]  /*4220*/  LDL R13, [R1+0x68] ;  /* 0x00006800010d7983 */ /* 0x000f220000100800 */
[C---:B-1----:R-:W-:Y:S02]  /*4230*/  SEL R4, R25.reuse, R17, !P2 ;  /* 0x0000001119047207 */ /* 0x042fe40005000000 */
[----:B0-----:R-:W-:-:S03]  /*4240*/  SEL R3, R25, R18, !P2 ;  /* 0x0000001219037207 */ /* 0x001fc60005000000 */
[----:B------:R0:W-:Y:S04]  /*4250*/  STL [R1+0xd4], R4 ;  /* 0x0000d40401007387 */ /* 0x0001e80000100800 */
[----:B------:R1:W-:Y:S01]  /*4260*/  STL [R1+0xd0], R3 ;  /* 0x0000d00301007387 */ /* 0x0003e20000100800 */
[C---:B---3--:R-:W-:Y:S02]  /*4270*/  SEL R5, R25.reuse, R21, !P2 ;  /* 0x0000001519057207 */ /* 0x048fe40005000000 */
        /* <DEDUP_REMOVED lines=12> */
[----:B---3--:R-:W-:-:S03]  /*4340*/  SEL R3, R25, R27, !P2 ;  /* 0x0000001b19037207 */ /* 0x008fc60005000000 */
        /* <DEDUP_REMOVED lines=17> */
[C---:B---3--:R-:W-:Y:S01]  /*4460*/  SEL R3, R25.reuse, R36, !P2 ;  /* 0x0000002419037207 */ /* 0x048fe20005000000 */
[----:B------:R-:W1:Y:S02]  /*4470*/  S2R R2, SR_TID.X ;  /* 0x0000000000027919 */ /* 0x000e640000002100 */
[----:B------:R3:W-:Y:S01]  /*4480*/  STL [R1+0x50], R4 ;  /* 0x0000500401007387 */ /* 0x0007e20000100800 */
[----:B0-----:R-:W-:-:S03]  /*4490*/  SEL R5, R25, R37, !P2 ;  /* 0x0000002519057207 */ /* 0x001fc60005000000 */
[----:B------:R0:W-:Y:S01]  /*44a0*/  STL [R1+0x54], R3 ;  /* 0x0000540301007387 */ /* 0x0001e20000100800 */
[----:B---3--:R-:W-:-:S03]  /*44b0*/  SEL R4, R25, R38, !P2 ;  /* 0x0000002619047207 */ /* 0x008fc60005000000 */
[----:B------:R-:W-:Y:S01]  /*44c0*/  STL [R1+0x58], R5 ;  /* 0x0000580501007387 */ /* 0x000fe20000100800 */
[----:B0-----:R-:W-:-:S03]  /*44d0*/  SEL R3, R25, R39, !P2 ;  /* 0x0000002719037207 */ /* 0x001fc60005000000 */
[----:B------:R-:W-:Y:S04]  /*44e0*/  STL [R1+0x5c], R4 ;  /* 0x00005c0401007387 */ /* 0x000fe80000100800 */
[----:B------:R0:W-:Y:S02]  /*44f0*/  STL [R1+0x60], R3 ;  /* 0x0000600301007387 */ /* 0x0001e40000100800 */
[C---:B0-----:R-:W-:Y:S02]  /*4500*/  SEL R3, R25.reuse, R42, !P2 ;  /* 0x0000002a19037207 */ /* 0x041fe40005000000 */
[----:B------:R-:W0:Y:S01]  /*4510*/  S2R R42, SR_TID.X ;  /* 0x00000000002a7919 */ /* 0x000e220000002100 */
[C---:B------:R-:W-:Y:S01]  /*4520*/  SEL R5, R25.reuse, R40, !P2 ;  /* 0x0000002819057207 */ /* 0x040fe20005000000 */
[----:B------:R-:W-:Y:S01]  /*4530*/  @!P1 IMAD.MOV R51, RZ, RZ, -R51 ;  /* 0x000000ffff339224 */ /* 0x000fe200078e0a33 */
[----:B------:R-:W-:Y:S01]  /*4540*/  SEL R4, R25, R41, !P2 ;  /* 0x0000002919047207 */ /* 0x000fe20005000000 */
[----:B------:R-:W-:-:S02]  /*4550*/  @!P3 IMAD.MOV R43, RZ, RZ, -R43 ;  /* 0x000000ffff2bb224 */ /* 0x000fc400078e0a2b */
[----:B------:R3:W-:Y:S01]  /*4560*/  STL [R1+0x64], R5 ;  /* 0x0000640501007387 */ /* 0x0007e20000100800 */
[----:B------:R-:W-:Y:S02]  /*4570*/  @!P5 IMAD.MOV R44, RZ, RZ, -R44 ;  /* 0x000000ffff2cd224 */ /* 0x000fe400078e0a2c */
[----:B------:R-:W-:Y:S01]  /*4580*/  @!P0 IMAD.MOV R45, RZ, RZ, -R45 ;  /* 0x000000ffff2d8224 */ /* 0x000fe200078e0a2d */
[----:B------:R5:W-:Y:S01]  /*4590*/  STL [R1+0x90], R4 ;  /* 0x0000900401007387 */ /* 0x000be20000100800 */
[----:B------:R-:W-:Y:S01]  /*45a0*/  @!P4 IMAD.MOV R50, RZ, RZ, -R50 ;  /* 0x000000ffff32c224 */ /* 0x000fe200078e0a32 */
[C---:B---3--:R-:W-:Y:S02]  /*45b0*/  SEL R5, R25.reuse, R51, !P2 ;  /* 0x0000003319057207 */ /* 0x048fe40005000000 */
[----:B------:R3:W-:Y:S01]  /*45c0*/  STL [R1+0x7c], R3 ;  /* 0x00007c0301007387 */ /* 0x0007e20000100800 */
[----:B-----5:R-:W-:-:S03]  /*45d0*/  SEL R4, R25, R43, !P2 ;  /* 0x0000002b19047207 */ /* 0x020fc60005000000 */
[----:B------:R5:W-:Y:S01]  /*45e0*/  STL [R1+0x80], R5 ;  /* 0x0000800501007387 */ /* 0x000be20000100800 */
[----:B-1----:R-:W-:-:S03]  /*45f0*/  SHF.R.U32.HI R2, RZ, 0x6, R2 ;  /* 0x00000006ff027819 */ /* 0x002fc60000011602 */
[----:B------:R1:W-:Y:S01]  /*4600*/  STL [R1+0x84], R4 ;  /* 0x0000840401007387 */ /* 0x0003e20000100800 */
[C---:B---3--:R-:W-:Y:S02]  /*4610*/  SEL R3, R25.reuse, R44, !P2 ;  /* 0x0000002c19037207 */ /* 0x048fe40005000000 */
[----:B-----5:R-:W-:-:S03]  /*4620*/  SEL R5, R25, R45, !P2 ;  /* 0x0000002d19057207 */ /* 0x020fc60005000000 */
[----:B------:R-:W-:Y:S01]  /*4630*/  STL [R1+0x8c], R3 ;  /* 0x00008c0301007387 */ /* 0x000fe20000100800 */
[----:B-1----:R-:W-:-:S03]  /*4640*/  SEL R4, R25, R50, !P2 ;  /* 0x0000003219047207 */ /* 0x002fc60005000000 */
[----:B------:R1:W-:Y:S01]  /*4650*/  STL [R1+0x88], R5 ;  /* 0x0000880501007387 */ /* 0x0003e20000100800 */
[----:B------:R-:W-:-:S03]  /*4660*/  SGXT.U32 R2, R2, 0x1 ;  /* 0x000000010202781a */ /* 0x000fc60000000000 */
[----:B------:R3:W-:Y:S01]  /*4670*/  STL [R1+0x1a8], R4 ;  /* 0x0001a80401007387 */ /* 0x0007e20000100800 */
[----:B------:R-:W-:Y:S01]  /*4680*/  PRMT R7, RZ, 0x7610, R7 ;  /* 0x00007610ff077816 */ /* 0x000fe20000000007 */
[----:B-1----:R-:W-:Y:S01]  /*4690*/  VIADD R5, R46, 0x7f ;  /* 0x0000007f2e057836 */ /* 0x002fe20000000000 */
[----:B0-----:R-:W-:Y:S01]  /*46a0*/  LOP3.LUT R41, R42, 0x7f, RZ, 0xc0, !PT ;  /* 0x0000007f2a297812 */ /* 0x001fe200078ec0ff */
[----:B------:R-:W-:-:S03]  /*46b0*/  UIADD3 UR6, UPT, UPT, UR10, 0x10000, URZ ;  /* 0x000100000a067890 */ /* 0x000fc6000fffe0ff */
[----:B------:R-:W-:Y:S02]  /*46c0*/  ISETP.GT.AND P0, PT, R5, 0x7f, PT ;  /* 0x0000007f0500780c */ /* 0x000fe40003f04270 */
[----:B------:R-:W-:Y:S02]  /*46d0*/  ISETP.NE.U32.AND P1, PT, R41, RZ, PT ;  /* 0x000000ff2900720c */ /* 0x000fe40003f25070 */
[----:B--2---:R-:W-:-:S05]  /*46e0*/  SEL R3, R25, R52, !P2 ;  /* 0x0000003419037207 */ /* 0x004fca0005000000 */
[----:B------:R0:W-:Y:S01]  /*46f0*/  STL [R1+0x1a4], R3 ;  /* 0x0001a40301007387 */ /* 0x0001e20000100800 */
[----:B---3--:R-:W-:Y:S01]  /*4700*/  IMAD R4, R0, R47, RZ ;  /* 0x0000002f00047224 */ /* 0x008fe200078e02ff */
[----:B0-----:R-:W-:-:S04]  /*4710*/  LOP3.LUT R3, R2, 0x8, RZ, 0xfc, !PT ;  /* 0x0000000802037812 */ /* 0x001fc800078efcff */
[----:B------:R-:W-:Y:S02]  /*4720*/  ISETP.LT.AND P2, PT, R3, R46, P0 ;  /* 0x0000002e0300720c */ /* 0x000fe40000741270 */
[----:B------:R-:W-:Y:S01]  /*4730*/  LOP3.LUT R3, R2, 0x18, RZ, 0xfc, !PT ;  /* 0x0000001802037812 */ /* 0x000fe200078efcff */
[----:B------:R-:W-:Y:S01]  /*4740*/  UIADD3 UR11, UPT, UPT, UR9, UR11, URZ ;  /* 0x0000000b090b7290 */ /* 0x000fe2000fffe0ff */
[----:B------:R-:W-:Y:S01]  /*4750*/  UMOV UR12, UR6 ;  /* 0x00000006000c7c82 */ /* 0x000fe20008000000 */
[----:B----4-:R-:W-:-:S04]  /*4760*/  IMAD R31, R48, 0x2, R13 ;  /* 0x00000002301f7824 */ /* 0x010fc800078e020d */
[----:B------:R-:W-:-:S04]  /*4770*/  IMAD R51, R48, 0x2, R31 ;  /* 0x0000000230337824 */ /* 0x000fc800078e021f */
[----:B------:R-:W-:-:S04]  /*4780*/  IMAD R50, R48, 0x2, R51 ;  /* 0x0000000230327824 */ /* 0x000fc800078e0233 */
[C---:B------:R-:W-:Y:S01]  /*4790*/  IMAD R10, R48.reuse, 0x2, R50 ;  /* 0x00000002300a7824 */ /* 0x040fe200078e0232 */
[----:B------:R-:W-:Y:S03]  /*47a0*/  STL [R1], R31 ;  /* 0x0000001f01007387 */ /* 0x000fe60000100800 */
[C---:B------:R-:W-:Y:S01]  /*47b0*/  IMAD R14, R48.reuse, 0x2, R10 ;  /* 0x00000002300e7824 */ /* 0x040fe200078e020a */
[----:B------:R-:W-:Y:S04]  /*47c0*/  STL [R1+0x148], R4 ;  /* 0x0001480401007387 */ /* 0x000fe80000100800 */
[----:B------:R-:W-:Y:S01]  /*47d0*/  STL.S16 [R1+0xc0], R7 ;  /* 0x0000c00701007387 */ /* 0x000fe20000100600 */
[----:B------:R-:W-:-:S03]  /*47e0*/  IMAD R20, R48, 0x2, R14 ;  /* 0x0000000230147824 */ /* 0x000fc600078e020e */
[----:B------:R0:W-:Y:S02]  /*47f0*/  STL [R1+0x574], R5 ;  /* 0x0005740501007387 */ /* 0x0001e40000100800 */
[----:B0-----:R-:W-:Y:S01]  /*4800*/  LOP3.LUT R5, R2, 0x10, RZ, 0xfc, !PT ;  /* 0x0000001002057812 */ /* 0x001fe200078efcff */
[----:B------:R-:W-:Y:S06]  /*4810*/  BRA.U UP0, `(.L_x_5) ;  /* 0x0000000100187547 */ /* 0x000fec000b800000 */
[----:B------:R-:W-:Y:S01]  /*4820*/  ELECT P3, URZ, PT ;  /* 0x0000000000ff782f */ /* 0x000fe20003860000 */
[----:B------:R-:W-:Y:S01]  /*4830*/  IMAD.MOV.U32 R0, RZ, RZ, 0x1 ;  /* 0x00000001ff007424 */ /* 0x000fe200078e00ff */
[----:B------:R-:W-:Y:S01]  /*4840*/  UMOV UR5, 0x40 ;  /* 0x0000004000057882 */ /* 0x000fe20000000000 */
[----:B------:R-:W-:Y:S01]  /*4850*/  UVIRTCOUNT.DEALLOC.SMPOOL 0x80 ;  /* 0x000000800000784c */ /* 0x000fe20000000000 */
[----:B------:R-:W-:-:S09]  /*4860*/  ULEA UR5, UR4, UR5, 0x18 ;  /* 0x0000000504057291 */ /* 0x000fd2000f8ec0ff */
[----:B------:R0:W-:Y:S03]  /*4870*/  @P3 STS.U8 [UR5], R0 ;  /* 0x00000000ff003988 */ /* 0x0001e60008000005 */
.L_x_5:
[----:B------:R-:W2:Y:S01]  /*4880*/  LDL.LU R6, [R1+0x24] ;  /* 0x0000240001067983 */ /* 0x000ea20000300800 */
[----:B------:R-:W-:Y:S01]  /*4890*/  VOTEU.ALL UP1, P1 ;  /* 0x0000000000ff7886 */ /* 0x000fe20000820000 */
[----:B------:R-:W-:Y:S01]  /*48a0*/  VOTEU.ALL UP2, P1 ;  /* 0x0000000000ff7886 */ /* 0x000fe20000840000 */
[----:B------:R-:W-:Y:S01]  /*48b0*/  IMAD.SHL.U32 R47, R4, 0x2, RZ ;  /* 0x00000002042f7824 */ /* 0x000fe200078e00ff */
[----:B------:R-:W-:Y:S01]  /*48c0*/  STTM.16dp32bit_t0_t15.x32 tmem[UR11], RZ ;  /* 0x000000ff000079ed */ /* 0x000fe20008a8000b */
[----:B------:R-:W-:Y:S01]  /*48d0*/  STTM.16dp32bit_t16_t31.x32 tmem[UR11+0x20], RZ ;  /* 0x000020ff000079ed */ /* 0x000fe20008aa000b */
[----:B------:R-:W1:Y:S01]  /*48e0*/  FENCE.VIEW.ASYNC.T ;  /* 0x00000000000073c6 */ /* 0x000e620000000200 */
[----:B------:R-:W-:-:S04]  /*48f0*/  @!UP1 UIADD3 UR4, UPT, UPT, -UR7, 0x100000, URZ ;  /* 0x0010000007049890 */ /* 0x000fc8000fffe1ff */
[----:B------:R-:W-:Y:S02]  /*4900*/  @!UP1 USHF.L.U32 UR5, UR4, 0xb, URZ ;  /* 0x0000000b04059899 */ /* 0x000fe400080006ff */
[----:B------:R-:W-:Y:S01]  /*4910*/  @!UP1 USHF.L.U32 UR4, UR4, 0x1, URZ ;  /* 0x0000000104049899 */ /* 0x000fe200080006ff */
[----:B-1----:R-:W-:Y:S01]  /*4920*/  BAR.SYNC.DEFER_BLOCKING 0x0 ;  /* 0x0000000000007b1d */ /* 0x002fe20000010000 */
[-C--:B------:R-:W-:Y:S01]  /*4930*/  ISETP.LT.AND P3, PT, R3, R46.reuse, P0 ;  /* 0x0000002e0300720c */ /* 0x080fe20000761270 */
[----:B------:R-:W-:Y:S01]  /*4940*/  IMAD.MOV.U32 R11, RZ, RZ, R7 ;  /* 0x000000ffff0b7224 */ /* 0x000fe200078e0007 */
[----:B------:R-:W-:Y:S01]  /*4950*/  IADD3 R3, P5, PT, R47, UR24, RZ ;  /* 0x000000182f037c10 */ /* 0x000fe2000ffbe0ff */
[----:B------:R-:W-:Y:S01]  /*4960*/  IMAD R29, R48, 0x2, R20 ;  /* 0x00000002301d7824 */ /* 0x000fe200078e0214 */
[----:B------:R-:W-:Y:S02]  /*4970*/  ISETP.LT.AND P4, PT, R5, R46, P0 ;  /* 0x0000002e0500720c */ /* 0x000fe40000781270 */
[----:B0-----:R-:W-:Y:S01]  /*4980*/  LEA.HI.X.SX32 R0, R4, UR25, 0x1, P5 ;  /* 0x0000001904007c11 */ /* 0x001fe2000a8f0eff */
[----:B------:R-:W-:Y:S01]  /*4990*/  STL [R1+0x910], R43 ;  /* 0x0009102b01007387 */ /* 0x000fe20000100800 */
[----:B------:R-:W-:Y:S01]  /*49a0*/  PRMT R17, RZ, 0x7610, R17 ;  /* 0x00007610ff117816 */ /* 0x000fe20000000011 */
[----:B------:R-:W-:-:S02]  /*49b0*/  IMAD R9, R48, 0x2, R29 ;  /* 0x0000000230097824 */ /* 0x000fc400078e021d */
[----:B------:R-:W-:Y:S01]  /*49c0*/  STL [R1+0x90c], R50 ;  /* 0x00090c3201007387 */ /* 0x000fe20000100800 */
[----:B------:R-:W-:Y:S01]  /*49d0*/  PRMT R12, RZ, 0x7610, R12 ;  /* 0x00007610ff0c7816 */ /* 0x000fe2000000000c */
[C---:B------:R-:W-:Y:S02]  /*49e0*/  IMAD R8, R48.reuse, 0x2, R9 ;  /* 0x0000000230087824 */ /* 0x040fe400078e0209 */
[----:B------:R-:W-:Y:S01]  /*49f0*/  STL [R1+0x908], R42 ;  /* 0x0009082a01007387 */ /* 0x000fe20000100800 */
[----:B------:R-:W-:Y:S01]  /*4a00*/  PRMT R27, RZ, 0x7610, R27 ;  /* 0x00007610ff1b7816 */ /* 0x000fe2000000001b */
[C---:B------:R-:W-:Y:S02]  /*4a10*/  IMAD R19, R48.reuse, 0x2, R8 ;  /* 0x0000000230137824 */ /* 0x040fe400078e0208 */
[----:B------:R-:W-:Y:S01]  /*4a20*/  STL [R1+0x904], R41 ;  /* 0x0009042901007387 */ /* 0x000fe20000100800 */
[----:B------:R-:W-:Y:S01]  /*4a30*/  PRMT R24, RZ, 0x7610, R24 ;  /* 0x00007610ff187816 */ /* 0x000fe20000000018 */
[----:B------:R-:W-:-:S02]  /*4a40*/  IMAD R33, R48, 0x2, R19 ;  /* 0x0000000230217824 */ /* 0x000fc400078e0213 */
[----:B------:R-:W0:Y:S02]  /*4a50*/  FENCE.VIEW.ASYNC.S ;  /* 0x00000000000073c6 */ /* 0x000e240000000000 */
[----:B0-----:R0:W1:Y:S02]  /*4a60*/  @!UP2 SYNCS.EXCH.64 URZ, [UR12], UR4 ;  /* 0x000000040cffa5b2 */ /* 0x0010640008000100 */
[----:B------:R-:W-:Y:S04]  /*4a70*/  STL [R1+0x900], R49 ;  /* 0x0009003101007387 */ /* 0x000fe80000100800 */
[----:B------:R-:W-:Y:S04]  /*4a80*/  STL [R1+0x598], R53 ;  /* 0x0005983501007387 */ /* 0x000fe80000100800 */
[----:B------:R-:W-:Y:S01]  /*4a90*/  STL [R1+0x70c], R47 ;  /* 0x00070c2f01007387 */ /* 0x000fe20000100800 */
[CC--:B--2---:R-:W-:Y:S01]  /*4aa0*/  LEA R4, P5, R6.reuse, R3.reuse, 0x1 ;  /* 0x0000000306047211 */ /* 0x0c4fe200078a08ff */
[----:B0-----:R-:W0:Y:S03]  /*4ab0*/  LDCU UR4, c[0x0][0x3b0] ;  /* 0x00007600ff0477ac */ /* 0x001e260008000800 */
[----:B------:R-:W-:Y:S01]  /*4ac0*/  LEA.HI.X.SX32 R5, R6, R0, 0x1, P5 ;  /* 0x0000000006057211 */ /* 0x000fe200028f0eff */
[----:B-1----:R-:W-:Y:S01]  /*4ad0*/  BAR.SYNC.DEFER_BLOCKING 0x0 ;  /* 0x0000000000007b1d */ /* 0x002fe20000010000 */
[----:B------:R-:W-:-:S05]  /*4ae0*/  LEA R6, P5, R13, R3, 0x1 ;  /* 0x000000030d067211 */ /* 0x000fca00078a08ff */
[----:B------:R-:W2:Y:S01]  /*4af0*/  @P2 LDG.E.U16 R11, desc[UR22][R4.64] ;  /* 0x00000016040b2981 */ /* 0x000ea2000c1e1500 */
[----:B------:R-:W-:-:S05]  /*4b00*/  LEA.HI.X.SX32 R7, R13, R0, 0x1, P5 ;  /* 0x000000000d077211 */ /* 0x000fca00028f0eff */
[----:B------:R1:W3:Y:S02]  /*4b10*/  @P4 LDG.E.U16 R17, desc[UR22][R6.64] ;  /* 0x0000001606114981 */ /* 0x0002e4000c1e1500 */
[----:B-1----:R-:W-:Y:S02]  /*4b20*/  LOP3.LUT R6, R2, 0x20, RZ, 0xfc, !PT ;  /* 0x0000002002067812 */ /* 0x002fe400078efcff */
[----:B------:R-:W-:Y:S01]  /*4b30*/  PRMT R16, RZ, 0x7610, R16 ;  /* 0x00007610ff107816 */ /* 0x000fe20000000010 */
[----:B--2---:R1:W-:Y:S01]  /*4b40*/  @P2 STL [R1+0xc0], R11 ;  /* 0x0000c00b01002387 */ /* 0x0043e20000100800 */
[----:B------:R-:W-:-:S04]  /*4b50*/  LEA R4, P2, R10, R3, 0x1 ;  /* 0x000000030a047211 */ /* 0x000fc800078408ff */
[----:B------:R-:W-:Y:S02]  /*4b60*/  LEA.HI.X.SX32 R5, R10, R0, 0x1, P2 ;  /* 0x000000000a057211 */ /* 0x000fe400010f0eff */
[----:B------:R-:W-:-:S03]  /*4b70*/  LOP3.LUT R10, R2, 0x1a, RZ, 0xfc, !PT ;  /* 0x0000001a020a7812 */ /* 0x000fc600078efcff */
[----:B------:R2:W4:Y:S01]  /*4b80*/  @P3 LDG.E.U16 R12, desc[UR22][R4.64] ;  /* 0x00000016040c3981 */ /* 0x000522000c1e1500 */
[-C--:B------:R-:W-:Y:S01]  /*4b90*/  ISETP.LT.AND P4, PT, R10, R46.reuse, P0 ;  /* 0x0000002e0a00720c */ /* 0x080fe20000781270 */
[----:B-1----:R-:W-:Y:S01]  /*4ba0*/  IMAD R11, R48, 0x2, R33 ;  /* 0x00000002300b7824 */ /* 0x002fe200078e0221 */
[----:B------:R-:W-:Y:S02]  /*4bb0*/  ISETP.LT.AND P3, PT, R6, R46, P0 ;  /* 0x0000002e0600720c */ /* 0x000fe40000761270 */
[CC--:B------:R-:W-:Y:S01]  /*4bc0*/  LEA R6, P5, R9.reuse, R3.reuse, 0x1 ;  /* 0x0000000309067211 */ /* 0x0c0fe200078a08ff */
[----:B---3--:R1:W-:Y:S01]  /*4bd0*/  STL [R1+0xbc], R17 ;  /* 0x0000bc1101007387 */ /* 0x0083e20000100800 */
[----:B------:R-:W-:Y:S01]  /*4be0*/  IMAD R13, R48, 0x2, R11 ;  /* 0x00000002300d7824 */ /* 0x000fe200078e020b */
[----:B--2---:R-:W-:Y:S02]  /*4bf0*/  LEA R4, P2, R14, R3, 0x1 ;  /* 0x000000030e047211 */ /* 0x004fe400078408ff */
[----:B------:R-:W-:-:S02]  /*4c00*/  LEA.HI.X.SX32 R7, R9, R0, 0x1, P5 ;  /* 0x0000000009077211 */ /* 0x000fc400028f0eff */
[----:B------:R-:W-:-:S04]  /*4c10*/  LEA.HI.X.SX32 R5, R14, R0, 0x1, P2 ;  /* 0x000000000e057211 */ /* 0x000fc800010f0eff */
[----:B------:R-:W2:Y:S04]  /*4c20*/  @P3 LDG.E.U16 R24, desc[UR22][R6.64] ;  /* 0x0000001606183981 */ /* 0x000ea8000c1e1500 */
[----:B------:R3:W2:Y:S01]  /*4c30*/  @P4 LDG.E.U16 R27, desc[UR22][R4.64] ;  /* 0x00000016041b4981 */ /* 0x0006a2000c1e1500 */
[----:B-1----:R-:W-:-:S04]  /*4c40*/  LOP3.LUT R17, R2, 0x22, RZ, 0xfc, !PT ;  /* 0x0000002202117812 */ /* 0x002fc800078efcff */
[----:B------:R-:W-:Y:S02]  /*4c50*/  ISETP.LT.AND P2, PT, R17, R46, P0 ;  /* 0x0000002e1100720c */ /* 0x000fe40000741270 */
[----:B---3--:R-:W-:-:S04]  /*4c60*/  LEA R4, P4, R8, R3, 0x1 ;  /* 0x0000000308047211 */ /* 0x008fc800078808ff */
[----:B------:R-:W-:-:S07]  /*4c70*/  LEA.HI.X.SX32 R5, R8, R0, 0x1, P4 ;  /* 0x0000000008057211 */ /* 0x000fce00020f0eff */
[----:B------:R1:W3:Y:S01]  /*4c80*/  @P2 LDG.E.U16 R16, desc[UR22][R4.64] ;  /* 0x0000001604102981 */ /* 0x0002e2000c1e1500 */
[----:B------:R-:W-:Y:S01]  /*4c90*/  IMAD R18, R48, 0x2, R13 ;  /* 0x0000000230127824 */ /* 0x000fe200078e020d */
[----:B------:R-:W-:-:S03]  /*4ca0*/  LEA R6, P2, R11, R3, 0x1 ;  /* 0x000000030b067211 */ /* 0x000fc600078408ff */
[C---:B------:R-:W-:Y:S01]  /*4cb0*/  IMAD R35, R48.reuse, 0x2, R18 ;  /* 0x0000000230237824 */ /* 0x040fe200078e0212 */
[----:B------:R-:W-:Y:S02]  /*4cc0*/  PRMT R26, RZ, 0x7610, R26 ;  /* 0x00007610ff1a7816 */ /* 0x000fe4000000001a */
[----:B-1----:R-:W-:Y:S02]  /*4cd0*/  LEA R4, P5, R13, R3, 0x1 ;  /* 0x000000030d047211 */ /* 0x002fe400078a08ff */
[----:B------:R-:W-:Y:S01]  /*4ce0*/  PRMT R15, RZ, 0x7610, R15 ;  /* 0x00007610ff0f7816 */ /* 0x000fe2000000000f */
[----:B------:R-:W-:Y:S01]  /*4cf0*/  IMAD R10, R48, 0x2, R35 ;  /* 0x00000002300a7824 */ /* 0x000fe200078e0223 */
[-C--:B------:R-:W-:Y:S02]  /*4d00*/  LEA.HI.X.SX32 R7, R11, R0.reuse, 0x1, P2 ;  /* 0x000000000b077211 */ /* 0x080fe400010f0eff */
[----:B------:R-:W-:Y:S02]  /*4d10*/  LEA.HI.X.SX32 R5, R13, R0, 0x1, P5 ;  /* 0x000000000d057211 */ /* 0x000fe400028f0eff */
[----:B------:R-:W-:-:S02]  /*4d20*/  PRMT R14, RZ, 0x7610, R14 ;  /* 0x00007610ff0e7816 */ /* 0x000fc4000000000e */
[----:B------:R-:W-:Y:S01]  /*4d30*/  PRMT R13, RZ, 0x7610, R13 ;  /* 0x00007610ff0d7816 */ /* 0x000fe2000000000d */
[----:B----4-:R-:W-:Y:S04]  /*4d40*/  STL [R1+0xb8], R12 ;  /* 0x0000b80c01007387 */ /* 0x010fe80000100800 */
[----:B--2---:R1:W-:Y:S04]  /*4d50*/  STL [R1+0x36c], R27 ;  /* 0x00036c1b01007387 */ /* 0x0043e80000100800 */
[----:B------:R2:W-:Y:S01]  /*4d60*/  STL [R1+0xb4], R24 ;  /* 0x0000b41801007387 */ /* 0x0005e20000100800 */
[----:B-1----:R-:W-:-:S02]  /*4d70*/  LOP3.LUT R27, R2, 0x28, RZ, 0xfc, !PT ;  /* 0x00000028021b7812 */ /* 0x002fc400078efcff */
[----:B--2---:R-:W-:Y:S02]  /*4d80*/  LOP3.LUT R24, R2, 0x2a, RZ, 0xfc, !PT ;  /* 0x0000002a02187812 */ /* 0x004fe400078efcff */
[-C--:B------:R-:W-:Y:S02]  /*4d90*/  ISETP.LT.AND P3, PT, R27, R46.reuse, P0 ;  /* 0x0000002e1b00720c */ /* 0x080fe40000761270 */
[----:B------:R-:W-:Y:S02]  /*4da0*/  ISETP.LT.AND P4, PT, R24, R46, P0 ;  /* 0x0000002e1800720c */ /* 0x000fe40000781270 */
[----:B------:R-:W-:Y:S01]  /*4db0*/  LOP3.LUT R24, R2, 0x30, RZ, 0xfc, !PT ;  /* 0x0000003002187812 */ /* 0x000fe200078efcff */
[----:B------:R-:W-:-:S03]  /*4dc0*/  IMAD R12, R48, 0x2, R10 ;  /* 0x00000002300c7824 */ /* 0x000fc600078e020a */
[----:B------:R-:W-:-:S05]  /*4dd0*/  ISETP.LT.AND P2, PT, R24, R46, P0 ;  /* 0x0000002e1800720c */ /* 0x000fca0000741270 */
[----:B------:R1:W2:Y:S04]  /*4de0*/  @P3 LDG.E.U16 R26, desc[UR22][R6.64] ;  /* 0x00000016061a3981 */ /* 0x0002a8000c1e1500 */
[----:B------:R4:W2:Y:S01]  /*4df0*/  @P4 LDG.E.U16 R15, desc[UR22][R4.64] ;  /* 0x00000016040f4981 */ /* 0x0008a2000c1e1500 */
[----:B-1----:R-:W-:Y:S02]  /*4e00*/  LOP3.LUT R7, R2, 0x32, RZ, 0xfc, !PT ;  /* 0x0000003202077812 */ /* 0x002fe400078efcff */
[----:B----4-:R-:W-:Y:S02]  /*4e10*/  LEA R4, P3, R10, R3, 0x1 ;  /* 0x000000030a047211 */ /* 0x010fe400078608ff */
[----:B------:R-:W-:Y:S02]  /*4e20*/  LOP3.LUT R6, R2, 0x38, RZ, 0xfc, !PT ;  /* 0x0000003802067812 */ /* 0x000fe400078efcff */
[----:B------:R-:W-:-:S02]  /*4e30*/  LEA.HI.X.SX32 R5, R10, R0, 0x1, P3 ;  /* 0x000000000a057211 */ /* 0x000fc400018f0eff */
[-C--:B------:R-:W-:Y:S02]  /*4e40*/  ISETP.LT.AND P3, PT, R7, R46.reuse, P0 ;  /* 0x0000002e0700720c */ /* 0x080fe40000761270 */
[----:B------:R-:W-:Y:S01]  /*4e50*/  ISETP.LT.AND P4, PT, R6, R46, P0 ;  /* 0x0000002e0600720c */ /* 0x000fe20000781270 */
[----:B------:R1:W4:Y:S01]  /*4e60*/  @P2 LDG.E.U16 R14, desc[UR22][R4.64] ;  /* 0x00000016040e2981 */ /* 0x000322000c1e1500 */
[----:B------:R-:W-:-:S04]  /*4e70*/  LEA R6, P5, R12, R3, 0x1 ;  /* 0x000000030c067211 */ /* 0x000fc800078a08ff */
[----:B------:R-:W-:-:S05]  /*4e80*/  LEA.HI.X.SX32 R7, R12, R0, 0x1, P5 ;  /* 0x000000000c077211 */ /* 0x000fca00028f0eff */
[----:B------:R0:W4:Y:S04]  /*4e90*/  @P3 LDG.E.U16 R13, desc[UR22][R6.64] ;  /* 0x00000016060d3981 */ /* 0x000128000c1e1500 */
[----:B---3--:R-:W-:Y:S04]  /*4ea0*/  STL [R1+0x368], R16 ;  /* 0x0003681001007387 */ /* 0x008fe80000100800 */
[----:B------:R-:W3:Y:S01]  /*4eb0*/  LDL R24, [R1+0x74] ;  /* 0x0000740001187983 */ /* 0x000ee20000100800 */
[----:B------:R-:W-:-:S04]  /*4ec0*/  IMAD R17, R48, 0x2, R12 ;  /* 0x0000000230117824 */ /* 0x000fc800078e020c */
[----:B------:R-:W-:-:S04]  /*4ed0*/  IMAD R34, R48, 0x2, R17 ;  /* 0x0000000230227824 */ /* 0x000fc800078e0211 */
[----:B------:R-:W-:Y:S01]  /*4ee0*/  IMAD R9, R48, 0x2, R34 ;  /* 0x0000000230097824 */ /* 0x000fe200078e0222 */
[----:B------:R-:W-:-:S04]  /*4ef0*/  PRMT R25, RZ, 0x7610, R25 ;  /* 0x00007610ff197816 */ /* 0x000fc80000000019 */
[----:B-1----:R-:W-:-:S04]  /*4f00*/  LEA R4, P2, R9, R3, 0x1 ;  /* 0x0000000309047211 */ /* 0x002fc800078408ff */
[----:B------:R-:W-:Y:S01]  /*4f10*/  LEA.HI.X.SX32 R5, R9, R0, 0x1, P2 ;  /* 0x0000000009057211 */ /* 0x000fe200010f0eff */
[----:B------:R-:W-:Y:S01]  /*4f20*/  IMAD R8, R48, 0x2, R9 ;  /* 0x0000000230087824 */ /* 0x000fe200078e0209 */
[----:B0-----:R-:W-:-:S03]  /*4f30*/  LOP3.LUT R6, R2, 0xa, RZ, 0xfc, !PT ;  /* 0x0000000a02067812 */ /* 0x001fc600078efcff */
[----:B------:R0:W3:Y:S01]  /*4f40*/  @P4 LDG.E.U16 R25, desc[UR22][R4.64] ;  /* 0x0000001604194981 */ /* 0x0000e2000c1e1500 */
[----:B------:R-:W-:Y:S02]  /*4f50*/  ISETP.LT.AND P3, PT, R6, R46, P0 ;  /* 0x0000002e0600720c */ /* 0x000fe40000761270 */
[----:B------:R-:W-:Y:S02]  /*4f60*/  LOP3.LUT R32, R2, 0x12, RZ, 0xfc, !PT ;  /* 0x0000001202207812 */ /* 0x000fe400078efcff */
[----:B------:R-:W-:Y:S02]  /*4f70*/  PRMT R21, RZ, 0x7610, R21 ;  /* 0x00007610ff157816 */ /* 0x000fe40000000015 */
[C---:B0-----:R-:W-:Y:S02]  /*4f80*/  LEA R4, P2, R8.reuse, R3, 0x1 ;  /* 0x0000000308047211 */ /* 0x041fe400078408ff */
[----:B------:R-:W-:Y:S02]  /*4f90*/  PRMT R12, RZ, 0x7610, R12 ;  /* 0x00007610ff0c7816 */ /* 0x000fe4000000000c */
[----:B------:R-:W-:-:S02]  /*4fa0*/  LEA.HI.X.SX32 R5, R8, R0, 0x1, P2 ;  /* 0x0000000008057211 */ /* 0x000fc400010f0eff */
[----:B------:R-:W-:Y:S01]  /*4fb0*/  ISETP.LT.AND P2, PT, R32, R46, P0 ;  /* 0x0000002e2000720c */ /* 0x000fe20000741270 */
[----:B--2---:R-:W-:Y:S04]  /*4fc0*/  STL [R1+0x364], R15 ;  /* 0x0003640f01007387 */ /* 0x004fe80000100800 */
[----:B------:R-:W-:Y:S04]  /*4fd0*/  STL [R1+0xb0], R26 ;  /* 0x0000b01a01007387 */ /* 0x000fe80000100800 */
[----:B----4-:R-:W-:Y:S04]  /*4fe0*/  STL [R1+0xac], R14 ;  /* 0x0000ac0e01007387 */ /* 0x010fe80000100800 */
[----:B------:R0:W-:Y:S02]  /*4ff0*/  STL [R1+0x360], R13 ;  /* 0x0003600d01007387 */ /* 0x0001e40000100800 */
[----:B0-----:R-:W-:-:S04]  /*5000*/  LOP3.LUT R13, R2, 0x3a, RZ, 0xfc, !PT ;  /* 0x0000003a020d7812 */ /* 0x001fc800078efcff */
[----:B------:R-:W-:Y:S02]  /*5010*/  ISETP.LT.AND P4, PT, R13, R46, P0 ;  /* 0x0000002e0d00720c */ /* 0x000fe40000781270 */
[----:B---3--:R-:W-:-:S04]  /*5020*/  LEA R6, P5, R24, R3, 0x1 ;  /* 0x0000000318067211 */ /* 0x008fc800078a08ff */
[----:B------:R-:W-:-:S05]  /*5030*/  LEA.HI.X.SX32 R7, R24, R0, 0x1, P5 ;  /* 0x0000000018077211 */ /* 0x000fca00028f0eff */
[----:B------:R0:W2:Y:S04]  /*5040*/  @P3 LDG.E.U16 R12, desc[UR22][R6.64] ;  /* 0x00000016060c3981 */ /* 0x0000a8000c1e1500 */
[----:B------:R1:W3:Y:S01]  /*5050*/  @P4 LDG.E.U16 R21, desc[UR22][R4.64] ;  /* 0x0000001604154981 */ /* 0x0002e2000c1e1500 */
[----:B0-----:R-:W-:Y:S02]  /*5060*/  PRMT R7, RZ, 0x7610, R7 ;  /* 0x00007610ff077816 */ /* 0x001fe40000000007 */
[----:B-1----:R-:W-:-:S04]  /*5070*/  LEA R4, P4, R31, R3, 0x1 ;  /* 0x000000031f047211 */ /* 0x002fc800078808ff */
[----:B------:R-:W-:-:S05]  /*5080*/  LEA.HI.X.SX32 R5, R31, R0, 0x1, P4 ;  /* 0x000000001f057211 */ /* 0x000fca00020f0eff */
[----:B------:R0:W4:Y:S01]  /*5090*/  @P2 LDG.E.U16 R7, desc[UR22][R4.64] ;  /* 0x0000001604072981 */ /* 0x000122000c1e1500 */
[----:B------:R-:W-:-:S03]  /*50a0*/  IMAD R16, R48, 0x2, R8 ;  /* 0x0000000230107824 */ /* 0x000fc600078e0208 */
[----:B------:R-:W-:Y:S01]  /*50b0*/  STL [R1+0xa8], R25 ;  /* 0x0000a81901007387 */ /* 0x000fe20000100800 */
[----:B------:R-:W-:Y:S01]  /*50c0*/  IMAD R39, R48, 0x2, R16 ;  /* 0x0000000230277824 */ /* 0x000fe200078e0210 */
[----:B------:R-:W-:-:S03]  /*50d0*/  LOP3.LUT R6, R2, 0x48, RZ, 0xfc, !PT ;  /* 0x0000004802067812 */ /* 0x000fc600078efcff */
[----:B------:R-:W-:Y:S01]  /*50e0*/  IMAD R11, R48, 0x2, R39 ;  /* 0x00000002300b7824 */ /* 0x000fe200078e0227 */
[----:B------:R-:W-:Y:S02]  /*50f0*/  ISETP.LT.AND P4, PT, R6, R46, P0 ;  /* 0x0000002e0600720c */ /* 0x000fe40000781270 */
[----:B------:R-:W-:Y:S01]  /*5100*/  PRMT R23, RZ, 0x7610, R23 ;  /* 0x00007610ff177816 */ /* 0x000fe20000000017 */
[----:B------:R-:W-:Y:S01]  /*5110*/  IMAD R27, R48, 0x2, R11 ;  /* 0x00000002301b7824 */ /* 0x000fe200078e020b */
[----:B------:R-:W-:-:S03]  /*5120*/  LEA R6, P2, R11, R3, 0x1 ;  /* 0x000000030b067211 */ /* 0x000fc600078408ff */
[----:B------:R-:W-:-:S04]  /*5130*/  IMAD R15, R48, 0x2, R27 ;  /* 0x00000002300f7824 */ /* 0x000fc800078e021b */
[----:B------:R-:W-:-:S04]  /*5140*/  IMAD R38, R48, 0x2, R15 ;  /* 0x0000000230267824 */ /* 0x000fc800078e020f */
[----:B------:R-:W-:Y:S01]  /*5150*/  IMAD R10, R48, 0x2, R38 ;  /* 0x00000002300a7824 */ /* 0x000fe200078e0226 */
[----:B------:R-:W-:-:S04]  /*5160*/  PRMT R22, RZ, 0x7610, R22 ;  /* 0x00007610ff167816 */ /* 0x000fc80000000016 */
[----:B0-----:R-:W-:-:S04]  /*5170*/  LEA R4, P5, R10, R3, 0x1 ;  /* 0x000000030a047211 */ /* 0x001fc800078a08ff */
[----:B------:R-:W-:-:S05]  /*5180*/  LEA.HI.X.SX32 R5, R10, R0, 0x1, P5 ;  /* 0x000000000a057211 */ /* 0x000fca00028f0eff */
[----:B------:R0:W4:Y:S04]  /*5190*/  @P4 LDG.E.U16 R22, desc[UR22][R4.64] ;  /* 0x0000001604164981 */ /* 0x000128000c1e1500 */
[----:B---3--:R1:W-:Y:S02]  /*51a0*/  STL [R1+0x35c], R21 ;  /* 0x00035c1501007387 */ /* 0x0083e40000100800 */
[----:B-1----:R-:W-:-:S04]  /*51b0*/  LOP3.LUT R21, R2, 0x40, RZ, 0xfc, !PT ;  /* 0x0000004002157812 */ /* 0x002fc800078efcff */
[----:B------:R-:W-:Y:S01]  /*51c0*/  ISETP.LT.AND P3, PT, R21, R46, P0 ;  /* 0x0000002e1500720c */ /* 0x000fe20000761270 */
[----:B--2---:R-:W-:Y:S04]  /*51d0*/  STL [R1+0x358], R12 ;  /* 0x0003580c01007387 */ /* 0x004fe80000100800 */
[----:B----4-:R1:W-:Y:S02]  /*51e0*/  STL [R1+0x354], R7 ;  /* 0x0003540701007387 */ /* 0x0103e40000100800 */
[----:B-1----:R-:W-:Y:S01]  /*51f0*/  LEA.HI.X.SX32 R7, R11, R0, 0x1, P2 ;  /* 0x000000000b077211 */ /* 0x002fe200010f0eff */
[----:B------:R-:W-:-:S06]  /*5200*/  IMAD.MOV.U32 R11, RZ, RZ, R23 ;  /* 0x000000ffff0b7224 */ /* 0x000fcc00078e0017 */
[----:B------:R-:W2:Y:S01]  /*5210*/  @P3 LDG.E.U16 R11, desc[UR22][R6.64] ;  /* 0x00000016060b3981 */ /* 0x000ea2000c1e1500 */
[----:B------:R-:W-:-:S04]  /*5220*/  IMAD R26, R48, 0x2, R10 ;  /* 0x00000002301a7824 */ /* 0x000fc800078e020a */
[----:B------:R-:W-:-:S04]  /*5230*/  IMAD R14, R48, 0x2, R26 ;  /* 0x00000002300e7824 */ /* 0x000fc800078e021a */
[----:B------:R-:W-:-:S04]  /*5240*/  IMAD R37, R48, 0x2, R14 ;  /* 0x0000000230257824 */ /* 0x000fc800078e020e */
[----:B------:R-:W-:-:S04]  /*5250*/  IMAD R9, R48, 0x2, R37 ;  /* 0x0000000230097824 */ /* 0x000fc800078e0225 */
[----:B------:R-:W-:-:S04]  /*5260*/  IMAD R25, R48, 0x2, R9 ;  /* 0x0000000230197824 */ /* 0x000fc800078e0209 */
[C---:B------:R-:W-:Y:S01]  /*5270*/  IMAD R13, R48.reuse, 0x2, R25 ;  /* 0x00000002300d7824 */ /* 0x040fe200078e0219 */
[----:B------:R-:W-:Y:S03]  /*5280*/  STL.S16 [R1+0x350], R23 ;  /* 0x0003501701007387 */ /* 0x000fe60000100600 */
[----:B------:R-:W-:Y:S01]  /*5290*/  IMAD R36, R48, 0x2, R13 ;  /* 0x0000000230247824 */ /* 0x000fe200078e020d */
[C---:B------:R-:W-:Y:S02]  /*52a0*/  LOP3.LUT R31, R2.reuse, 0x50, RZ, 0xfc, !PT ;  /* 0x00000050021f7812 */ /* 0x040fe400078efcff */
[----:B0-----:R-:W-:Y:S01]  /*52b0*/  LOP3.LUT R5, R2, 0x58, RZ, 0xfc, !PT ;  /* 0x0000005802057812 */ /* 0x001fe200078efcff */
[----:B------:R-:W-:Y:S01]  /*52c0*/  IMAD R8, R48, 0x2, R36 ;  /* 0x0000000230087824 */ /* 0x000fe200078e0224 */
[----:B------:R-:W-:-:S03]  /*52d0*/  ISETP.LT.AND P2, PT, R31, R46, P0 ;  /* 0x0000002e1f00720c */ /* 0x000fc60000741270 */
[----:B------:R-:W-:Y:S01]  /*52e0*/  IMAD R24, R48, 0x2, R8 ;  /* 0x0000000230187824 */ /* 0x000fe200078e0208 */
[----:B------:R-:W-:-:S03]  /*52f0*/  LEA R4, P5, R8, R3, 0x1 ;  /* 0x0000000308047211 */ /* 0x000fc600078a08ff */
[----:B------:R-:W-:Y:S01]  /*5300*/  IMAD R12, R48, 0x2, R24 ;  /* 0x00000002300c7824 */ /* 0x000fe200078e0218 */
[----:B------:R-:W-:-:S03]  /*5310*/  PRMT R30, RZ, 0x7610, R30 ;  /* 0x00007610ff1e7816 */ /* 0x000fc6000000001e */
[----:B------:R-:W-:-:S04]  /*5320*/  IMAD R32, R48, 0x2, R12 ;  /* 0x0000000230207824 */ /* 0x000fc800078e020c */
[----:B------:R-:W-:Y:S01]  /*5330*/  IMAD R21, R48, 0x2, R32 ;  /* 0x0000000230157824 */ /* 0x000fe200078e0220 */
[----:B------:R-:W-:Y:S01]  /*5340*/  PRMT R28, RZ, 0x7610, R28 ;  /* 0x00007610ff1c7816 */ /* 0x000fe2000000001c */
[----:B--2---:R-:W-:Y:S01]  /*5350*/  @P3 STL [R1+0x350], R11 ;  /* 0x0003500b01003387 */ /* 0x004fe20000100800 */
[----:B------:R-:W-:-:S04]  /*5360*/  LEA R6, P3, R9, R3, 0x1 ;  /* 0x0000000309067211 */ /* 0x000fc800078608ff */
[----:B------:R-:W-:Y:S02]  /*5370*/  LEA.HI.X.SX32 R7, R9, R0, 0x1, P3 ;  /* 0x0000000009077211 */ /* 0x000fe400018f0eff */
[----:B------:R-:W-:Y:S02]  /*5380*/  ISETP.LT.AND P3, PT, R5, R46, P0 ;  /* 0x0000002e0500720c */ /* 0x000fe40000761270 */
[----:B------:R-:W-:Y:S01]  /*5390*/  LEA.HI.X.SX32 R5, R8, R0, 0x1, P5 ;  /* 0x0000000008057211 */ /* 0x000fe200028f0eff */
[----:B------:R0:W-:Y:S01]  /*53a0*/  STL [R1+0x34c], R22 ;  /* 0x00034c1601007387 */ /* 0x0001e20000100800 */
[----:B------:R-:W-:-:S03]  /*53b0*/  PRMT R8, RZ, 0x7610, R8 ;  /* 0x00007610ff087816 */ /* 0x000fc60000000008 */
[----:B------:R1:W2:Y:S01]  /*53c0*/  @P2 LDG.E.U16 R30, desc[UR22][R6.64] ;  /* 0x00000016061e2981 */ /* 0x0002a2000c1e1500 */
[----:B0-----:R-:W-:-:S05]  /*53d0*/  LOP3.LUT R22, R2, 0x60, RZ, 0xfc, !PT ;  /* 0x0000006002167812 */ /* 0x001fca00078efcff */
[----:B------:R-:W3:Y:S01]  /*53e0*/  @P3 LDG.E.U16 R8, desc[UR22][R4.64] ;  /* 0x0000001604083981 */ /* 0x000ee2000c1e1500 */
[----:B------:R-:W-:Y:S02]  /*53f0*/  ISETP.LT.AND P4, PT, R22, R46, P0 ;  /* 0x0000002e1600720c */ /* 0x000fe40000781270 */
[----:B-1----:R-:W-:-:S04]  /*5400*/  LEA R6, P2, R21, R3, 0x1 ;  /* 0x0000000315067211 */ /* 0x002fc800078408ff */
[----:B------:R-:W-:-:S07]  /*5410*/  LEA.HI.X.SX32 R7, R21, R0, 0x1, P2 ;  /* 0x0000000015077211 */ /* 0x000fce00010f0eff */
[----:B------:R0:W4:Y:S01]  /*5420*/  @P4 LDG.E.U16 R28, desc[UR22][R6.64] ;  /* 0x00000016061c4981 */ /* 0x000122000c1e1500 */
[----:B------:R-:W-:-:S04]  /*5430*/  IMAD R23, R48, 0x2, R21 ;  /* 0x0000000230177824 */ /* 0x000fc800078e0215 */
[----:B------:R-:W-:-:S04]  /*5440*/  IMAD R11, R48, 0x2, R23 ;  /* 0x00000002300b7824 */ /* 0x000fc800078e0217 */
[----:B------:R-:W-:Y:S01]  /*5450*/  IMAD R31, R48, 0x2, R11 ;  /* 0x00000002301f7824 */ /* 0x000fe200078e020b */
[----:B0-----:R-:W-:-:S03]  /*5460*/  PRMT R6, RZ, 0x7610, R6 ;  /* 0x00007610ff067816 */ /* 0x001fc60000000006 */
[----:B------:R-:W-:Y:S01]  /*5470*/  IMAD R10, R48, 0x2, R31 ;  /* 0x00000002300a7824 */ /* 0x000fe200078e021f */
[C---:B------:R-:W-:Y:S02]  /*5480*/  LOP3.LUT R7, R2.reuse, 0x78, RZ, 0xfc, !PT ;  /* 0x0000007802077812 */ /* 0x040fe400078efcff */
[----:B------:R-:W-:Y:S01]  /*5490*/  LOP3.LUT R4, R2, 0x70, RZ, 0xfc, !PT ;  /* 0x0000007002047812 */ /* 0x000fe200078efcff */
[----:B------:R-:W-:Y:S01]  /*54a0*/  IMAD R22, R48, 0x2, R10 ;  /* 0x0000000230167824 */ /* 0x000fe200078e020a */
[----:B--2---:R-:W-:Y:S04]  /*54b0*/  STL [R1+0x348], R30 ;  /* 0x0003481e01007387 */ /* 0x004fe80000100800 */
[----:B---3--:R-:W-:Y:S04]  /*54c0*/  STL [R1+0x344], R8 ;  /* 0x0003440801007387 */ /* 0x008fe80000100800 */
[----:B------:R0:W-:Y:S02]  /*54d0*/  STL.S16 [R1+0x33c], R6 ;  /* 0x00033c0601007387 */ /* 0x0001e40000100600 */
[----:B0-----:R-:W-:-:S02]  /*54e0*/  LEA R6, P3, R10, R3, 0x1 ;  /* 0x000000030a067211 */ /* 0x001fc400078608ff */
[----:B------:R-:W-:Y:S02]  /*54f0*/  LOP3.LUT R8, R2, 0x68, RZ, 0xfc, !PT ;  /* 0x0000006802087812 */ /* 0x000fe400078efcff */
[----:B------:R-:W-:Y:S02]  /*5500*/  LEA.HI.X.SX32 R7, R10, R0, 0x1, P3 ;  /* 0x000000000a077211 */ /* 0x000fe400018f0eff */
[C---:B------:R-:W-:Y:S02]  /*5510*/  LOP3.LUT R10, R2.reuse, 0x78, RZ, 0xfc, !PT ;  /* 0x00000078020a7812 */ /* 0x040fe400078efcff */
[----:B------:R-:W-:Y:S01]  /*5520*/  LOP3.LUT R2, R2, 0x42, RZ, 0xfc, !PT ;  /* 0x0000004202027812 */ /* 0x000fe200078efcff */
[----:B----4-:R0:W-:Y:S05]  /*5530*/  STL [R1+0x340], R28 ;  /* 0x0003401c01007387 */ /* 0x0101ea0000100800 */
[----:B------:R-:W2:Y:S01]  /*5540*/  LDL R2, [R1+0x33c] ;  /* 0x00033c0001027983 */ /* 0x000ea20000100800 */
[----:B------:R-:W-:-:S13]  /*5550*/  ISETP.LT.AND P4, PT, R8, R46, P0 ;  /* 0x0000002e0800720c */ /* 0x000fda0000781270 */
[----:B--2---:R1:W2:Y:S01]  /*5560*/  @P4 LDG.E.U16 R2, desc[UR22][R6.64] ;  /* 0x0000001606024981 */ /* 0x0042a2000c1e1500 */
[----:B------:R-:W-:-:S04]  /*5570*/  IMAD R9, R48, 0x2, R22 ;  /* 0x0000000230097824 */ /* 0x000fc800078e0216 */
[----:B------:R-:W-:-:S04]  /*5580*/  IMAD R30, R48, 0x2, R9 ;  /* 0x00000002301e7824 */ /* 0x000fc800078e0209 */
[----:B------:R-:W-:-:S04]  /*5590*/  IMAD R5, R48, 0x2, R30 ;  /* 0x0000000230057824 */ /* 0x000fc800078e021e */
[----:B------:R-:W-:-:S04]  /*55a0*/  IMAD R21, R48, 0x2, R5 ;  /* 0x0000000230157824 */ /* 0x000fc800078e0205 */
[----:B------:R-:W-:Y:S01]  /*55b0*/  IMAD R8, R48, 0x2, R21 ;  /* 0x0000000230087824 */ /* 0x000fe200078e0215 */
[----:B------:R-:W-:-:S03]  /*55c0*/  ISETP.LT.AND P2, PT, R4, R46, P0 ;  /* 0x0000002e0400720c */ /* 0x000fc60000741270 */
[----:B0-----:R-:W-:Y:S01]  /*55d0*/  IMAD R28, R48, 0x2, R8 ;  /* 0x00000002301c7824 */ /* 0x001fe200078e0208 */
[----:B------:R-:W-:Y:S02]  /*55e0*/  ISETP.LT.AND P3, PT, R10, R46, P0 ;  /* 0x0000002e0a00720c */ /* 0x000fe40000761270 */
[CC--:B------:R-:W-:Y:S01]  /*55f0*/  LEA R4, P5, R5.reuse, R3.reuse, 0x1 ;  /* 0x0000000305047211 */ /* 0x0c0fe200078a08ff */
[----:B------:R-:W-:Y:S01]  /*5600*/  IMAD R10, R48, 0x2, R28 ;  /* 0x00000002300a7824 */ /* 0x000fe200078e021c */
[----:B------:R-:W-:Y:S02]  /*5610*/  PRMT R43, RZ, 0x7610, R43 ;  /* 0x00007610ff2b7816 */ /* 0x000fe4000000002b */
[----:B------:R-:W-:Y:S02]  /*5620*/  LEA.HI.X.SX32 R5, R5, R0, 0x1, P5 ;  /* 0x0000000005057211 */ /* 0x000fe400028f0eff */
[----:B-1----:R-:W-:Y:S02]  /*5630*/  LEA R6, P5, R10, R3, 0x1 ;  /* 0x000000030a067211 */ /* 0x002fe400078a08ff */
[----:B------:R-:W-:Y:S01]  /*5640*/  PRMT R42, RZ, 0x7610, R42 ;  /* 0x00007610ff2a7816 */ /* 0x000fe2000000002a */
[----:B------:R0:W3:Y:S04]  /*5650*/  @P2 LDG.E.U16 R43, desc[UR22][R4.64] ;  /* 0x00000016042b2981 */ /* 0x0000e8000c1e1500 */
[----:B--2---:R1:W-:Y:S02]  /*5660*/  @P4 STL [R1+0x33c], R2 ;  /* 0x00033c0201004387 */ /* 0x0043e40000100800 */
[----:B-1----:R-:W1:Y:S02]  /*5670*/  S2R R2, SR_TID.X ;  /* 0x0000000000027919 */ /* 0x002e640000002100 */
[----:B-1----:R-:W-:-:S04]  /*5680*/  SHF.R.U32.HI R2, RZ, 0x6, R2 ;  /* 0x00000006ff027819 */ /* 0x002fc80000011602 */
[----:B------:R-:W-:-:S04]  /*5690*/  SGXT.U32 R2, R2, 0x1 ;  /* 0x000000010202781a */ /* 0x000fc80000000000 */
[----:B------:R-:W-:-:S04]  /*56a0*/  LOP3.LUT R7, R2, 0x42, RZ, 0xfc, !PT ;  /* 0x0000004202077812 */ /* 0x000fc800078efcff */
[----:B------:R-:W-:Y:S02]  /*56b0*/  ISETP.LT.AND P4, PT, R7, R46, P0 ;  /* 0x0000002e0700720c */ /* 0x000fe40000781270 */
[----:B------:R-:W-:-:S05]  /*56c0*/  LEA.HI.X.SX32 R7, R10, R0, 0x1, P5 ;  /* 0x000000000a077211 */ /* 0x000fca00028f0eff */
[----:B------:R1:W2:Y:S01]  /*56d0*/  @P3 LDG.E.U16 R42, desc[UR22][R6.64] ;  /* 0x00000016062a3981 */ /* 0x0002a2000c1e1500 */
[CC--:B0-----:R-:W-:Y:S02]  /*56e0*/  LEA R4, P2, R27.reuse, R3.reuse, 0x1 ;  /* 0x000000031b047211 */ /* 0x0c1fe400078408ff */
[----:B------:R-:W-:Y:S02]  /*56f0*/  PRMT R50, RZ, 0x7610, R50 ;  /* 0x00007610ff327816 */ /* 0x000fe40000000032 */
[C---:B------:R-:W-:Y:S02]  /*5700*/  LOP3.LUT R5, R2.reuse, 0x4a, RZ, 0xfc, !PT ;  /* 0x0000004a02057812 */ /* 0x040fe400078efcff */
[----:B------:R-:W-:Y:S02]  /*5710*/  LEA.HI.X.SX32 R5, R27, R0, 0x1, P2 ;  /* 0x000000001b057211 */ /* 0x000fe400010f0eff */
[----:B-1----:R-:W-:Y:S01]  /*5720*/  LOP3.LUT R7, R2, 0x4a, RZ, 0xfc, !PT ;  /* 0x0000004a02077812 */ /* 0x002fe200078efcff */
[----:B---3--:R0:W-:Y:S03]  /*5730*/  STL [R1+0x338], R43 ;  /* 0x0003382b01007387 */ /* 0x0081e60000100800 */
[----:B------:R-:W-:Y:S01]  /*5740*/  ISETP.LT.AND P3, PT, R7, R46, P0 ;  /* 0x0000002e0700720c */ /* 0x000fe20000761270 */
[----:B------:R1:W3:Y:S01]  /*5750*/  @P4 LDG.E.U16 R50, desc[UR22][R4.64] ;  /* 0x0000001604324981 */ /* 0x0002e2000c1e1500 */
[----:B------:R-:W-:-:S03]  /*5760*/  LEA R6, P4, R26, R3, 0x1 ;  /* 0x000000031a067211 */ /* 0x000fc600078808ff */
[----:B0-----:R-:W4:Y:S01]  /*5770*/  LDL.LU R43, [R1+0x910] ;  /* 0x00091000012b7983 */ /* 0x001f220000300800 */
[----:B------:R-:W-:Y:S02]  /*5780*/  PRMT R52, RZ, 0x7610, R52 ;  /* 0x00007610ff347816 */ /* 0x000fe40000000034 */
[----:B------:R-:W-:Y:S02]  /*5790*/  LOP3.LUT R7, R2, 0x5a, RZ, 0xfc, !PT ;  /* 0x0000005a02077812 */ /* 0x000fe400078efcff */
[----:B------:R-:W-:Y:S02]  /*57a0*/  LEA.HI.X.SX32 R7, R26, R0, 0x1, P4 ;  /* 0x000000001a077211 */ /* 0x000fe400020f0eff */
[----:B-1----:R-:W-:Y:S02]  /*57b0*/  LOP3.LUT R5, R2, 0x5a, RZ, 0xfc, !PT ;  /* 0x0000005a02057812 */ /* 0x002fe400078efcff */
[----:B------:R-:W-:Y:S01]  /*57c0*/  LEA R4, P5, R25, R3, 0x1 ;  /* 0x0000000319047211 */ /* 0x000fe200078a08ff */
[----:B------:R0:W3:Y:S01]  /*57d0*/  @P3 LDG.E.U16 R52, desc[UR22][R6.64] ;  /* 0x0000001606343981 */ /* 0x0000e2000c1e1500 */
[----:B------:R-:W-:-:S02]  /*57e0*/  ISETP.LT.AND P4, PT, R5, R46, P0 ;  /* 0x0000002e0500720c */ /* 0x000fc40000781270 */
[----:B------:R-:W-:Y:S02]  /*57f0*/  PRMT R41, RZ, 0x7610, R41 ;  /* 0x00007610ff297816 */ /* 0x000fe40000000029 */
[----:B------:R-:W-:Y:S02]  /*5800*/  LEA.HI.X.SX32 R5, R25, R0, 0x1, P5 ;  /* 0x0000000019057211 */ /* 0x000fe400028f0eff */
[----:B0-----:R-:W-:Y:S02]  /*5810*/  LOP3.LUT R7, R2, 0x62, RZ, 0xfc, !PT ;  /* 0x0000006202077812 */ /* 0x001fe400078efcff */
[----:B------:R-:W-:Y:S02]  /*5820*/  LEA R6, P5, R24, R3, 0x1 ;  /* 0x0000000318067211 */ /* 0x000fe400078a08ff */
[----:B------:R-:W-:Y:S02]  /*5830*/  ISETP.LT.AND P3, PT, R7, R46, P0 ;  /* 0x0000002e0700720c */ /* 0x000fe40000761270 */
[----:B------:R-:W-:-:S02]  /*5840*/  PRMT R45, RZ, 0x7610, R45 ;  /* 0x00007610ff2d7816 */ /* 0x000fc4000000002d */
[----:B------:R-:W-:Y:S02]  /*5850*/  LEA.HI.X.SX32 R7, R24, R0, 0x1, P5 ;  /* 0x0000000018077211 */ /* 0x000fe400028f0eff */
[----:B------:R-:W-:-:S03]  /*5860*/  PRMT R49, RZ, 0x7610, R49 ;  /* 0x00007610ff317816 */ /* 0x000fc60000000031 */
[----:B------:R-:W4:Y:S04]  /*5870*/  @P4 LDG.E.U16 R45, desc[UR22][R6.64] ;  /* 0x00000016062d4981 */ /* 0x000f28000c1e1500 */
[----:B--2---:R0:W-:Y:S02]  /*5880*/  STL [R1+0x328], R42 ;  /* 0x0003282a01007387 */ /* 0x0041e40000100800 */
[----:B0-----:R-:W-:-:S04]  /*5890*/  LOP3.LUT R42, R2, 0x52, RZ, 0xfc, !PT ;  /* 0x00000052022a7812 */ /* 0x001fc800078efcff */
[----:B------:R-:W-:-:S13]  /*58a0*/  ISETP.LT.AND P2, PT, R42, R46, P0 ;  /* 0x0000002e2a00720c */ /* 0x000fda0000741270 */
[----:B------:R0:W2:Y:S02]  /*58b0*/  @P2 LDG.E.U16 R41, desc[UR22][R4.64] ;  /* 0x0000001604292981 */ /* 0x0000a4000c1e1500 */
[C---:B0-----:R-:W-:Y:S02]  /*58c0*/  LEA R4, P2, R23.reuse, R3, 0x1 ;  /* 0x0000000317047211 */ /* 0x041fe400078408ff */
[----:B------:R-:W-:Y:S02]  /*58d0*/  LOP3.LUT R5, R2, 0x6a, RZ, 0xfc, !PT ;  /* 0x0000006a02057812 */ /* 0x000fe400078efcff */
[----:B------:R-:W-:-:S05]  /*58e0*/  LEA.HI.X.SX32 R5, R23, R0, 0x1, P2 ;  /* 0x0000000017057211 */ /* 0x000fca00010f0eff */
[----:B------:R0:W4:Y:S01]  /*58f0*/  @P3 LDG.E.U16 R49, desc[UR22][R4.64] ;  /* 0x0000001604313981 */ /* 0x000122000c1e1500 */
[----:B------:R-:W-:-:S03]  /*5900*/  LOP3.LUT R42, R2, 0x62, RZ, 0xfc, !PT ;  /* 0x00000062022a7812 */ /* 0x000fc600078efcff */
[----:B---3--:R1:W-:Y:S01]  /*5910*/  STL [R1+0x32c], R50 ;  /* 0x00032c3201007387 */ /* 0x0083e20000100800 */
[----:B------:R-:W-:-:S03]  /*5920*/  LOP3.LUT R7, R2, 0x6a, RZ, 0xfc, !PT ;  /* 0x0000006a02077812 */ /* 0x000fc600078efcff */
[----:B-1----:R-:W3:Y:S04]  /*5930*/  LDL.LU R50, [R1+0x90c] ;  /* 0x00090c0001327983 */ /* 0x002ee80000300800 */
[----:B------:R-:W3:Y:S04]  /*5940*/  LDL.LU R42, [R1+0x908] ;  /* 0x00090800012a7983 */ /* 0x000ee80000300800 */
[----:B------:R1:W-:Y:S01]  /*5950*/  STL [R1+0x31c], R52 ;  /* 0x00031c3401007387 */ /* 0x0003e20000100800 */
[----:B0-----:R-:W-:-:S03]  /*5960*/  PRMT R4, RZ, 0x7610, R4 ;  /* 0x00007610ff047816 */ /* 0x001fc60000000004 */
[----:B-1----:R-:W3:Y:S01]  /*5970*/  LDL R52, [R1+0x70] ;  /* 0x0000700001347983 */ /* 0x002ee20000100800 */
[----:B------:R-:W-:Y:S02]  /*5980*/  ISETP.LT.AND P4, PT, R7, R46, P0 ;  /* 0x0000002e0700720c */ /* 0x000fe40000781270 */
[C---:B------:R-:W-:Y:S02]  /*5990*/  LOP3.LUT R7, R2.reuse, 0x7a, RZ, 0xfc, !PT ;  /* 0x0000007a02077812 */ /* 0x040fe400078efcff */
[C---:B------:R-:W-:Y:S01]  /*59a0*/  LOP3.LUT R5, R2.reuse, 0x7a, RZ, 0xfc, !PT ;  /* 0x0000007a02057812 */ /* 0x040fe200078efcff */
[----:B--2---:R0:W-:Y:S04]  /*59b0*/  STL [R1+0x318], R41 ;  /* 0x0003182901007387 */ /* 0x0041e80000100800 */
[----:B0-----:R-:W2:Y:S04]  /*59c0*/  LDL.LU R41, [R1+0x904] ;  /* 0x0009040001297983 */ /* 0x001ea80000300800 */
[----:B----4-:R0:W-:Y:S04]  /*59d0*/  STL [R1+0x30c], R45 ;  /* 0x00030c2d01007387 */ /* 0x0101e80000100800 */
[----:B------:R1:W-:Y:S01]  /*59e0*/  STL [R1+0x308], R49 ;  /* 0x0003083101007387 */ /* 0x0003e20000100800 */
[----:B0-----:R-:W-:-:S04]  /*59f0*/  LOP3.LUT R45, R2, 0x72, RZ, 0xfc, !PT ;  /* 0x00000072022d7812 */ /* 0x001fc800078efcff */
[----:B------:R-:W-:Y:S01]  /*5a00*/  ISETP.LT.AND P2, PT, R45, R46, P0 ;  /* 0x0000002e2d00720c */ /* 0x000fe20000741270 */
[----:B-1----:R-:W2:Y:S01]  /*5a10*/  LDL.LU R49, [R1+0x900] ;  /* 0x0009000001317983 */ /* 0x002ea20000300800 */
[----:B------:R-:W-:-:S03]  /*5a20*/  LOP3.LUT R45, R2, 0xc, RZ, 0xfc, !PT ;  /* 0x0000000c022d7812 */ /* 0x000fc600078efcff */
[----:B------:R0:W-:Y:S04]  /*5a30*/  STL.S16 [R1+0x2ec], R4 ;  /* 0x0002ec0401007387 */ /* 0x0001e80000100600 */
[----:B------:R-:W4:Y:S01]  /*5a40*/  LDL R2, [R1+0x2ec] ;  /* 0x0002ec0001027983 */ /* 0x000f220000100800 */
[----:B------:R-:W-:-:S04]  /*5a50*/  LEA R6, P3, R22, R3, 0x1 ;  /* 0x0000000316067211 */ /* 0x000fc800078608ff */
[----:B------:R-:W-:-:S05]  /*5a60*/  LEA.HI.X.SX32 R7, R22, R0, 0x1, P3 ;  /* 0x0000000016077211 */ /* 0x000fca00018f0eff */
[----:B----4-:R1:W4:Y:S01]  /*5a70*/  @P4 LDG.E.U16 R2, desc[UR22][R6.64] ;  /* 0x0000001606024981 */ /* 0x010322000c1e1500 */
[-C--:B0-----:R-:W-:Y:S01]  /*5a80*/  LEA R4, P5, R21, R3.reuse, 0x1 ;  /* 0x0000000315047211 */ /* 0x081fe200078a08ff */
[----:B------:R-:W-:Y:S01]  /*5a90*/  IMAD R10, R48, 0x2, R10 ;  /* 0x00000002300a7824 */ /* 0x000fe200078e020a */
[----:B------:R-:W-:Y:S02]  /*5aa0*/  ISETP.LT.AND P3, PT, R5, R46, P0 ;  /* 0x0000002e0500720c */ /* 0x000fe40000761270 */
[----:B------:R-:W-:Y:S02]  /*5ab0*/  PRMT R47, RZ, 0x7610, R47 ;  /* 0x00007610ff2f7816 */ /* 0x000fe4000000002f */
[----:B------:R-:W-:Y:S02]  /*5ac0*/  LEA.HI.X.SX32 R5, R21, R0, 0x1, P5 ;  /* 0x0000000015057211 */ /* 0x000fe400028f0eff */
[----:B-1----:R-:W-:-:S03]  /*5ad0*/  LEA R6, P5, R10, R3, 0x1 ;  /* 0x000000030a067211 */ /* 0x002fc600078a08ff */
[----:B------:R3:W2:Y:S01]  /*5ae0*/  @P2 LDG.E.U16 R47, desc[UR22][R4.64] ;  /* 0x00000016042f2981 */ /* 0x0006a2000c1e1500 */
[----:B------:R-:W-:Y:S02]  /*5af0*/  PRMT R40, RZ, 0x7610, R40 ;  /* 0x00007610ff287816 */ /* 0x000fe40000000028 */
[----:B------:R-:W-:Y:S02]  /*5b00*/  LEA.HI.X.SX32 R7, R10, R0, 0x1, P5 ;  /* 0x000000000a077211 */ /* 0x000fe400028f0eff */
[----:B------:R-:W-:-:S03]  /*5b10*/  PRMT R44, RZ, 0x7610, R44 ;  /* 0x00007610ff2c7816 */ /* 0x000fc6000000002c */
[----:B------:R0:W2:Y:S01]  /*5b20*/  @P3 LDG.E.U16 R40, desc[UR22][R6.64] ;  /* 0x0000001606283981 */ /* 0x0000a2000c1e1500 */
[----:B---3--:R-:W-:-:S04]  /*5b30*/  LEA R4, P2, R52, R3, 0x1 ;  /* 0x0000000334047211 */ /* 0x008fc800078408ff */
[----:B------:R-:W-:Y:S01]  /*5b40*/  LEA.HI.X.SX32 R5, R52, R0, 0x1, P2 ;  /* 0x0000000034057211 */ /* 0x000fe200010f0eff */
[----:B----4-:R1:W-:Y:S01]  /*5b50*/  @P4 STL [R1+0x2ec], R2 ;  /* 0x0002ec0201004387 */ /* 0x0103e20000100800 */
[----:B------:R-:W-:-:S13]  /*5b60*/  ISETP.LT.AND P4, PT, R45, R46, P0 ;  /* 0x0000002e2d00720c */ /* 0x000fda0000781270 */
[----:B------:R3:W4:Y:S01]  /*5b70*/  @P4 LDG.E.U16 R44, desc[UR22][R4.64] ;  /* 0x00000016042c4981 */ /* 0x000722000c1e1500 */
[----:B-1----:R-:W1:Y:S03]  /*5b80*/  S2R R2, SR_TID.X ;  /* 0x0000000000027919 */ /* 0x002e660000002100 */
[----:B--2---:R-:W-:Y:S04]  /*5b90*/  STL [R1+0x740], R47 ;  /* 0x0007402f01007387 */ /* 0x004fe80000100800 */
[----:B------:R-:W-:Y:S01]  /*5ba0*/  STL [R1+0x868], R47 ;  /* 0x0008682f01007387 */ /* 0x000fe20000100800 */
[----:B0-----:R-:W-:-:S03]  /*5bb0*/  LEA R6, P4, R51, R3, 0x1 ;  /* 0x0000000333067211 */ /* 0x001fc600078808ff */
[----:B------:R0:W-:Y:S01]  /*5bc0*/  STL [R1+0x2d8], R40 ;  /* 0x0002d82801007387 */ /* 0x0001e20000100800 */
[----:B------:R-:W-:Y:S02]  /*5bd0*/  PRMT R43, RZ, 0x7610, R43 ;  /* 0x00007610ff2b7816 */ /* 0x000fe4000000002b */
[----:B-1----:R-:W-:-:S04]  /*5be0*/  SHF.R.U32.HI R2, RZ, 0x6, R2 ;  /* 0x00000006ff027819 */ /* 0x002fc80000011602 */
[----:B------:R-:W-:-:S04]  /*5bf0*/  SGXT.U32 R2, R2, 0x1 ;  /* 0x000000010202781a */ /* 0x000fc80000000000 */
[C---:B------:R-:W-:Y:S02]  /*5c00*/  LOP3.LUT R45, R2.reuse, 0x14, RZ, 0xfc, !PT ;  /* 0x00000014022d7812 */ /* 0x040fe400078efcff */
[----:B0-----:R-:W-:Y:S02]  /*5c10*/  LOP3.LUT R40, R2, 0x1c, RZ, 0xfc, !PT ;  /* 0x0000001c02287812 */ /* 0x001fe400078efcff */
[-C--:B------:R-:W-:Y:S02]  /*5c20*/  ISETP.LT.AND P3, PT, R45, R46.reuse, P0 ;  /* 0x0000002e2d00720c */ /* 0x080fe40000761270 */
[----:B------:R-:W-:Y:S02]  /*5c30*/  ISETP.LT.AND P2, PT, R40, R46, P0 ;  /* 0x0000002e2800720c */ /* 0x000fe40000741270 */
[----:B------:R-:W-:Y:S02]  /*5c40*/  LEA.HI.X.SX32 R7, R51, R0, 0x1, P4 ;  /* 0x0000000033077211 */ /* 0x000fe400020f0eff */
[----:B---3--:R-:W-:-:S02]  /*5c50*/  LEA R4, P5, R20, R3, 0x1 ;  /* 0x0000000314047211 */ /* 0x008fc400078a08ff */
[----:B------:R-:W-:Y:S02]  /*5c60*/  PRMT R27, RZ, 0x7610, R27 ;  /* 0x00007610ff1b7816 */ /* 0x000fe4000000001b */
[----:B------:R-:W-:-:S03]  /*5c70*/  LEA.HI.X.SX32 R5, R20, R0, 0x1, P5 ;  /* 0x0000000014057211 */ /* 0x000fc600028f0eff */
[----:B------:R0:W2:Y:S01]  /*5c80*/  @P3 LDG.E.U16 R43, desc[UR22][R6.64] ;  /* 0x00000016062b3981 */ /* 0x0000a2000c1e1500 */
[----:B------:R-:W-:-:S03]  /*5c90*/  PRMT R25, RZ, 0x7610, R25 ;  /* 0x00007610ff197816 */ /* 0x000fc60000000019 */
[----:B------:R1:W3:Y:S01]  /*5ca0*/  @P2 LDG.E.U16 R27, desc[UR22][R4.64] ;  /* 0x00000016041b2981 */ /* 0x0002e2000c1e1500 */
[----:B0-----:R-:W-:-:S04]  /*5cb0*/  LEA R6, P5, R19, R3, 0x1 ;  /* 0x0000000313067211 */ /* 0x001fc800078a08ff */
[----:B------:R-:W-:Y:S01]  /*5cc0*/  LEA.HI.X.SX32 R7, R19, R0, 0x1, P5 ;  /* 0x0000000013077211 */ /* 0x000fe200028f0eff */
[----:B----4-:R0:W-:Y:S02]  /*5cd0*/  STL [R1+0x2fc], R44 ;  /* 0x0002fc2c01007387 */ /* 0x0101e40000100800 */
[----:B0-----:R-:W-:-:S04]  /*5ce0*/  LOP3.LUT R44, R2, 0x24, RZ, 0xfc, !PT ;  /* 0x00000024022c7812 */ /* 0x001fc800078efcff */
[----:B------:R-:W-:-:S13]  /*5cf0*/  ISETP.LT.AND P4, PT, R44, R46, P0 ;  /* 0x0000002e2c00720c */ /* 0x000fda0000781270 */
[----:B------:R0:W4:Y:S01]  /*5d00*/  @P4 LDG.E.U16 R25, desc[UR22][R6.64] ;  /* 0x0000001606194981 */ /* 0x000122000c1e1500 */
[----:B------:R-:W-:-:S04]  /*5d10*/  LOP3.LUT R40, R2, 0x2c, RZ, 0xfc, !PT ;  /* 0x0000002c02287812 */ /* 0x000fc800078efcff */
[----:B------:R-:W-:Y:S01]  /*5d20*/  ISETP.LT.AND P3, PT, R40, R46, P0 ;  /* 0x0000002e2800720c */ /* 0x000fe20000761270 */
[----:B------:R0:W-:Y:S01]  /*5d30*/  STL [R1+0x700], R51 ;  /* 0x0007003301007387 */ /* 0x0001e20000100800 */
[----:B-1----:R-:W-:-:S04]  /*5d40*/  LEA R4, P2, R18, R3, 0x1 ;  /* 0x0000000312047211 */ /* 0x002fc800078408ff */
[----:B------:R-:W-:Y:S02]  /*5d50*/  LEA.HI.X.SX32 R5, R18, R0, 0x1, P2 ;  /* 0x0000000012057211 */ /* 0x000fe400010f0eff */
[----:B0-----:R-:W-:Y:S02]  /*5d60*/  PRMT R51, RZ, 0x7610, R51 ;  /* 0x00007610ff337816 */ /* 0x001fe40000000033 */
[----:B------:R-:W-:-:S04]  /*5d70*/  PRMT R26, RZ, 0x7610, R26 ;  /* 0x00007610ff1a7816 */ /* 0x000fc8000000001a */
[----:B------:R0:W2:Y:S01]  /*5d80*/  @P3 LDG.E.U16 R51, desc[UR22][R4.64] ;  /* 0x0000001604333981 */ /* 0x0000a2000c1e1500 */
[----:B------:R-:W-:-:S03]  /*5d90*/  LEA R6, P3, R17, R3, 0x1 ;  /* 0x0000000311067211 */ /* 0x000fc600078608ff */
[----:B---3--:R1:W-:Y:S02]  /*5da0*/  STL [R1+0x2dc], R27 ;  /* 0x0002dc1b01007387 */ /* 0x0083e40000100800 */
[----:B-1----:R-:W-:-:S04]  /*5db0*/  LOP3.LUT R27, R2, 0x34, RZ, 0xfc, !PT ;  /* 0x00000034021b7812 */ /* 0x002fc800078efcff */
[----:B------:R-:W-:Y:S02]  /*5dc0*/  ISETP.LT.AND P4, PT, R27, R46, P0 ;  /* 0x0000002e1b00720c */ /* 0x000fe40000781270 */
[----:B------:R-:W-:Y:S02]  /*5dd0*/  LOP3.LUT R27, R2, 0x44, RZ, 0xfc, !PT ;  /* 0x00000044021b7812 */ /* 0x000fe400078efcff */
[----:B0-----:R-:W-:Y:S02]  /*5de0*/  LEA R4, P5, R16, R3, 0x1 ;  /* 0x0000000310047211 */ /* 0x001fe400078a08ff */
[----:B------:R-:W-:Y:S02]  /*5df0*/  LEA.HI.X.SX32 R7, R17, R0, 0x1, P3 ;  /* 0x0000000011077211 */ /* 0x000fe400018f0eff */
[----:B------:R-:W-:Y:S02]  /*5e00*/  PRMT R53, RZ, 0x7610, R53 ;  /* 0x00007610ff357816 */ /* 0x000fe40000000035 */
[----:B------:R-:W-:-:S02]  /*5e10*/  ISETP.LT.AND P3, PT, R27, R46, P0 ;  /* 0x0000002e1b00720c */ /* 0x000fc40000761270 */
[----:B------:R-:W-:Y:S01]  /*5e20*/  LEA.HI.X.SX32 R5, R16, R0, 0x1, P5 ;  /* 0x0000000010057211 */ /* 0x000fe200028f0eff */
[----:B------:R0:W3:Y:S01]  /*5e30*/  @P4 LDG.E.U16 R26, desc[UR22][R6.64] ;  /* 0x00000016061a4981 */ /* 0x0000e2000c1e1500 */
[----:B------:R-:W-:Y:S02]  /*5e40*/  PRMT R22, RZ, 0x7610, R22 ;  /* 0x00007610ff167816 */ /* 0x000fe40000000016 */
[----:B------:R-:W-:Y:S02]  /*5e50*/  PRMT R24, RZ, 0x7610, R24 ;  /* 0x00007610ff187816 */ /* 0x000fe40000000018 */
[----:B0-----:R-:W-:-:S04]  /*5e60*/  LEA R6, P5, R15, R3, 0x1 ;  /* 0x000000030f067211 */ /* 0x001fc800078a08ff */
[----:B------:R-:W-:-:S05]  /*5e70*/  LEA.HI.X.SX32 R7, R15, R0, 0x1, P5 ;  /* 0x000000000f077211 */ /* 0x000fca00028f0eff */
[----:B------:R-:W3:Y:S04]  /*5e80*/  @P3 LDG.E.U16 R22, desc[UR22][R6.64] ;  /* 0x0000001606163981 */ /* 0x000ee8000c1e1500 */
[----:B----4-:R0:W-:Y:S02]  /*5e90*/  STL [R1+0x2cc], R25 ;  /* 0x0002cc1901007387 */ /* 0x0101e40000100800 */
[----:B0-----:R-:W-:-:S04]  /*5ea0*/  LOP3.LUT R25, R2, 0x3c, RZ, 0xfc, !PT ;  /* 0x0000003c02197812 */ /* 0x001fc800078efcff */
[----:B------:R-:W-:Y:S02]  /*5eb0*/  ISETP.LT.AND P2, PT, R25, R46, P0 ;  /* 0x0000002e1900720c */ /* 0x000fe40000741270 */
[----:B------:R-:W-:-:S04]  /*5ec0*/  LOP3.LUT R25, R2, 0x4c, RZ, 0xfc, !PT ;  /* 0x0000004c02197812 */ /* 0x000fc800078efcff */
[----:B------:R-:W-:-:S07]  /*5ed0*/  ISETP.LT.AND P4, PT, R25, R46, P0 ;  /* 0x0000002e1900720c */ /* 0x000fce0000781270 */
[----:B------:R0:W4:Y:S02]  /*5ee0*/  @P2 LDG.E.U16 R53, desc[UR22][R4.64] ;  /* 0x0000001604352981 */ /* 0x000124000c1e1500 */
[----:B0-----:R-:W-:-:S04]  /*5ef0*/  LEA R4, P2, R14, R3, 0x1 ;  /* 0x000000030e047211 */ /* 0x001fc800078408ff */
[----:B------:R-:W-:-:S05]  /*5f00*/  LEA.HI.X.SX32 R5, R14, R0, 0x1, P2 ;  /* 0x000000000e057211 */ /* 0x000fca00010f0eff */
[----:B------:R0:W3:Y:S01]  /*5f10*/  @P4 LDG.E.U16 R24, desc[UR22][R4.64] ;  /* 0x0000001604184981 */ /* 0x0000e2000c1e1500 */
[----:B------:R-:W-:-:S03]  /*5f20*/  LOP3.LUT R25, R2, 0x54, RZ, 0xfc, !PT ;  /* 0x0000005402197812 */ /* 0x000fc600078efcff */
[----:B--2---:R-:W-:Y:S01]  /*5f30*/  STL [R1+0x708], R51 ;  /* 0x0007083301007387 */ /* 0x004fe20000100800 */
[----:B------:R-:W-:-:S03]  /*5f40*/  ISETP.LT.AND P3, PT, R25, R46, P0 ;  /* 0x0000002e1900720c */ /* 0x000fc60000761270 */
[----:B------:R-:W-:Y:S01]  /*5f50*/  STL [R1+0x86c], R51 ;  /* 0x00086c3301007387 */ /* 0x000fe20000100800 */
[----:B------:R-:W-:-:S03]  /*5f60*/  LEA R6, P4, R13, R3, 0x1 ;  /* 0x000000030d067211 */ /* 0x000fc600078808ff */
[----:B------:R-:W-:Y:S01]  /*5f70*/  STL [R1+0x2e8], R43 ;  /* 0x0002e82b01007387 */ /* 0x000fe20000100800 */
[----:B------:R-:W-:Y:S02]  /*5f80*/  PRMT R23, RZ, 0x7610, R23 ;  /* 0x00007610ff177816 */ /* 0x000fe40000000017 */
[----:B------:R-:W-:Y:S02]  /*5f90*/  LEA.HI.X.SX32 R7, R13, R0, 0x1, P4 ;  /* 0x000000000d077211 */ /* 0x000fe400020f0eff */
[----:B0-----:R-:W-:-:S03]  /*5fa0*/  LEA R4, P5, R12, R3, 0x1 ;  /* 0x000000030c047211 */ /* 0x001fc600078a08ff */
[----:B------:R0:W2:Y:S01]  /*5fb0*/  @P3 LDG.E.U16 R23, desc[UR22][R6.64] ;  /* 0x0000001606173981 */ /* 0x0000a2000c1e1500 */
[----:B------:R-:W-:Y:S02]  /*5fc0*/  LEA.HI.X.SX32 R5, R12, R0, 0x1, P5 ;  /* 0x000000000c057211 */ /* 0x000fe400028f0eff */
[----:B------:R-:W-:Y:S02]  /*5fd0*/  PRMT R21, RZ, 0x7610, R21 ;  /* 0x00007610ff157816 */ /* 0x000fe40000000015 */
[----:B------:R-:W-:Y:S02]  /*5fe0*/  PRMT R18, RZ, 0x7610, R18 ;  /* 0x00007610ff127816 */ /* 0x000fe40000000012 */
[----:B0-----:R-:W-:-:S04]  /*5ff0*/  LEA R6, P5, R11, R3, 0x1 ;  /* 0x000000030b067211 */ /* 0x001fc800078a08ff */
[----:B------:R-:W-:Y:S02]  /*6000*/  LEA.HI.X.SX32 R7, R11, R0, 0x1, P5 ;  /* 0x000000000b077211 */ /* 0x000fe400028f0eff */
[----:B------:R-:W-:Y:S01]  /*6010*/  PRMT R20, RZ, 0x7610, R20 ;  /* 0x00007610ff147816 */ /* 0x000fe20000000014 */
[----:B----4-:R0:W-:Y:S04]  /*6020*/  STL [R1+0x704], R53 ;  /* 0x0007043501007387 */ /* 0x0101e80000100800 */
[----:B---3--:R1:W-:Y:S04]  /*6030*/  STL [R1+0x18c], R22 ;  /* 0x00018c1601007387 */ /* 0x0083e80000100800 */
[----:B0-----:R-:W3:Y:S01]  /*6040*/  LDL.LU R53, [R1+0x6c] ;  /* 0x00006c0001357983 */ /* 0x001ee20000300800 */
[----:B-1----:R-:W-:-:S03]  /*6050*/  LOP3.LUT R22, R2, 0x5c, RZ, 0xfc, !PT ;  /* 0x0000005c02167812 */ /* 0x002fc600078efcff */
[----:B------:R0:W-:Y:S01]  /*6060*/  STL [R1+0x188], R24 ;  /* 0x0001881801007387 */ /* 0x0001e20000100800 */
[----:B------:R-:W-:Y:S02]  /*6070*/  ISETP.LT.AND P2, PT, R22, R46, P0 ;  /* 0x0000002e1600720c */ /* 0x000fe40000741270 */
[----:B0-----:R-:W-:-:S04]  /*6080*/  LOP3.LUT R24, R2, 0x64, RZ, 0xfc, !PT ;  /* 0x0000006402187812 */ /* 0x001fc800078efcff */
[----:B------:R-:W-:-:S07]  /*6090*/  ISETP.LT.AND P4, PT, R24, R46, P0 ;  /* 0x0000002e1800720c */ /* 0x000fce0000781270 */
[----:B------:R0:W4:Y:S01]  /*60a0*/  @P2 LDG.E.U16 R21, desc[UR22][R4.64] ;  /* 0x0000001604152981 */ /* 0x000122000c1e1500 */
[----:B------:R-:W-:-:S04]  /*60b0*/  LOP3.LUT R22, R2, 0x6c, RZ, 0xfc, !PT ;  /* 0x0000006c02167812 */ /* 0x000fc800078efcff */
[----:B------:R-:W-:Y:S01]  /*60c0*/  ISETP.LT.AND P3, PT, R22, R46, P0 ;  /* 0x0000002e1600720c */ /* 0x000fe20000761270 */
[----:B------:R1:W2:Y:S01]  /*60d0*/  @P4 LDG.E.U16 R18, desc[UR22][R6.64] ;  /* 0x0000001606124981 */ /* 0x0002a2000c1e1500 */
[----:B0-----:R-:W-:-:S04]  /*60e0*/  LEA R4, P2, R9, R3, 0x1 ;  /* 0x0000000309047211 */ /* 0x001fc800078408ff */
[----:B------:R-:W-:-:S07]  /*60f0*/  LEA.HI.X.SX32 R5, R9, R0, 0x1, P2 ;  /* 0x0000000009057211 */ /* 0x000fce00010f0eff */
[----:B------:R0:W3:Y:S04]  /*6100*/  @P3 LDG.E.U16 R20, desc[UR22][R4.64] ;  /* 0x0000001604143981 */ /* 0x0000e8000c1e1500 */
[----:B------:R-:W-:Y:S01]  /*6110*/  STL [R1+0x2bc], R26 ;  /* 0x0002bc1a01007387 */ /* 0x000fe20000100800 */
[----:B------:R-:W-:Y:S01]  /*6120*/  IMAD R10, R48, 0x2, R10 ;  /* 0x00000002300a7824 */ /* 0x000fe200078e020a */
[----:B------:R-:W-:-:S04]  /*6130*/  PRMT R17, RZ, 0x7610, R17 ;  /* 0x00007610ff117816 */ /* 0x000fc80000000011 */
[-C--:B-1----:R-:W-:Y:S02]  /*6140*/  LEA R6, P3, R10, R3.reuse, 0x1 ;  /* 0x000000030a067211 */ /* 0x082fe400078608ff */
[----:B0-----:R-:W-:Y:S02]  /*6150*/  LEA R4, P2, R8, R3, 0x1 ;  /* 0x0000000308047211 */ /* 0x001fe400078408ff */
[-C--:B------:R-:W-:Y:S02]  /*6160*/  LEA.HI.X.SX32 R7, R10, R0.reuse, 0x1, P3 ;  /* 0x000000000a077211 */ /* 0x080fe400018f0eff */
[----:B------:R-:W-:Y:S02]  /*6170*/  PRMT R19, RZ, 0x7610, R19 ;  /* 0x00007610ff137816 */ /* 0x000fe40000000013 */
[----:B------:R-:W-:Y:S02]  /*6180*/  LEA.HI.X.SX32 R5, R8, R0, 0x1, P2 ;  /* 0x0000000008057211 */ /* 0x000fe400010f0eff */
[----:B------:R-:W-:-:S02]  /*6190*/  PRMT R9, RZ, 0x7610, R9 ;  /* 0x00007610ff097816 */ /* 0x000fc40000000009 */
[----:B------:R-:W-:Y:S01]  /*61a0*/  PRMT R8, RZ, 0x7610, R8 ;  /* 0x00007610ff087816 */ /* 0x000fe20000000008 */
[----:B----4-:R0:W-:Y:S04]  /*61b0*/  STL [R1+0x180], R21 ;  /* 0x0001801501007387 */ /* 0x0101e80000100800 */
[----:B--2---:R1:W-:Y:S01]  /*61c0*/  STL [R1+0x178], R18 ;  /* 0x0001781201007387 */ /* 0x0043e20000100800 */
[C---:B0-----:R-:W-:Y:S02]  /*61d0*/  LOP3.LUT R21, R2.reuse, 0x74, RZ, 0xfc, !PT ;  /* 0x0000007402157812 */ /* 0x041fe400078efcff */
[----:B-1----:R-:W-:-:S04]  /*61e0*/  LOP3.LUT R18, R2, 0x7c, RZ, 0xfc, !PT ;  /* 0x0000007c02127812 */ /* 0x002fc800078efcff */
[-C--:B------:R-:W-:Y:S02]  /*61f0*/  ISETP.LT.AND P4, PT, R18, R46.reuse, P0 ;  /* 0x0000002e1200720c */ /* 0x080fe40000781270 */
[----:B------:R-:W-:Y:S01]  /*6200*/  ISETP.LT.AND P5, PT, R21, R46, P0 ;  /* 0x0000002e1500720c */ /* 0x000fe200007a1270 */
[----:B---3--:R0:W-:Y:S01]  /*6210*/  STL [R1+0x17c], R20 ;  /* 0x00017c1401007387 */ /* 0x0081e20000100800 */
[----:B------:R-:W-:-:S04]  /*6220*/  LOP3.LUT R18, R2, 0x16, RZ, 0xfc, !PT ;  /* 0x0000001602127812 */ /* 0x000fc800078efcff */
[----:B------:R-:W-:Y:S02]  /*6230*/  ISETP.LT.AND P3, PT, R18, R46, P0 ;  /* 0x0000002e1200720c */ /* 0x000fe40000761270 */
[----:B0-----:R-:W-:-:S03]  /*6240*/  LOP3.LUT R20, R2, 0xe, RZ, 0xfc, !PT ;  /* 0x0000000e02147812 */ /* 0x001fc600078efcff */
[----:B------:R0:W2:Y:S01]  /*6250*/  @P4 LDG.E.U16 R17, desc[UR22][R6.64] ;  /* 0x0000001606114981 */ /* 0x0000a2000c1e1500 */
[----:B------:R-:W-:-:S03]  /*6260*/  ISETP.LT.AND P2, PT, R20, R46, P0 ;  /* 0x0000002e1400720c */ /* 0x000fc60000741270 */
[----:B------:R1:W3:Y:S01]  /*6270*/  @P5 LDG.E.U16 R19, desc[UR22][R4.64] ;  /* 0x0000001604135981 */ /* 0x0002e2000c1e1500 */
[CC--:B0-----:R-:W-:Y:S02]  /*6280*/  LEA R6, P6, R50.reuse, R3.reuse, 0x1 ;  /* 0x0000000332067211 */ /* 0x0c1fe400078c08ff */
[C---:B-1----:R-:W-:Y:S02]  /*6290*/  LEA R4, P5, R53.reuse, R3, 0x1 ;  /* 0x0000000335047211 */ /* 0x042fe400078a08ff */
[-C--:B------:R-:W-:Y:S02]  /*62a0*/  LEA.HI.X.SX32 R7, R50, R0.reuse, 0x1, P6 ;  /* 0x0000000032077211 */ /* 0x080fe400030f0eff */
[----:B------:R-:W-:-:S03]  /*62b0*/  LEA.HI.X.SX32 R5, R53, R0, 0x1, P5 ;  /* 0x0000000035057211 */ /* 0x000fc600028f0eff */
[----:B------:R-:W4:Y:S04]  /*62c0*/  @P3 LDG.E.U16 R8, desc[UR22][R6.64] ;  /* 0x0000001606083981 */ /* 0x000f28000c1e1500 */
[----:B------:R0:W3:Y:S04]  /*62d0*/  @P2 LDG.E.U16 R9, desc[UR22][R4.64] ;  /* 0x0000001604092981 */ /* 0x0000e8000c1e1500 */
[----:B------:R-:W-:Y:S01]  /*62e0*/  STL [R1+0x184], R23 ;  /* 0x0001841701007387 */ /* 0x000fe20000100800 */
[----:B------:R-:W-:Y:S02]  /*62f0*/  PRMT R16, RZ, 0x7610, R16 ;  /* 0x00007610ff107816 */ /* 0x000fe40000000010 */
[----:B0-----:R-:W-:-:S04]  /*6300*/  LEA R4, P2, R29, R3, 0x1 ;  /* 0x000000031d047211 */ /* 0x001fc800078408ff */
[-C--:B------:R-:W-:Y:S02]  /*6310*/  LEA.HI.X.SX32 R5, R29, R0.reuse, 0x1, P2 ;  /* 0x000000001d057211 */ /* 0x080fe400010f0eff */
[C---:B------:R-:W-:Y:S02]  /*6320*/  LEA R6, P5, R35.reuse, R3, 0x1 ;  /* 0x0000000323067211 */ /* 0x040fe400078a08ff */
[----:B------:R-:W-:Y:S02]  /*6330*/  PRMT R14, RZ, 0x7610, R14 ;  /* 0x00007610ff0e7816 */ /* 0x000fe4000000000e */
[----:B------:R-:W-:Y:S02]  /*6340*/  LEA.HI.X.SX32 R7, R35, R0, 0x1, P5 ;  /* 0x0000000023077211 */ /* 0x000fe400028f0eff */
[----:B------:R-:W-:Y:S02]  /*6350*/  PRMT R13, RZ, 0x7610, R13 ;  /* 0x00007610ff0d7816 */ /* 0x000fe4000000000d */
[----:B------:R-:W-:Y:S01]  /*6360*/  PRMT R15, RZ, 0x7610, R15 ;  /* 0x00007610ff0f7816 */ /* 0x000fe2000000000f */
[----:B--2---:R0:W-:Y:S04]  /*6370*/  STL [R1+0x170], R17 ;  /* 0x0001701101007387 */ /* 0x0041e80000100800 */
[----:B------:R-:W-:Y:S01]  /*6380*/  STL [R1+0x750], R53 ;  /* 0x0007503501007387 */ /* 0x000fe20000100800 */
[----:B0-----:R-:W-:-:S03]  /*6390*/  LOP3.LUT R17, R2, 0x1e, RZ, 0xfc, !PT ;  /* 0x0000001e02117812 */ /* 0x001fc600078efcff */
[----:B------:R-:W-:Y:S01]  /*63a0*/  STL [R1+0x870], R53 ;  /* 0x0008703501007387 */ /* 0x000fe20000100800 */
[----:B------:R-:W-:-:S03]  /*63b0*/  ISETP.LT.AND P4, PT, R17, R46, P0 ;  /* 0x0000002e1100720c */ /* 0x000fc60000781270 */
[----:B------:R-:W-:Y:S04]  /*63c0*/  STL [R1+0x898], R53 ;  /* 0x0008983501007387 */ /* 0x000fe80000100800 */
[----:B------:R-:W-:Y:S04]  /*63d0*/  STL [R1+0x754], R50 ;  /* 0x0007543201007387 */ /* 0x000fe80000100800 */
[----:B------:R-:W-:Y:S04]  /*63e0*/  STL [R1+0x880], R50 ;  /* 0x0008803201007387 */ /* 0x000fe80000100800 */
[----:B------:R-:W-:Y:S04]  /*63f0*/  STL [R1+0x89c], R50 ;  /* 0x00089c3201007387 */ /* 0x000fe80000100800 */
[----:B------:R-:W-:Y:S04]  /*6400*/  STL [R1+0x8a8], R50 ;  /* 0x0008a83201007387 */ /* 0x000fe80000100800 */
[----:B------:R-:W-:Y:S04]  /*6410*/  STL [R1+0x8b8], R50 ;  /* 0x0008b83201007387 */ /* 0x000fe80000100800 */
[----:B---3--:R0:W-:Y:S04]  /*6420*/  STL [R1+0x16c], R9 ;  /* 0x00016c0901007387 */ /* 0x0081e80000100800 */
[----:B----4-:R1:W-:Y:S04]  /*6430*/  STL [R1+0x168], R8 ;  /* 0x0001680801007387 */ /* 0x0103e80000100800 */
[----:B------:R2:W3:Y:S01]  /*6440*/  @P4 LDG.E.U16 R16, desc[UR22][R4.64] ;  /* 0x0000001604104981 */ /* 0x0004e2000c1e1500 */
[----:B0-----:R-:W-:-:S02]  /*6450*/  LOP3.LUT R9, R2, 0x2e, RZ, 0xfc, !PT ;  /* 0x0000002e02097812 */ /* 0x001fc400078efcff */
[----:B-1----:R-:W-:Y:S02]  /*6460*/  LOP3.LUT R8, R2, 0x36, RZ, 0xfc, !PT ;  /* 0x0000003602087812 */ /* 0x002fe400078efcff */
[-C--:B------:R-:W-:Y:S02]  /*6470*/  ISETP.LT.AND P4, PT, R9, R46.reuse, P0 ;  /* 0x0000002e0900720c */ /* 0x080fe40000781270 */
[CC--:B--2---:R-:W-:Y:S02]  /*6480*/  LEA R4, P6, R33.reuse, R3.reuse, 0x1 ;  /* 0x0000000321047211 */ /* 0x0c4fe400078c08ff */
[----:B------:R-:W-:Y:S02]  /*6490*/  ISETP.LT.AND P3, PT, R8, R46, P0 ;  /* 0x0000002e0800720c */ /* 0x000fe40000761270 */
[----:B------:R-:W-:Y:S02]  /*64a0*/  LEA.HI.X.SX32 R5, R33, R0, 0x1, P6 ;  /* 0x0000000021057211 */ /* 0x000fe400030f0eff */
[----:B------:R-:W-:-:S04]  /*64b0*/  LEA R8, P6, R34, R3, 0x1 ;  /* 0x0000000322087211 */ /* 0x000fc800078c08ff */
[----:B------:R-:W-:Y:S01]  /*64c0*/  LEA.HI.X.SX32 R9, R34, R0, 0x1, P6 ;  /* 0x0000000022097211 */ /* 0x000fe200030f0eff */
[----:B------:R-:W2:Y:S04]  /*64d0*/  @P4 LDG.E.U16 R14, desc[UR22][R6.64] ;  /* 0x00000016060e4981 */ /* 0x000ea8000c1e1500 */
[----:B------:R-:W4:Y:S01]  /*64e0*/  @P3 LDG.E.U16 R13, desc[UR22][R8.64] ;  /* 0x00000016080d3981 */ /* 0x000f22000c1e1500 */
[----:B------:R-:W-:-:S04]  /*64f0*/  LOP3.LUT R17, R2, 0x26, RZ, 0xfc, !PT ;  /* 0x0000002602117812 */ /* 0x000fc800078efcff */
[----:B------:R-:W-:-:S13]  /*6500*/  ISETP.LT.AND P2, PT, R17, R46, P0 ;  /* 0x0000002e1100720c */ /* 0x000fda0000741270 */
[----:B------:R0:W3:Y:S01]  /*6510*/  @P2 LDG.E.U16 R15, desc[UR22][R4.64] ;  /* 0x00000016040f2981 */ /* 0x0000e2000c1e1500 */
[CC--:B------:R-:W-:Y:S02]  /*6520*/  IMAD R40, R2.reuse, R48.reuse, RZ ;  /* 0x0000003002287224 */ /* 0x0c0fe400078e02ff */
[-C--:B------:R-:W-:Y:S02]  /*6530*/  IMAD R43, R2, R48.reuse, RZ ;  /* 0x00000030022b7224 */ /* 0x080fe400078e02ff */
[C---:B------:R-:W-:Y:S02]  /*6540*/  IMAD R40, R48.reuse, 0x2, R40 ;  /* 0x0000000230287824 */ /* 0x040fe400078e0228 */
[----:B------:R-:W-:Y:S01]  /*6550*/  IMAD R43, R48, 0x2, R43 ;  /* 0x00000002302b7824 */ /* 0x000fe200078e022b */
[----:B------:R-:W-:Y:S01]  /*6560*/  STL [R1+0x174], R19 ;  /* 0x0001741301007387 */ /* 0x000fe20000100800 */
[C---:B------:R-:W-:Y:S01]  /*6570*/  IMAD R44, R2.reuse, R48, RZ ;  /* 0x00000030022c7224 */ /* 0x040fe200078e02ff */
[----:B0-----:R-:W-:Y:S01]  /*6580*/  LOP3.LUT R4, R2, 0x3e, RZ, 0xfc, !PT ;  /* 0x0000003e02047812 */ /* 0x001fe200078efcff */
[----:B------:R-:W-:-:S03]  /*6590*/  IMAD R40, R48, 0x2, R40 ;  /* 0x0000000230287824 */ /* 0x000fc600078e0228 */
[----:B------:R-:W-:Y:S02]  /*65a0*/  ISETP.LT.AND P5, PT, R4, R46, P0 ;  /* 0x0000002e0400720c */ /* 0x000fe400007a1270 */
[CC--:B------:R-:W-:Y:S02]  /*65b0*/  LEA R4, P6, R43.reuse, R3.reuse, 0x1 ;  /* 0x000000032b047211 */ /* 0x0c0fe400078c08ff */
[CC--:B------:R-:W-:Y:S02]  /*65c0*/  LEA R6, P2, R40.reuse, R3.reuse, 0x1 ;  /* 0x0000000328067211 */ /* 0x0c0fe400078408ff */
[-C--:B------:R-:W-:Y:S02]  /*65d0*/  LEA.HI.X.SX32 R5, R43, R0.reuse, 0x1, P6 ;  /* 0x000000002b057211 */ /* 0x080fe400030f0eff */
[----:B------:R-:W-:Y:S02]  /*65e0*/  LEA.HI.X.SX32 R7, R40, R0, 0x1, P2 ;  /* 0x0000000028077211 */ /* 0x000fe400010f0eff */
[----:B------:R-:W-:-:S04]  /*65f0*/  LEA R8, P6, R37, R3, 0x1 ;  /* 0x0000000325087211 */ /* 0x000fc800078c08ff */
[----:B------:R-:W-:Y:S01]  /*6600*/  LEA.HI.X.SX32 R9, R37, R0, 0x1, P6 ;  /* 0x0000000025097211 */ /* 0x000fe200030f0eff */
[----:B------:R-:W-:-:S04]  /*6610*/  IMAD R43, R2, R48, RZ ;  /* 0x00000030022b7224 */ /* 0x000fc800078e02ff */
[----:B------:R-:W-:-:S04]  /*6620*/  IMAD R43, R48, 0x2, R43 ;  /* 0x00000002302b7824 */ /* 0x000fc800078e022b */
[C---:B------:R-:W-:Y:S02]  /*6630*/  IMAD R43, R48.reuse, 0x2, R43 ;  /* 0x00000002302b7824 */ /* 0x040fe400078e022b */
[C---:B------:R-:W-:Y:S02]  /*6640*/  IMAD R10, R48.reuse, 0x2, R10 ;  /* 0x00000002300a7824 */ /* 0x040fe400078e020a */
[----:B------:R-:W-:Y:S01]  /*6650*/  IMAD R43, R48, 0x2, R43 ;  /* 0x00000002302b7824 */ /* 0x000fe200078e022b */
[----:B------:R-:W-:Y:S01]  /*6660*/  PRMT R12, RZ, 0x7610, R12 ;  /* 0x00007610ff0c7816 */ /* 0x000fe2000000000c */
[----:B--2---:R-:W-:Y:S04]  /*6670*/  STL [R1+0x15c], R14 ;  /* 0x00015c0e01007387 */ /* 0x004fe80000100800 */
[----:B----4-:R-:W-:Y:S04]  /*6680*/  STL [R1+0x158], R13 ;  /* 0x0001580d01007387 */ /* 0x010fe80000100800 */
[----:B---3--:R0:W-:Y:S02]  /*6690*/  STL [R1+0x164], R16 ;  /* 0x0001641001007387 */ /* 0x0081e40000100800 */
[----:B0-----:R-:W-:-:S04]  /*66a0*/  LEA R16, P3, R44, R3, 0x1 ;  /* 0x000000032c107211 */ /* 0x001fc800078608ff */
[----:B------:R-:W-:Y:S01]  /*66b0*/  LEA.HI.X.SX32 R17, R44, R0, 0x1, P3 ;  /* 0x000000002c117211 */ /* 0x000fe200018f0eff */
[----:B------:R0:W-:Y:S04]  /*66c0*/  STL.64 [R1+0x320], R4 ;  /* 0x0003200401007387 */ /* 0x0001e80000100a00 */
[----:B------:R-:W-:Y:S04]  /*66d0*/  STL.64 [R1+0x330], R16 ;  /* 0x0003301001007387 */ /* 0x000fe80000100a00 */
[----:B------:R1:W-:Y:S01]  /*66e0*/  STL.64 [R1+0x310], R6 ;  /* 0x0003100601007387 */ /* 0x0003e20000100a00 */
[----:B------:R-:W-:-:S02]  /*66f0*/  LOP3.LUT R14, R2, 0x46, RZ, 0xfc, !PT ;  /* 0x00000046020e7812 */ /* 0x000fc400078efcff */
[CC--:B0-----:R-:W-:Y:S02]  /*6700*/  LEA R4, P3, R39.reuse, R3.reuse, 0x1 ;  /* 0x0000000327047211 */ /* 0x0c1fe400078608ff */
[CC--:B-1----:R-:W-:Y:S02]  /*6710*/  LEA R6, P2, R38.reuse, R3.reuse, 0x1 ;  /* 0x0000000326067211 */ /* 0x0c2fe400078408ff */
[-C--:B------:R-:W-:Y:S02]  /*6720*/  LEA.HI.X.SX32 R5, R39, R0.reuse, 0x1, P3 ;  /* 0x0000000027057211 */ /* 0x080fe400018f0eff */
[----:B------:R-:W-:Y:S02]  /*6730*/  LEA.HI.X.SX32 R7, R38, R0, 0x1, P2 ;  /* 0x0000000026077211 */ /* 0x000fe400010f0eff */
[-C--:B------:R-:W-:Y:S01]  /*6740*/  LEA R16, P2, R32, R3.reuse, 0x1 ;  /* 0x0000000320107211 */ /* 0x080fe200078408ff */
[----:B------:R0:W-:Y:S01]  /*6750*/  STL [R1+0x160], R15 ;  /* 0x0001600f01007387 */ /* 0x0001e20000100800 */
[----:B------:R-:W-:-:S02]  /*6760*/  LEA R18, P3, R36, R3, 0x1 ;  /* 0x0000000324127211 */ /* 0x000fc400078608ff */
[----:B------:R-:W-:Y:S01]  /*6770*/  ISETP.LT.AND P4, PT, R14, R46, P0 ;  /* 0x0000002e0e00720c */ /* 0x000fe20000781270 */
[----:B------:R-:W2:Y:S01]  /*6780*/  @P5 LDG.E.U16 R12, desc[UR22][R4.64] ;  /* 0x00000016040c5981 */ /* 0x000ea2000c1e1500 */
[C---:B------:R-:W-:Y:S02]  /*6790*/  LEA R14, P6, R31.reuse, R3, 0x1 ;  /* 0x000000031f0e7211 */ /* 0x040fe400078c08ff */
[-C--:B------:R-:W-:Y:S02]  /*67a0*/  LEA.HI.X.SX32 R17, R32, R0.reuse, 0x1, P2 ;  /* 0x0000000020117211 */ /* 0x080fe400010f0eff */
[-C--:B------:R-:W-:Y:S02]  /*67b0*/  LEA.HI.X.SX32 R19, R36, R0.reuse, 0x1, P3 ;  /* 0x0000000024137211 */ /* 0x080fe400018f0eff */
[----:B0-----:R-:W-:Y:S01]  /*67c0*/  LEA.HI.X.SX32 R15, R31, R0, 0x1, P6 ;  /* 0x000000001f0f7211 */ /* 0x001fe200030f0eff */
[----:B------:R0:W-:Y:S01]  /*67d0*/  STL.64 [R1+0x20], R16 ;  /* 0x0000201001007387 */ /* 0x0001e20000100a00 */
[----:B------:R-:W-:-:S03]  /*67e0*/  LOP3.LUT R13, R2, 0x4e, RZ, 0xfc, !PT ;  /* 0x0000004e020d7812 */ /* 0x000fc600078efcff */
[----:B------:R-:W-:Y:S04]  /*67f0*/  STL.64 [R1+0x30], R18 ;  /* 0x0000301201007387 */ /* 0x000fe80000100a00 */
[----:B------:R-:W3:Y:S01]  /*6800*/  LDL.LU R40, [R1+0x1a0] ;  /* 0x0001a00001287983 */ /* 0x000ee20000300800 */
[----:B0-----:R-:W-:-:S03]  /*6810*/  LEA R16, P2, R30, R3, 0x1 ;  /* 0x000000031e107211 */ /* 0x001fc600078408ff */
[----:B------:R0:W-:Y:S01]  /*6820*/  STL.64 [R1+0x28], R14 ;  /* 0x0000280e01007387 */ /* 0x0001e20000100a00 */
[----:B------:R-:W-:Y:S02]  /*6830*/  LEA.HI.X.SX32 R17, R30, R0, 0x1, P2 ;  /* 0x000000001e117211 */ /* 0x000fe400010f0eff */
[----:B------:R-:W-:Y:S02]  /*6840*/  ISETP.LT.AND P3, PT, R13, R46, P0 ;  /* 0x0000002e0d00720c */ /* 0x000fe40000761270 */
[CC--:B0-----:R-:W-:Y:S01]  /*6850*/  LEA R14, P6, R28.reuse, R3.reuse, 0x1 ;  /* 0x000000031c0e7211 */ /* 0x0c1fe200078c08ff */
[----:B------:R0:W-:Y:S03]  /*6860*/  STL.64 [R1+0x18], R16 ;  /* 0x0000181001007387 */ /* 0x0001e60000100a00 */
[----:B------:R-:W-:Y:S01]  /*6870*/  LEA.HI.X.SX32 R15, R28, R0, 0x1, P6 ;  /* 0x000000001c0f7211 */ /* 0x000fe200030f0eff */
[----:B------:R-:W4:Y:S04]  /*6880*/  LDL.LU R27, [R1+0x19c] ;  /* 0x00019c00011b7983 */ /* 0x000f280000300800 */
[----:B------:R-:W2:Y:S04]  /*6890*/  LDL.LU R52, [R1+0x198] ;  /* 0x0001980001347983 */ /* 0x000ea80000300800 */
[----:B------:R1:W-:Y:S01]  /*68a0*/  STL.64 [R1+0x10], R14 ;  /* 0x0000100e01007387 */ /* 0x0003e20000100a00 */
[----:B0-----:R-:W-:-:S02]  /*68b0*/  LEA R16, P2, R43, R3, 0x1 ;  /* 0x000000032b107211 */ /* 0x001fc400078408ff */
[----:B------:R-:W-:Y:S01]  /*68c0*/  PRMT R11, RZ, 0x7610, R11 ;  /* 0x00007610ff0b7816 */ /* 0x000fe2000000000b */
[----:B------:R-:W2:Y:S01]  /*68d0*/  LDL.LU R45, [R1+0x194] ;  /* 0x00019400012d7983 */ /* 0x000ea20000300800 */
[----:B-1----:R-:W-:-:S04]  /*68e0*/  LEA R14, P6, R10, R3, 0x1 ;  /* 0x000000030a0e7211 */ /* 0x002fc800078c08ff */
[----:B------:R-:W2:Y:S01]  /*68f0*/  @P4 LDG.E.U16 R11, desc[UR22][R6.64] ;  /* 0x00000016060b4981 */ /* 0x000ea2000c1e1500 */
[----:B------:R-:W-:-:S06]  /*6900*/  PRMT R3, RZ, 0x7610, R3 ;  /* 0x00007610ff037816 */ /* 0x000fcc0000000003 */
[----:B------:R-:W2:Y:S01]  /*6910*/  @P3 LDG.E.U16 R3, desc[UR22][R8.64] ;  /* 0x0000001608033981 */ /* 0x000ea2000c1e1500 */
[-C--:B------:R-:W-:Y:S02]  /*6920*/  LEA.HI.X.SX32 R17, R43, R0.reuse, 0x1, P2 ;  /* 0x000000002b117211 */ /* 0x080fe400010f0eff */
[----:B------:R-:W-:Y:S02]  /*6930*/  LEA.HI.X.SX32 R15, R10, R0, 0x1, P6 ;  /* 0x000000000a0f7211 */ /* 0x000fe400030f0eff */
[----:B------:R-:W-:Y:S01]  /*6940*/  SHF.R.U32.HI R42, RZ, 0x5, R42 ;  /* 0x00000005ff2a7819 */ /* 0x000fe2000001162a */
[----:B------:R-:W-:Y:S04]  /*6950*/  STL.64 [R1+0x300], R16 ;  /* 0x0003001001007387 */ /* 0x000fe80000100a00 */
[----:B------:R-:W-:Y:S01]  /*6960*/  STL.64 [R1+0x8], R14 ;  /* 0x0000080e01007387 */ /* 0x000fe20000100a00 */
[----:B------:R-:W-:-:S03]  /*6970*/  ISETP.NE.U32.AND P2, PT, R42, RZ, PT ;  /* 0x000000ff2a00720c */ /* 0x000fc60003f45070 */
[----:B------:R-:W3:Y:S04]  /*6980*/  LDL.LU R44, [R1+0x190] ;  /* 0x00019000012c7983 */ /* 0x000ee80000300800 */
[----:B------:R-:W3:Y:S04]  /*6990*/  LDL.LU R43, [R1+0x144] ;  /* 0x00014400012b7983 */ /* 0x000ee80000300800 */
[----:B------:R-:W3:Y:S01]  /*69a0*/  LDL.LU R42, [R1+0x140] ;  /* 0x00014000012a7983 */ /* 0x000ee20000300800 */
[----:B------:R-:W-:-:S03]  /*69b0*/  IMAD R0, R41, R49, RZ ;  /* 0x0000003129007224 */ /* 0x000fc600078e02ff */
[----:B------:R-:W-:Y:S04]  /*69c0*/  STL [R1+0x5b8], R49 ;  /* 0x0005b83101007387 */ /* 0x000fe80000100800 */
[----:B------:R-:W-:Y:S04]  /*69d0*/  STL [R1+0x710], R48 ;  /* 0x0007103001007387 */ /* 0x000fe80000100800 */
[----:B--2---:R-:W-:Y:S04]  /*69e0*/  STL [R1+0x14c], R3 ;  /* 0x00014c0301007387 */ /* 0x004fe80000100800 */
[----:B------:R-:W2:Y:S04]  /*69f0*/  LDL.LU R41, [R1+0x13c] ;  /* 0x00013c0001297983 */ /* 0x000ea80000300800 */
[----:B------:R-:W-:Y:S04]  /*6a00*/  STL [R1+0x8c0], R46 ;  /* 0x0008c02e01007387 */ /* 0x000fe80000100800 */
[----:B------:R3:W-:Y:S02]  /*6a10*/  STL [R1+0x154], R12 ;  /* 0x0001540c01007387 */ /* 0x0007e40000100800 */
[----:B---3--:R-:W-:-:S02]  /*6a20*/  IMAD R12, R40, UR4, RZ ;  /* 0x00000004280c7c24 */ /* 0x008fc4000f8e02ff */
[----:B------:R-:W3:Y:S01]  /*6a30*/  LDL.LU R40, [R1+0x138] ;  /* 0x0001380001287983 */ /* 0x000ee20000300800 */
[----:B------:R-:W-:-:S05]  /*6a40*/  LOP3.LUT R51, R2, 0x66, RZ, 0xfc, !PT ;  /* 0x0000006602337812 */ /* 0x000fca00078efcff */
[----:B------:R-:W-:Y:S04]  /*6a50*/  STL [R1+0x8bc], R51 ;  /* 0x0008bc3301007387 */ /* 0x000fe80000100800 */
[----:B------:R4:W-:Y:S04]  /*6a60*/  STL [R1+0x150], R11 ;  /* 0x0001500b01007387 */ /* 0x0009e80000100800 */
[----:B------:R-:W3:Y:S04]  /*6a70*/  LDL.LU R13, [R1+0x134] ;  /* 0x00013400010d7983 */ /* 0x000ee80000300800 */
[----:B------:R-:W3:Y:S04]  /*6a80*/  LDL.LU R14, [R1+0x130] ;  /* 0x00013000010e7983 */ /* 0x000ee80000300800 */
[----:B------:R-:W3:Y:S04]  /*6a90*/  LDL.LU R15, [R1+0x12c] ;  /* 0x00012c00010f7983 */ /* 0x000ee80000300800 */
[----:B------:R-:W3:Y:S04]  /*6aa0*/  LDL.LU R16, [R1+0x128] ;  /* 0x0001280001107983 */ /* 0x000ee80000300800 */
[----:B------:R-:W3:Y:S04]  /*6ab0*/  LDL.LU R17, [R1+0x124] ;  /* 0x0001240001117983 */ /* 0x000ee80000300800 */
[----:B------:R-:W3:Y:S04]  /*6ac0*/  LDL.LU R18, [R1+0x120] ;  /* 0x0001200001127983 */ /* 0x000ee80000300800 */
[----:B------:R-:W3:Y:S01]  /*6ad0*/  LDL.LU R19, [R1+0x11c] ;  /* 0x00011c0001137983 */ /* 0x000ee20000300800 */
[----:B------:R-:W-:-:S03]  /*6ae0*/  IMAD R7, R43, UR4, RZ ;  /* 0x000000042b077c24 */ /* 0x000fc6000f8e02ff */
[----:B------:R-:W3:Y:S01]  /*6af0*/  LDL.LU R20, [R1+0x118] ;  /* 0x0001180001147983 */ /* 0x000ee20000300800 */
[----:B------:R-:W-:-:S03]  /*6b00*/  IMAD R6, R42, UR4, RZ ;  /* 0x000000042a067c24 */ /* 0x000fc6000f8e02ff */
[----:B------:R-:W3:Y:S04]  /*6b10*/  LDL.LU R21, [R1+0x114] ;  /* 0x0001140001157983 */ /* 0x000ee80000300800 */
[----:B------:R-:W3:Y:S01]  /*6b20*/  LDL.LU R22, [R1+0x110] ;  /* 0x0001100001167983 */ /* 0x000ee20000300800 */
[----:B----4-:R-:W-:-:S03]  /*6b30*/  IMAD R11, R27, UR4, RZ ;  /* 0x000000041b0b7c24 */ /* 0x010fc6000f8e02ff */
[----:B------:R-:W4:Y:S04]  /*6b40*/  LDL.LU R23, [R1+0x10c] ;  /* 0x00010c0001177983 */ /* 0x000f280000300800 */
[----:B------:R-:W4:Y:S04]  /*6b50*/  LDL.LU R24, [R1+0x108] ;  /* 0x0001080001187983 */ /* 0x000f280000300800 */
[----:B------:R-:W4:Y:S04]  /*6b60*/  LDL.LU R25, [R1+0x104] ;  /* 0x0001040001197983 */ /* 0x000f280000300800 */
[----:B------:R-:W4:Y:S01]  /*6b70*/  LDL.LU R26, [R1+0x100] ;  /* 0x00010000011a7983 */ /* 0x000f220000300800 */
[----:B------:R-:W-:-:S03]  /*6b80*/  LEA R4, P3, R0, UR26, 0x1 ;  /* 0x0000001a00047c11 */ /* 0x000fc6000f8608ff */
[----:B------:R-:W4:Y:S01]  /*6b90*/  LDL.LU R27, [R1+0xfc] ;  /* 0x0000fc00011b7983 */ /* 0x000f220000300800 */
[----:B------:R-:W-:-:S03]  /*6ba0*/  IMAD R10, R52, UR4, RZ ;  /* 0x00000004340a7c24 */ /* 0x000fc6000f8e02ff */
[----:B------:R-:W-:Y:S01]  /*6bb0*/  STL.64 [R1+0x8f8], R6 ;  /* 0x0008f80601007387 */ /* 0x000fe20000100a00 */
[----:B------:R-:W-:Y:S01]  /*6bc0*/  LOP3.LUT R3, R2, 0x56, RZ, 0xfc, !PT ;  /* 0x0000005602037812 */ /* 0x000fe200078efcff */
[----:B------:R-:W-:Y:S02]  /*6bd0*/  IMAD R9, R45, UR4, RZ ;  /* 0x000000042d097c24 */ /* 0x000fe4000f8e02ff */
[----:B------:R-:W4:Y:S01]  /*6be0*/  LDL.LU R53, [R1+0xf8] ;  /* 0x0000f80001357983 */ /* 0x000f220000300800 */
[----:B------:R-:W-:-:S03]  /*6bf0*/  IMAD R8, R44, UR4, RZ ;  /* 0x000000042c087c24 */ /* 0x000fc6000f8e02ff */
[----:B------:R-:W4:Y:S01]  /*6c00*/  LDL.LU R47, [R1+0xf4] ;  /* 0x0000f400012f7983 */ /* 0x000f220000300800 */
[----:B------:R-:W-:-:S03]  /*6c10*/  LOP3.LUT R5, R2, 0x5e, RZ, 0xfc, !PT ;  /* 0x0000005e02057812 */ /* 0x000fc600078efcff */
[----:B------:R-:W4:Y:S01]  /*6c20*/  LDL.LU R52, [R1+0xf0] ;  /* 0x0000f00001347983 */ /* 0x000f220000300800 */
[----:B------:R-:W-:-:S03]  /*6c30*/  LEA.HI.X.SX32 R0, R0, UR27, 0x1, P3 ;  /* 0x0000001b00007c11 */ /* 0x000fc600098f0eff */
[----:B------:R-:W4:Y:S01]  /*6c40*/  LDL.LU R45, [R1+0xec] ;  /* 0x0000ec00012d7983 */ /* 0x000f220000300800 */
[----:B------:R-:W-:-:S03]  /*6c50*/  ISETP.LT.AND P3, PT, R3, R46, P0 ;  /* 0x0000002e0300720c */ /* 0x000fc60000761270 */
[----:B------:R-:W4:Y:S04]  /*6c60*/  LDL.LU R44, [R1+0xe8] ;  /* 0x0000e800012c7983 */ /* 0x000f280000300800 */
[----:B------:R-:W4:Y:S04]  /*6c70*/  LDL.LU R43, [R1+0xe4] ;  /* 0x0000e400012b7983 */ /* 0x000f280000300800 */
[----:B------:R-:W4:Y:S01]  /*6c80*/  LDL.LU R42, [R1+0xe0] ;  /* 0x0000e000012a7983 */ /* 0x000f220000300800 */
[----:B--2---:R-:W-:-:S03]  /*6c90*/  IMAD R5, R41, UR4, RZ ;  /* 0x0000000429057c24 */ /* 0x004fc6000f8e02ff */
[----:B------:R-:W2:Y:S01]  /*6ca0*/  LDL.LU R41, [R1+0xdc] ;  /* 0x0000dc0001297983 */ /* 0x000ea20000300800 */
[----:B---3--:R-:W-:-:S03]  /*6cb0*/  IMAD R3, R40, UR4, RZ ;  /* 0x0000000428037c24 */ /* 0x008fc6000f8e02ff */
[----:B------:R-:W3:Y:S01]  /*6cc0*/  LDL.LU R40, [R1+0xd8] ;  /* 0x0000d80001287983 */ /* 0x000ee20000300800 */
[----:B------:R-:W-:Y:S02]  /*6cd0*/  IMAD R16, R16, UR4, RZ ;  /* 0x0000000410107c24 */ /* 0x000fe4000f8e02ff */
[----:B------:R-:W-:Y:S02]  /*6ce0*/  IMAD R17, R17, UR4, RZ ;  /* 0x0000000411117c24 */ /* 0x000fe4000f8e02ff */
[----:B------:R-:W-:Y:S02]  /*6cf0*/  IMAD R18, R18, UR4, RZ ;  /* 0x0000000412127c24 */ /* 0x000fe4000f8e02ff */
[----:B------:R-:W-:Y:S01]  /*6d00*/  IMAD R19, R19, UR4, RZ ;  /* 0x0000000413137c24 */ /* 0x000fe2000f8e02ff */
[----:B------:R-:W-:Y:S01]  /*6d10*/  STL.64 [R1+0x8e8], R16 ;  /* 0x0008e81001007387 */ /* 0x000fe20000100a00 */
[----:B------:R-:W-:Y:S02]  /*6d20*/  IMAD R20, R20, UR4, RZ ;  /* 0x0000000414147c24 */ /* 0x000fe4000f8e02ff */
[----:B------:R-:W-:Y:S01]  /*6d30*/  IMAD R21, R21, UR4, RZ ;  /* 0x0000000415157c24 */ /* 0x000fe2000f8e02ff */
[----:B------:R0:W-:Y:S01]  /*6d40*/  STL.64 [R1+0x8d8], R18 ;  /* 0x0008d81201007387 */ /* 0x0001e20000100a00 */
[----:B------:R-:W-:-:S02]  /*6d50*/  IMAD R22, R22, UR4, RZ ;  /* 0x0000000416167c24 */ /* 0x000fc4000f8e02ff */
[----:B----4-:R-:W-:Y:S01]  /*6d60*/  IMAD R23, R23, UR4, RZ ;  /* 0x0000000417177c24 */ /* 0x010fe2000f8e02ff */
[----:B------:R-:W-:Y:S01]  /*6d70*/  STL.64 [R1+0x8c8], R20 ;  /* 0x0008c81401007387 */ /* 0x000fe20000100a00 */
[----:B------:R-:W-:Y:S02]  /*6d80*/  IMAD R24, R24, UR4, RZ ;  /* 0x0000000418187c24 */ /* 0x000fe4000f8e02ff */
[----:B------:R-:W-:Y:S01]  /*6d90*/  IMAD R25, R25, UR4, RZ ;  /* 0x0000000419197c24 */ /* 0x000fe2000f8e02ff */
[----:B------:R1:W-:Y:S01]  /*6da0*/  STL.64 [R1+0x8d0], R22 ;  /* 0x0008d01601007387 */ /* 0x0003e20000100a00 */
[----:B------:R-:W-:Y:S02]  /*6db0*/  IMAD R26, R26, UR4, RZ ;  /* 0x000000041a1a7c24 */ /* 0x000fe4000f8e02ff */
[----:B------:R-:W-:Y:S01]  /*6dc0*/  IMAD R27, R27, UR4, RZ ;  /* 0x000000041b1b7c24 */ /* 0x000fe2000f8e02ff */
[----:B------:R4:W-:Y:S04]  /*6dd0*/  STL.64 [R1+0x8e0], R24 ;  /* 0x0008e01801007387 */ /* 0x0009e80000100a00 */
[----:B------:R0:W-:Y:S01]  /*6de0*/  STL.64 [R1+0x8f0], R26 ;  /* 0x0008f01a01007387 */ /* 0x0001e20000100a00 */
[----:B------:R-:W-:-:S03]  /*6df0*/  IMAD R29, R47, UR4, RZ ;  /* 0x000000042f1d7c24 */ /* 0x000fc6000f8e02ff */
[----:B------:R-:W4:Y:S04]  /*6e00*/  LDL.LU R47, [R1+0xd4] ;  /* 0x0000d400012f7983 */ /* 0x000f280000300800 */
[----:B------:R-:W4:Y:S04]  /*6e10*/  LDL.LU R38, [R1+0xd0] ;  /* 0x0000d00001267983 */ /* 0x000f280000300800 */
[----:B------:R-:W4:Y:S01]  /*6e20*/  LDL.LU R39, [R1+0xcc] ;  /* 0x0000cc0001277983 */ /* 0x000f220000300800 */
[----:B------:R-:W-:Y:S02]  /*6e30*/  IMAD R31, R45, UR4, RZ ;  /* 0x000000042d1f7c24 */ /* 0x000fe4000f8e02ff */
[----:B------:R-:W-:-:S02]  /*6e40*/  IMAD R32, R44, UR4, RZ ;  /* 0x000000042c207c24 */ /* 0x000fc4000f8e02ff */
[----:B------:R-:W-:Y:S02]  /*6e50*/  IMAD R33, R43, UR4, RZ ;  /* 0x000000042b217c24 */ /* 0x000fe4000f8e02ff */
[----:B------:R-:W-:Y:S02]  /*6e60*/  IMAD R34, R42, UR4, RZ ;  /* 0x000000042a227c24 */ /* 0x000fe4000f8e02ff */
[----:B------:R-:W-:Y:S02]  /*6e70*/  IMAD R30, R52, UR4, RZ ;  /* 0x00000004341e7c24 */ /* 0x000fe4000f8e02ff */
[----:B------:R-:W-:Y:S02]  /*6e80*/  IMAD R28, R53, UR4, RZ ;  /* 0x00000004351c7c24 */ /* 0x000fe4000f8e02ff */
[----:B--2---:R-:W-:Y:S02]  /*6e90*/  IMAD R35, R41, UR4, RZ ;  /* 0x0000000429237c24 */ /* 0x004fe4000f8e02ff */
[----:B---3--:R-:W-:-:S02]  /*6ea0*/  IMAD R36, R40, UR4, RZ ;  /* 0x0000000428247c24 */ /* 0x008fc4000f8e02ff */
[----:B------:R-:W2:Y:S04]  /*6eb0*/  LDL.LU R40, [R1+0xc8] ;  /* 0x0000c80001287983 */ /* 0x000ea80000300800 */
[----:B------:R-:W3:Y:S04]  /*6ec0*/  LDL.LU R41, [R1+0xc4] ;  /* 0x0000c40001297983 */ /* 0x000ee80000300800 */
[----:B------:R-:W2:Y:S04]  /*6ed0*/  LDL.LU R42, [R1+0xa4] ;  /* 0x0000a400012a7983 */ /* 0x000ea80000300800 */
[----:B------:R-:W2:Y:S04]  /*6ee0*/  LDL.LU R43, [R1+0xa0] ;  /* 0x0000a000012b7983 */ /* 0x000ea80000300800 */
[----:B------:R-:W2:Y:S04]  /*6ef0*/  LDL.LU R44, [R1+0x9c] ;  /* 0x00009c00012c7983 */ /* 0x000ea80000300800 */
[----:B------:R-:W2:Y:S04]  /*6f00*/  LDL.LU R45, [R1+0x98] ;  /* 0x00009800012d7983 */ /* 0x000ea80000300800 */
[----:B------:R-:W2:Y:S04]  /*6f10*/  LDL.LU R52, [R1+0x94] ;  /* 0x0000940001347983 */ /* 0x000ea80000300800 */
[----:B0-----:R-:W2:Y:S04]  /*6f20*/  LDL.LU R18, [R1+0x4] ;  /* 0x0000040001127983 */ /* 0x001ea80000300800 */
[----:B-1----:R-:W2:Y:S04]  /*6f30*/  LDL.LU R22, [R1+0x38] ;  /* 0x0000380001167983 */ /* 0x002ea80000300800 */
[----:B------:R-:W2:Y:S04]  /*6f40*/  LDL.LU R20, [R1+0x3c] ;  /* 0x00003c0001147983 */ /* 0x000ea80000300800 */
[----:B----4-:R-:W4:Y:S04]  /*6f50*/  LDL.LU R25, [R1+0x40] ;  /* 0x0000400001197983 */ /* 0x010f280000300800 */
[----:B------:R-:W2:Y:S04]  /*6f60*/  LDL.LU R6, [R1+0x44] ;  /* 0x0000440001067983 */ /* 0x000ea80000300800 */
[----:B------:R-:W3:Y:S04]  /*6f70*/  LDL.LU R26, [R1+0x48] ;  /* 0x00004800011a7983 */ /* 0x000ee80000300800 */
[----:B------:R-:W3:Y:S04]  /*6f80*/  LDL.LU R19, [R1+0x4c] ;  /* 0x00004c0001137983 */ /* 0x000ee80000300800 */
[----:B------:R-:W3:Y:S04]  /*6f90*/  LDL.LU R24, [R1+0x50] ;  /* 0x0000500001187983 */ /* 0x000ee80000300800 */
[----:B------:R-:W3:Y:S04]  /*6fa0*/  LDL.LU R21, [R1+0x54] ;  /* 0x0000540001157983 */ /* 0x000ee80000300800 */
[----:B------:R-:W3:Y:S04]  /*6fb0*/  LDL.LU R27, [R1+0x58] ;  /* 0x00005800011b7983 */ /* 0x000ee80000300800 */
[----:B------:R-:W4:Y:S04]  /*6fc0*/  LDL.LU R16, [R1+0x5c] ;  /* 0x00005c0001107983 */ /* 0x000f280000300800 */
        /* <DEDUP_REMOVED lines=8> */
[----:B------:R-:W4:Y:S01]  /*7050*/  LDL.LU R49, [R1+0x1a8] ;  /* 0x0001a80001317983 */ /* 0x000f220000300800 */
[----:B------:R-:W-:-:S03]  /*7060*/  IMAD R37, R47, UR4, RZ ;  /* 0x000000042f257c24 */ /* 0x000fc6000f8e02ff */
[----:B------:R-:W4:Y:S01]  /*7070*/  LDL.LU R47, [R1+0x1a4] ;  /* 0x0001a400012f7983 */ /* 0x000f220000300800 */
[----:B--2---:R-:W-:Y:S02]  /*7080*/  IMAD R6, R6, UR4, RZ ;  /* 0x0000000406067c24 */ /* 0x004fe4000f8e02ff */
[----:B---3--:R-:W-:Y:S02]  /*7090*/  IMAD R27, R27, UR4, RZ ;  /* 0x000000041b1b7c24 */ /* 0x008fe4000f8e02ff */
[----:B----4-:R-:W-:-:S03]  /*70a0*/  IMAD R16, R16, UR4, RZ ;  /* 0x0000000410107c24 */ /* 0x010fc6000f8e02ff */
[----:B------:R0:W-:Y:S04]  /*70b0*/  STL [R1+0x58], R27 ;  /* 0x0000581b01007387 */ /* 0x0001e80000100800 */
[----:B------:R1:W-:Y:S01]  /*70c0*/  STL [R1+0x5c], R16 ;  /* 0x00005c1001007387 */ /* 0x0003e20000100800 */
[----:B0-----:R-:W-:Y:S02]  /*70d0*/  IMAD R27, R17, UR4, RZ ;  /* 0x00000004111b7c24 */ /* 0x001fe4000f8e02ff */
[----:B------:R-:W-:Y:S02]  /*70e0*/  IMAD R17, R7, UR4, RZ ;  /* 0x0000000407117c24 */ /* 0x000fe4000f8e02ff */
[----:B-1----:R-:W-:Y:S01]  /*70f0*/  IMAD R16, R51, UR4, RZ ;  /* 0x0000000433107c24 */ /* 0x002fe2000f8e02ff */
[----:B------:R-:W-:Y:S04]  /*7100*/  STL [R1+0x60], R27 ;  /* 0x0000601b01007387 */ /* 0x000fe80000100800 */
[----:B------:R-:W-:Y:S04]  /*7110*/  STL [R1+0x64], R17 ;  /* 0x0000641101007387 */ /* 0x000fe80000100800 */
[----:B------:R0:W-:Y:S01]  /*7120*/  STL [R1+0x78], R16 ;  /* 0x0000781001007387 */ /* 0x0001e20000100800 */
[----:B------:R-:W-:-:S02]  /*7130*/  IMAD R7, R46, UR4, RZ ;  /* 0x000000042e077c24 */ /* 0x000fc4000f8e02ff */
[----:B------:R-:W-:Y:S01]  /*7140*/  IMAD R51, R48, UR4, RZ ;  /* 0x0000000430337c24 */ /* 0x000fe2000f8e02ff */
[-C--:B------:R-:W-:Y:S02]  /*7150*/  LEA R48, P5, R11, R4.reuse, 0x1 ;  /* 0x000000040b307211 */ /* 0x080fe400078a08ff */
[----:B0-----:R-:W-:Y:S01]  /*7160*/  LEA R16, P4, R12, R4, 0x1 ;  /* 0x000000040c107211 */ /* 0x001fe200078808ff */
[----:B------:R-:W-:-:S03]  /*7170*/  IMAD R46, R2, UR4, RZ ;  /* 0x00000004022e7c24 */ /* 0x000fc6000f8e02ff */
[----:B------:R-:W-:Y:S01]  /*7180*/  LEA.HI.X.SX32 R17, R12, R0, 0x1, P4 ;  /* 0x000000000c117211 */ /* 0x000fe200020f0eff */
[----:B------:R-:W-:Y:S01]  /*7190*/  IMAD.MOV.U32 R12, RZ, RZ, R6 ;  /* 0x000000ffff0c7224 */ /* 0x000fe200078e0006 */
[----:B------:R-:W-:Y:S01]  /*71a0*/  LEA R6, P6, R10, R4, 0x1 ;  /* 0x000000040a067211 */ /* 0x000fe200078c08ff */
[----:B------:R-:W-:Y:S01]  /*71b0*/  IMAD R2, R49, UR4, RZ ;  /* 0x0000000431027c24 */ /* 0x000fe2000f8e02ff */
[----:B------:R0:W-:Y:S01]  /*71c0*/  STL [R1+0x7c], R7 ;  /* 0x00007c0701007387 */ /* 0x0001e20000100800 */
[----:B------:R-:W-:-:S03]  /*71d0*/  LEA.HI.X.SX32 R49, R11, R0, 0x1, P5 ;  /* 0x000000000b317211 */ /* 0x000fc600028f0eff */
[----:B------:R-:W-:Y:S01]  /*71e0*/  STL.64 [R1+0x2f0], R16 ;  /* 0x0002f01001007387 */ /* 0x000fe20000100a00 */
[----:B0-----:R-:W-:-:S03]  /*71f0*/  LEA.HI.X.SX32 R7, R10, R0, 0x1, P6 ;  /* 0x000000000a077211 */ /* 0x001fc600030f0eff */
[----:B------:R-:W-:Y:S04]  /*7200*/  STL.64 [R1+0x2e0], R48 ;  /* 0x0002e03001007387 */ /* 0x000fe80000100a00 */
[----:B------:R0:W-:Y:S04]  /*7210*/  STL.64 [R1+0x2d0], R6 ;  /* 0x0002d00601007387 */ /* 0x0001e80000100a00 */
[----:B0-----:R-:W2:Y:S01]  /*7220*/  LDL.LU.64 R6, [R1+0x8f8] ;  /* 0x0008f80001067983 */ /* 0x001ea20000300a00 */
[----:B------:R-:W-:Y:S01]  /*7230*/  LEA R16, P4, R9, R4, 0x1 ;  /* 0x0000000409107211 */ /* 0x000fe200078808ff */
[----:B------:R-:W-:-:S03]  /*7240*/  IMAD R24, R24, UR4, RZ ;  /* 0x0000000418187c24 */ /* 0x000fc6000f8e02ff */
[----:B------:R-:W-:Y:S02]  /*7250*/  LEA.HI.X.SX32 R17, R9, R0, 0x1, P4 ;  /* 0x0000000009117211 */ /* 0x000fe400020f0eff */
[C---:B------:R-:W-:Y:S01]  /*7260*/  LEA R48, P5, R8.reuse, R4, 0x1 ;  /* 0x0000000408307211 */ /* 0x040fe200078a08ff */
[----:B------:R-:W-:Y:S02]  /*7270*/  IMAD R25, R25, UR4, RZ ;  /* 0x0000000419197c24 */ /* 0x000fe4000f8e02ff */
[----:B------:R-:W-:Y:S01]  /*7280*/  STL.64 [R1+0x2c0], R16 ;  /* 0x0002c01001007387 */ /* 0x000fe20000100a00 */
[----:B------:R-:W-:Y:S01]  /*7290*/  IMAD.MOV.U32 R10, RZ, RZ, R24 ;  /* 0x000000ffff0a7224 */ /* 0x000fe200078e0018 */
[----:B------:R-:W-:Y:S01]  /*72a0*/  LEA.HI.X.SX32 R49, R8, R0, 0x1, P5 ;  /* 0x0000000008317211 */ /* 0x000fe200028f0eff */
[----:B------:R-:W-:Y:S02]  /*72b0*/  IMAD R26, R26, UR4, RZ ;  /* 0x000000041a1a7c24 */ /* 0x000fe4000f8e02ff */
[----:B------:R-:W-:-:S02]  /*72c0*/  IMAD.MOV.U32 R11, RZ, RZ, R25 ;  /* 0x000000ffff0b7224 */ /* 0x000fc400078e0019 */
[----:B------:R-:W-:Y:S02]  /*72d0*/  IMAD R13, R13, UR4, RZ ;  /* 0x000000040d0d7c24 */ /* 0x000fe4000f8e02ff */
[----:B------:R-:W-:Y:S01]  /*72e0*/  IMAD.MOV.U32 R8, RZ, RZ, R26 ;  /* 0x000000ffff087224 */ /* 0x000fe200078e001a */
[----:B------:R0:W-:Y:S02]  /*72f0*/  STL.64 [R1+0x2b0], R48 ;  /* 0x0002b03001007387 */ /* 0x0001e40000100a00 */
[----:B0-----:R-:W-:-:S04]  /*7300*/  LEA R48, P5, R5, R4, 0x1 ;  /* 0x0000000405307211 */ /* 0x001fc800078a08ff */
[----:B------:R-:W-:Y:S02]  /*7310*/  LEA.HI.X.SX32 R49, R5, R0, 0x1, P5 ;  /* 0x0000000005317211 */ /* 0x000fe400028f0eff */
[CC--:B--2---:R-:W-:Y:S02]  /*7320*/  LEA R16, P4, R6.reuse, R4.reuse, 0x1 ;  /* 0x0000000406107211 */ /* 0x0c4fe400078808ff */
[C---:B------:R-:W-:Y:S02]  /*7330*/  LEA R24, P6, R7.reuse, R4, 0x1 ;  /* 0x0000000407187211 */ /* 0x040fe400078c08ff */
[-C--:B------:R-:W-:Y:S02]  /*7340*/  LEA.HI.X.SX32 R17, R6, R0.reuse, 0x1, P4 ;  /* 0x0000000006117211 */ /* 0x080fe400020f0eff */
[----:B------:R-:W-:Y:S02]  /*7350*/  LEA.HI.X.SX32 R25, R7, R0, 0x1, P6 ;  /* 0x0000000007197211 */ /* 0x000fe400030f0eff */
[C---:B------:R-:W-:Y:S01]  /*7360*/  LEA R26, P6, R3.reuse, R4, 0x1 ;  /* 0x00000004031a7211 */ /* 0x040fe200078c08ff */
[----:B------:R0:W-:Y:S03]  /*7370*/  STL.64 [R1+0x2a0], R16 ;  /* 0x0002a01001007387 */ /* 0x0001e60000100a00 */
[----:B------:R-:W-:Y:S01]  /*7380*/  LEA.HI.X.SX32 R27, R3, R0, 0x1, P6 ;  /* 0x00000000031b7211 */ /* 0x000fe200030f0eff */
[----:B------:R-:W-:Y:S01]  /*7390*/  STL.64 [R1+0x2a8], R24 ;  /* 0x0002a81801007387 */ /* 0x000fe20000100a00 */
[----:B0-----:R-:W-:-:S03]  /*73a0*/  LEA R16, P4, R13, R4, 0x1 ;  /* 0x000000040d107211 */ /* 0x001fc600078808ff */
[----:B------:R0:W-:Y:S01]  /*73b0*/  STL.64 [R1+0x290], R26 ;  /* 0x0002901a01007387 */ /* 0x0001e20000100a00 */
[----:B------:R-:W-:-:S03]  /*73c0*/  LEA.HI.X.SX32 R17, R13, R0, 0x1, P4 ;  /* 0x000000000d117211 */ /* 0x000fc600020f0eff */
[----:B0-----:R-:W2:Y:S04]  /*73d0*/  LDL.LU.64 R26, [R1+0x8f0] ;  /* 0x0008f000011a7983 */ /* 0x001ea80000300a00 */
[----:B------:R-:W-:Y:S04]  /*73e0*/  STL.64 [R1+0x298], R48 ;  /* 0x0002983001007387 */ /* 0x000fe80000100a00 */
[----:B------:R-:W-:Y:S04]  /*73f0*/  STL.64 [R1+0x718], R48 ;  /* 0x0007183001007387 */ /* 0x000fe80000100a00 */
[----:B------:R0:W-:Y:S04]  /*7400*/  STL.64 [R1+0x288], R16 ;  /* 0x0002881001007387 */ /* 0x0001e80000100a00 */
[----:B0-----:R-:W3:Y:S01]  /*7410*/  LDL.LU.64 R16, [R1+0x8e8] ;  /* 0x0008e80001107983 */ /* 0x001ee20000300a00 */
[----:B------:R-:W-:-:S02]  /*7420*/  IMAD R14, R14, UR4, RZ ;  /* 0x000000040e0e7c24 */ /* 0x000fc4000f8e02ff */
[----:B------:R-:W-:Y:S02]  /*7430*/  IMAD R15, R15, UR4, RZ ;  /* 0x000000040f0f7c24 */ /* 0x000fe4000f8e02ff */
[----:B------:R-:W-:Y:S01]  /*7440*/  IMAD R18, R18, UR4, RZ ;  /* 0x0000000412127c24 */ /* 0x000fe2000f8e02ff */
[-C--:B------:R-:W-:Y:S01]  /*7450*/  LEA R24, P5, R14, R4.reuse, 0x1 ;  /* 0x000000040e187211 */ /* 0x080fe200078a08ff */
[----:B------:R-:W-:Y:S02]  /*7460*/  IMAD R22, R22, UR4, RZ ;  /* 0x0000000416167c24 */ /* 0x000fe4000f8e02ff */
[----:B------:R-:W-:Y:S02]  /*7470*/  IMAD R19, R19, UR4, RZ ;  /* 0x0000000413137c24 */ /* 0x000fe4000f8e02ff */
[----:B------:R-:W-:Y:S01]  /*7480*/  IMAD.MOV.U32 R9, RZ, RZ, R18 ;  /* 0x000000ffff097224 */ /* 0x000fe200078e0012 */
[----:B------:R-:W-:Y:S01]  /*7490*/  LEA R18, P6, R15, R4, 0x1 ;  /* 0x000000040f127211 */ /* 0x000fe200078c08ff */
[----:B------:R-:W-:Y:S01]  /*74a0*/  IMAD R20, R20, UR4, RZ ;  /* 0x0000000414147c24 */ /* 0x000fe2000f8e02ff */
[----:B------:R-:W-:Y:S01]  /*74b0*/  LEA.HI.X.SX32 R25, R14, R0, 0x1, P5 ;  /* 0x000000000e197211 */ /* 0x000fe200028f0eff */
[----:B------:R-:W-:-:S02]  /*74c0*/  IMAD.MOV.U32 R49, RZ, RZ, R10 ;  /* 0x000000ffff317224 */ /* 0x000fc400078e000a */
[----:B------:R-:W-:Y:S02]  /*74d0*/  IMAD.MOV.U32 R10, RZ, RZ, R22 ;  /* 0x000000ffff0a7224 */ /* 0x000fe400078e0016 */
[----:B------:R-:W-:Y:S01]  /*74e0*/  IMAD.MOV.U32 R5, RZ, RZ, R19 ;  /* 0x000000ffff057224 */ /* 0x000fe200078e0013 */
[----:B------:R-:W-:Y:S01]  /*74f0*/  LEA.HI.X.SX32 R19, R15, R0, 0x1, P6 ;  /* 0x000000000f137211 */ /* 0x000fe200030f0eff */
[----:B------:R-:W-:Y:S01]  /*7500*/  IMAD.MOV.U32 R13, RZ, RZ, R12 ;  /* 0x000000ffff0d7224 */ /* 0x000fe200078e000c */
[----:B------:R0:W-:Y:S01]  /*7510*/  STL.64 [R1+0x280], R24 ;  /* 0x0002801801007387 */ /* 0x0001e20000100a00 */
[----:B------:R-:W-:Y:S02]  /*7520*/  IMAD R21, R21, UR4, RZ ;  /* 0x0000000415157c24 */ /* 0x000fe4000f8e02ff */
[----:B------:R-:W-:Y:S02]  /*7530*/  IMAD.MOV.U32 R12, RZ, RZ, R20 ;  /* 0x000000ffff0c7224 */ /* 0x000fe400078e0014 */
[----:B------:R-:W-:-:S02]  /*7540*/  IMAD.MOV.U32 R48, RZ, RZ, R8 ;  /* 0x000000ffff307224 */ /* 0x000fc400078e0008 */
[----:B------:R-:W-:Y:S02]  /*7550*/  IMAD.MOV.U32 R15, RZ, RZ, R23 ;  /* 0x000000ffff0f7224 */ /* 0x000fe400078e0017 */
[----:B------:R-:W-:Y:S01]  /*7560*/  IMAD.MOV.U32 R8, RZ, RZ, R21 ;  /* 0x000000ffff087224 */ /* 0x000fe200078e0015 */
[----:B0-----:R-:W4:Y:S01]  /*7570*/  LDL.LU.64 R24, [R1+0x8e0] ;  /* 0x0008e00001187983 */ /* 0x001f220000300a00 */
[CC--:B---3--:R-:W-:Y:S02]  /*7580*/  LEA R22, P4, R16.reuse, R4.reuse, 0x1 ;  /* 0x0000000410167211 */ /* 0x0c8fe400078808ff */
[C---:B------:R-:W-:Y:S02]  /*7590*/  LEA R20, P5, R17.reuse, R4, 0x1 ;  /* 0x0000000411147211 */ /* 0x040fe400078a08ff */
[-C--:B------:R-:W-:Y:S01]  /*75a0*/  LEA.HI.X.SX32 R15, R16, R0.reuse, 0x1, P4 ;  /* 0x00000000100f7211 */ /* 0x080fe200020f0eff */
[----:B------:R-:W-:Y:S01]  /*75b0*/  STL [R1+0x270], R22 ;  /* 0x0002701601007387 */ /* 0x000fe20000100800 */
[----:B------:R-:W-:-:S03]  /*75c0*/  LEA.HI.X.SX32 R21, R17, R0, 0x1, P5 ;  /* 0x0000000011157211 */ /* 0x000fc600028f0eff */
[----:B------:R0:W-:Y:S01]  /*75d0*/  STL.64 [R1+0x278], R18 ;  /* 0x0002781201007387 */ /* 0x0001e20000100a00 */
[----:B------:R-:W-:-:S03]  /*75e0*/  IMAD.MOV.U32 R14, RZ, RZ, R22 ;  /* 0x000000ffff0e7224 */ /* 0x000fc600078e0016 */
[----:B0-----:R-:W3:Y:S04]  /*75f0*/  LDL.LU.64 R18, [R1+0x8d8] ;  /* 0x0008d80001127983 */ /* 0x001ee80000300a00 */
[----:B------:R-:W2:Y:S04]  /*7600*/  LDL.LU.64 R22, [R1+0x8d0] ;  /* 0x0008d00001167983 */ /* 0x000ea80000300a00 */
[----:B------:R-:W-:Y:S04]  /*7610*/  STL [R1+0x274], R15 ;  /* 0x0002740f01007387 */ /* 0x000fe80000100800 */
[----:B------:R0:W-:Y:S04]  /*7620*/  STL.64 [R1+0x268], R20 ;  /* 0x0002681401007387 */ /* 0x0001e80000100a00 */
[----:B0-----:R-:W4:Y:S01]  /*7630*/  LDL.LU.64 R20, [R1+0x8c8] ;  /* 0x0008c80001147983 */ /* 0x001f220000300a00 */
[----:B------:R-:W-:-:S02]  /*7640*/  IMAD.MOV.U32 R17, RZ, RZ, R7 ;  /* 0x000000ffff117224 */ /* 0x000fc400078e0007 */
[----:B------:R-:W-:Y:S02]  /*7650*/  IMAD R38, R38, UR4, RZ ;  /* 0x0000000426267c24 */ /* 0x000fe4000f8e02ff */
[----:B------:R-:W-:Y:S02]  /*7660*/  IMAD R39, R39, UR4, RZ ;  /* 0x0000000427277c24 */ /* 0x000fe4000f8e02ff */
[----:B------:R-:W-:Y:S02]  /*7670*/  IMAD R40, R40, UR4, RZ ;  /* 0x0000000428287c24 */ /* 0x000fe4000f8e02ff */
[----:B------:R-:W-:Y:S02]  /*7680*/  IMAD R41, R41, UR4, RZ ;  /* 0x0000000429297c24 */ /* 0x000fe4000f8e02ff */
[----:B------:R-:W-:Y:S02]  /*7690*/  IMAD R42, R42, UR4, RZ ;  /* 0x000000042a2a7c24 */ /* 0x000fe4000f8e02ff */
[----:B------:R-:W-:-:S02]  /*76a0*/  IMAD R43, R43, UR4, RZ ;  /* 0x000000042b2b7c24 */ /* 0x000fc4000f8e02ff */
[----:B------:R-:W-:Y:S02]  /*76b0*/  IMAD R44, R44, UR4, RZ ;  /* 0x000000042c2c7c24 */ /* 0x000fe4000f8e02ff */
[----:B------:R-:W-:Y:S02]  /*76c0*/  IMAD R45, R45, UR4, RZ ;  /* 0x000000042d2d7c24 */ /* 0x000fe4000f8e02ff */
[----:B------:R-:W-:Y:S01]  /*76d0*/  IMAD R52, R52, UR4, RZ ;  /* 0x0000000434347c24 */ /* 0x000fe2000f8e02ff */
[CC--:B---3--:R-:W-:Y:S02]  /*76e0*/  LEA R6, P6, R18.reuse, R4.reuse, 0x1 ;  /* 0x0000000412067211 */ /* 0x0c8fe400078c08ff */
[C---:B------:R-:W-:Y:S02]  /*76f0*/  LEA R14, P4, R19.reuse, R4, 0x1 ;  /* 0x00000004130e7211 */ /* 0x040fe400078808ff */
[-C--:B------:R-:W-:Y:S01]  /*7700*/  LEA.HI.X.SX32 R17, R18, R0.reuse, 0x1, P6 ;  /* 0x0000000012117211 */ /* 0x080fe200030f0eff */
[----:B------:R4:W-:Y:S01]  /*7710*/  STL [R1+0x260], R6 ;  /* 0x0002600601007387 */ /* 0x0009e20000100800 */
[----:B------:R-:W-:Y:S01]  /*7720*/  IMAD.MOV.U32 R16, RZ, RZ, R6 ;  /* 0x000000ffff107224 */ /* 0x000fe200078e0006 */
[----:B------:R-:W-:-:S02]  /*7730*/  LEA.HI.X.SX32 R15, R19, R0, 0x1, P4 ;  /* 0x00000000130f7211 */ /* 0x000fc400020f0eff */
[----:B------:R-:W-:Y:S01]  /*7740*/  STL [R1+0x264], R17 ;  /* 0x0002641101007387 */ /* 0x000fe20000100800 */
[----:B--2---:R-:W-:-:S03]  /*7750*/  LEA R18, P4, R22, R4, 0x1 ;  /* 0x0000000416127211 */ /* 0x004fc600078808ff */
[----:B------:R0:W-:Y:S01]  /*7760*/  STL.64 [R1+0x258], R14 ;  /* 0x0002580e01007387 */ /* 0x0001e20000100a00 */
[----:B------:R-:W-:Y:S02]  /*7770*/  LEA.HI.X.SX32 R19, R22, R0, 0x1, P4 ;  /* 0x0000000016137211 */ /* 0x000fe400020f0eff */
[CC--:B----4-:R-:W-:Y:S02]  /*7780*/  LEA R6, P5, R20.reuse, R4.reuse, 0x1 ;  /* 0x0000000414067211 */ /* 0x0d0fe400078a08ff */
[----:B------:R-:W-:Y:S02]  /*7790*/  LEA R16, P6, R21, R4, 0x1 ;  /* 0x0000000415107211 */ /* 0x000fe400078c08ff */
[----:B------:R-:W-:Y:S02]  /*77a0*/  LEA.HI.X.SX32 R7, R20, R0, 0x1, P5 ;  /* 0x0000000014077211 */ /* 0x000fe400028f0eff */
[----:B0-----:R-:W-:Y:S02]  /*77b0*/  LEA R14, P5, R23, R4, 0x1 ;  /* 0x00000004170e7211 */ /* 0x001fe400078a08ff */
[----:B------:R-:W-:-:S02]  /*77c0*/  LEA.HI.X.SX32 R17, R21, R0, 0x1, P6 ;  /* 0x0000000015117211 */ /* 0x000fc400030f0eff */
[----:B------:R-:W-:-:S03]  /*77d0*/  LEA.HI.X.SX32 R15, R23, R0, 0x1, P5 ;  /* 0x00000000170f7211 */ /* 0x000fc600028f0eff */
[----:B------:R0:W-:Y:S04]  /*77e0*/  STL.64 [R1+0x248], R16 ;  /* 0x0002481001007387 */ /* 0x0001e80000100a00 */
[----:B------:R-:W-:Y:S04]  /*77f0*/  STL.64 [R1+0x250], R6 ;  /* 0x0002500601007387 */ /* 0x000fe80000100a00 */
[----:B------:R1:W-:Y:S01]  /*7800*/  STL.64 [R1+0x240], R18 ;  /* 0x0002401201007387 */ /* 0x0003e20000100a00 */
[----:B0-----:R-:W-:-:S03]  /*7810*/  LEA R16, P6, R24, R4, 0x1 ;  /* 0x0000000418107211 */ /* 0x001fc600078c08ff */
[----:B------:R0:W-:Y:S01]  /*7820*/  STL.64 [R1+0x238], R14 ;  /* 0x0002380e01007387 */ /* 0x0001e20000100a00 */
[----:B------:R-:W-:Y:S02]  /*7830*/  LEA.HI.X.SX32 R17, R24, R0, 0x1, P6 ;  /* 0x0000000018117211 */ /* 0x000fe400030f0eff */
[CC--:B-1----:R-:W-:Y:S02]  /*7840*/  LEA R18, P4, R25.reuse, R4.reuse, 0x1 ;  /* 0x0000000419127211 */ /* 0x0c2fe400078808ff */
[C---:B0-----:R-:W-:Y:S02]  /*7850*/  LEA R14, P5, R26.reuse, R4, 0x1 ;  /* 0x000000041a0e7211 */ /* 0x041fe400078a08ff */
[-C--:B------:R-:W-:Y:S02]  /*7860*/  LEA.HI.X.SX32 R19, R25, R0.reuse, 0x1, P4 ;  /* 0x0000000019137211 */ /* 0x080fe400020f0eff */
[----:B------:R-:W-:Y:S01]  /*7870*/  LEA.HI.X.SX32 R15, R26, R0, 0x1, P5 ;  /* 0x000000001a0f7211 */ /* 0x000fe200028f0eff */
[----:B------:R0:W-:Y:S04]  /*7880*/  STL.64 [R1+0x230], R16 ;  /* 0x0002301001007387 */ /* 0x0001e80000100a00 */
[----:B------:R1:W-:Y:S04]  /*7890*/  STL.64 [R1+0x228], R18 ;  /* 0x0002281201007387 */ /* 0x0003e80000100a00 */
[----:B------:R2:W-:Y:S01]  /*78a0*/  STL.64 [R1+0x220], R14 ;  /* 0x0002200e01007387 */ /* 0x0005e20000100a00 */
[----:B0-----:R-:W-:-:S02]  /*78b0*/  LEA R16, P6, R27, R4, 0x1 ;  /* 0x000000041b107211 */ /* 0x001fc400078c08ff */
[C---:B-1----:R-:W-:Y:S02]  /*78c0*/  LEA R18, P4, R28.reuse, R4, 0x1 ;  /* 0x000000041c127211 */ /* 0x042fe400078808ff */
[----:B------:R-:W-:Y:S02]  /*78d0*/  LEA.HI.X.SX32 R17, R27, R0, 0x1, P6 ;  /* 0x000000001b117211 */ /* 0x000fe400030f0eff */
[C---:B--2---:R-:W-:Y:S02]  /*78e0*/  LEA R14, P5, R29.reuse, R4, 0x1 ;  /* 0x000000041d0e7211 */ /* 0x044fe400078a08ff */
[-C--:B------:R-:W-:Y:S02]  /*78f0*/  LEA.HI.X.SX32 R19, R28, R0.reuse, 0x1, P4 ;  /* 0x000000001c137211 */ /* 0x080fe400020f0eff */
[----:B------:R-:W-:Y:S01]  /*7900*/  LEA.HI.X.SX32 R15, R29, R0, 0x1, P5 ;  /* 0x000000001d0f7211 */ /* 0x000fe200028f0eff */
[----:B------:R0:W-:Y:S01]  /*7910*/  STL.64 [R1+0x218], R16 ;  /* 0x0002181001007387 */ /* 0x0001e20000100a00 */
[----:B------:R-:W-:-:S03]  /*7920*/  LEA R20, P4, R31, R4, 0x1 ;  /* 0x000000041f147211 */ /* 0x000fc600078808ff */
[----:B------:R-:W-:Y:S01]  /*7930*/  STL.64 [R1+0x208], R14 ;  /* 0x0002080e01007387 */ /* 0x000fe20000100a00 */
[----:B------:R-:W-:-:S03]  /*7940*/  LEA.HI.X.SX32 R21, R31, R0, 0x1, P4 ;  /* 0x000000001f157211 */ /* 0x000fc600020f0eff */
[----:B------:R1:W-:Y:S01]  /*7950*/  STL.64 [R1+0x210], R18 ;  /* 0x0002101201007387 */ /* 0x0003e20000100a00 */
[----:B0-----:R-:W-:-:S04]  /*7960*/  LEA R16, P6, R30, R4, 0x1 ;  /* 0x000000041e107211 */ /* 0x001fc800078c08ff */
[----:B------:R-:W-:Y:S02]  /*7970*/  LEA.HI.X.SX32 R17, R30, R0, 0x1, P6 ;  /* 0x000000001e117211 */ /* 0x000fe400030f0eff */
[----:B-1----:R-:W-:-:S03]  /*7980*/  LEA R18, P5, R32, R4, 0x1 ;  /* 0x0000000420127211 */ /* 0x002fc600078a08ff */
[----:B------:R-:W-:Y:S01]  /*7990*/  STL.64 [R1+0x200], R16 ;  /* 0x0002001001007387 */ /* 0x000fe20000100a00 */
[----:B------:R-:W-:-:S03]  /*79a0*/  LEA.HI.X.SX32 R19, R32, R0, 0x1, P5 ;  /* 0x0000000020137211 */ /* 0x000fc600028f0eff */
[----:B------:R0:W-:Y:S01]  /*79b0*/  STL.64 [R1+0x1f8], R20 ;  /* 0x0001f81401007387 */ /* 0x0001e20000100a00 */
[----:B------:R-:W-:-:S03]  /*79c0*/  LEA R22, P6, R33, R4, 0x1 ;  /* 0x0000000421167211 */ /* 0x000fc600078c08ff */
[----:B------:R1:W-:Y:S01]  /*79d0*/  STL.64 [R1+0x1f0], R18 ;  /* 0x0001f01201007387 */ /* 0x0003e20000100a00 */
[----:B------:R-:W-:Y:S02]  /*79e0*/  LEA.HI.X.SX32 R23, R33, R0, 0x1, P6 ;  /* 0x0000000021177211 */ /* 0x000fe400030f0eff */
[CC--:B0-----:R-:W-:Y:S02]  /*79f0*/  LEA R20, P4, R34.reuse, R4.reuse, 0x1 ;  /* 0x0000000422147211 */ /* 0x0c1fe400078808ff */
[C---:B-1----:R-:W-:Y:S02]  /*7a00*/  LEA R18, P5, R35.reuse, R4, 0x1 ;  /* 0x0000000423127211 */ /* 0x042fe400078a08ff */
        /* <DEDUP_REMOVED lines=12> */
[----:B------:R-:W-:-:S03]  /*7ad0*/  IMAD.MOV.U32 R14, RZ, RZ, R13 ;  /* 0x000000ffff0e7224 */ /* 0x000fc600078e000d */
[----:B------:R1:W-:Y:S01]  /*7ae0*/  STL.64 [R1+0x1c8], R20 ;  /* 0x0001c81401007387 */ /* 0x0003e20000100a00 */
[----:B------:R-:W-:-:S03]  /*7af0*/  IMAD.MOV.U32 R16, RZ, RZ, R48 ;  /* 0x000000ffff107224 */ /* 0x000fc600078e0030 */
[----:B------:R2:W-:Y:S01]  /*7b00*/  STL.64 [R1+0x1c0], R18 ;  /* 0x0001c01201007387 */ /* 0x0005e20000100a00 */
[CC--:B0-----:R-:W-:Y:S02]  /*7b10*/  LEA R22, P6, R39.reuse, R4.reuse, 0x1 ;  /* 0x0000000427167211 */ /* 0x0c1fe400078c08ff */
[C---:B-1----:R-:W-:Y:S01]  /*7b20*/  LEA R20, P4, R40.reuse, R4, 0x1 ;  /* 0x0000000428147211 */ /* 0x042fe200078808ff */
[----:B------:R-:W-:Y:S01]  /*7b30*/  IMAD.MOV.U32 R17, RZ, RZ, R14 ;  /* 0x000000ffff117224 */ /* 0x000fe200078e000e */
[----:B------:R-:W-:Y:S02]  /*7b40*/  LEA.HI.X.SX32 R23, R39, R0, 0x1, P6 ;  /* 0x0000000027177211 */ /* 0x000fe400030f0eff */
[----:B--2---:R-:W-:Y:S02]  /*7b50*/  LEA R18, P5, R41, R4, 0x1 ;  /* 0x0000000429127211 */ /* 0x004fe400078a08ff */
[----:B------:R-:W-:Y:S02]  /*7b60*/  LEA.HI.X.SX32 R21, R40, R0, 0x1, P4 ;  /* 0x0000000028157211 */ /* 0x000fe400020f0eff */
[----:B------:R-:W-:-:S02]  /*7b70*/  LEA R48, P6, R42, R4, 0x1 ;  /* 0x000000042a307211 */ /* 0x000fc400078c08ff */
[----:B------:R-:W-:Y:S02]  /*7b80*/  LEA R14, P4, R43, R4, 0x1 ;  /* 0x000000042b0e7211 */ /* 0x000fe400078808ff */
[-C--:B------:R-:W-:Y:S01]  /*7b90*/  LEA.HI.X.SX32 R19, R41, R0.reuse, 0x1, P5 ;  /* 0x0000000029137211 */ /* 0x080fe200028f0eff */
[----:B------:R-:W-:Y:S01]  /*7ba0*/  IMAD.MOV.U32 R13, RZ, RZ, R49 ;  /* 0x000000ffff0d7224 */ /* 0x000fe200078e0031 */
[----:B------:R0:W-:Y:S01]  /*7bb0*/  STL.64 [R1+0x1b8], R22 ;  /* 0x0001b81601007387 */ /* 0x0001e20000100a00 */
[-C--:B------:R-:W-:Y:S02]  /*7bc0*/  LEA.HI.X.SX32 R49, R42, R0.reuse, 0x1, P6 ;  /* 0x000000002a317211 */ /* 0x080fe400030f0eff */
[----:B------:R-:W-:Y:S01]  /*7bd0*/  LEA.HI.X.SX32 R15, R43, R0, 0x1, P4 ;  /* 0x000000002b0f7211 */ /* 0x000fe200020f0eff */
[----:B------:R1:W-:Y:S04]  /*7be0*/  STL.64 [R1+0x1b0], R20 ;  /* 0x0001b01401007387 */ /* 0x0003e80000100a00 */
[----:B------:R2:W-:Y:S01]  /*7bf0*/  STL.64 [R1+0x1a8], R18 ;  /* 0x0001a81201007387 */ /* 0x0005e20000100a00 */
[----:B0-----:R-:W-:-:S02]  /*7c00*/  LEA R22, P5, R44, R4, 0x1 ;  /* 0x000000042c167211 */ /* 0x001fc400078a08ff */
[----:B-1----:R-:W-:Y:S01]  /*7c10*/  LEA R20, P6, R45, R4, 0x1 ;  /* 0x000000042d147211 */ /* 0x002fe200078c08ff */
[----:B------:R0:W-:Y:S01]  /*7c20*/  STL.64 [R1+0x198], R14 ;  /* 0x0001980e01007387 */ /* 0x0001e20000100a00 */
[----:B------:R-:W-:Y:S02]  /*7c30*/  LEA.HI.X.SX32 R23, R44, R0, 0x1, P5 ;  /* 0x000000002c177211 */ /* 0x000fe400028f0eff */
[CC--:B--2---:R-:W-:Y:S01]  /*7c40*/  LEA R18, P4, R52.reuse, R4.reuse, 0x1 ;  /* 0x0000000434127211 */ /* 0x0c4fe200078808ff */
[----:B------:R-:W-:Y:S01]  /*7c50*/  STL.64 [R1+0x1a0], R48 ;  /* 0x0001a03001007387 */ /* 0x000fe20000100a00 */
[----:B------:R-:W-:Y:S02]  /*7c60*/  LEA R44, P5, R9, R4, 0x1 ;  /* 0x00000004092c7211 */ /* 0x000fe400078a08ff */
[-C--:B------:R-:W-:Y:S01]  /*7c70*/  LEA.HI.X.SX32 R21, R45, R0.reuse, 0x1, P6 ;  /* 0x000000002d157211 */ /* 0x080fe200030f0eff */
[----:B------:R-:W-:Y:S01]  /*7c80*/  STL.64 [R1+0x720], R48 ;  /* 0x0007203001007387 */ /* 0x000fe20000100a00 */
[----:B------:R-:W-:-:S02]  /*7c90*/  LEA.HI.X.SX32 R19, R52, R0, 0x1, P4 ;  /* 0x0000000034137211 */ /* 0x000fc400020f0eff */
[----:B------:R-:W-:Y:S01]  /*7ca0*/  LEA.HI.X.SX32 R45, R9, R0, 0x1, P5 ;  /* 0x00000000092d7211 */ /* 0x000fe200028f0eff */
[----:B------:R-:W-:Y:S01]  /*7cb0*/  STL.64 [R1+0x878], R48 ;  /* 0x0008783001007387 */ /* 0x000fe20000100a00 */
[----:B0-----:R-:W-:Y:S01]  /*7cc0*/  IMAD.MOV.U32 R15, RZ, RZ, R5 ;  /* 0x000000ffff0f7224 */ /* 0x001fe200078e0005 */
[----:B------:R-:W-:Y:S02]  /*7cd0*/  LEA R42, P6, R10, R4, 0x1 ;  /* 0x000000040a2a7211 */ /* 0x000fe400078c08ff */
[----:B------:R-:W-:Y:S01]  /*7ce0*/  STL.64 [R1+0x190], R22 ;  /* 0x0001901601007387 */ /* 0x000fe20000100a00 */
[----:B------:R-:W-:-:S03]  /*7cf0*/  IMAD.MOV.U32 R14, RZ, RZ, R13 ;  /* 0x000000ffff0e7224 */ /* 0x000fc600078e000d */
[----:B------:R0:W-:Y:S01]  /*7d00*/  STL.64 [R1+0xa0], R20 ;  /* 0x0000a01401007387 */ /* 0x0001e20000100a00 */
[----:B------:R-:W-:-:S03]  /*7d10*/  IMAD.MOV.U32 R13, RZ, RZ, R8 ;  /* 0x000000ffff0d7224 */ /* 0x000fc600078e0008 */
[----:B------:R-:W2:Y:S01]  /*7d20*/  LDL.LU R5, [R1+0x58] ;  /* 0x0000580001057983 */ /* 0x000ea20000300800 */
[----:B------:R-:W-:-:S03]  /*7d30*/  LEA.HI.X.SX32 R43, R10, R0, 0x1, P6 ;  /* 0x000000000a2b7211 */ /* 0x000fc600030f0eff */
[----:B------:R1:W-:Y:S04]  /*7d40*/  STL.64 [R1+0x98], R18 ;  /* 0x0000981201007387 */ /* 0x0003e80000100a00 */
[----:B------:R-:W3:Y:S04]  /*7d50*/  LDL.LU R8, [R1+0x5c] ;  /* 0x00005c0001087983 */ /* 0x000ee80000300800 */
[----:B------:R-:W-:Y:S04]  /*7d60*/  STL.64 [R1+0x798], R44 ;  /* 0x0007982c01007387 */ /* 0x000fe80000100a00 */
[----:B------:R-:W4:Y:S04]  /*7d70*/  LDL.LU R9, [R1+0x60] ;  /* 0x0000600001097983 */ /* 0x000f280000300800 */
[----:B------:R-:W0:Y:S01]  /*7d80*/  LDL.LU R10, [R1+0x64] ;  /* 0x00006400010a7983 */ /* 0x000e220000300800 */
[----:B------:R-:W-:-:S02]  /*7d90*/  LEA R40, P4, R12, R4, 0x1 ;  /* 0x000000040c287211 */ /* 0x000fc400078808ff */
[C---:B------:R-:W-:Y:S02]  /*7da0*/  LEA R38, P5, R11.reuse, R4, 0x1 ;  /* 0x000000040b267211 */ /* 0x040fe400078a08ff */
[-C--:B------:R-:W-:Y:S01]  /*7db0*/  LEA.HI.X.SX32 R41, R12, R0.reuse, 0x1, P4 ;  /* 0x000000000c297211 */ /* 0x080fe200020f0eff */
[----:B------:R-:W-:Y:S01]  /*7dc0*/  STL.64 [R1+0x768], R42 ;  /* 0x0007682a01007387 */ /* 0x000fe20000100a00 */
[----:B------:R-:W-:-:S03]  /*7dd0*/  LEA.HI.X.SX32 R39, R11, R0, 0x1, P5 ;  /* 0x000000000b277211 */ /* 0x000fc600028f0eff */
[----:B------:R-:W-:Y:S04]  /*7de0*/  STL.64 [R1+0x888], R42 ;  /* 0x0008882a01007387 */ /* 0x000fe80000100a00 */
[----:B------:R-:W1:Y:S04]  /*7df0*/  LDL.LU R12, [R1+0x78] ;  /* 0x00007800010c7983 */ /* 0x000e680000300800 */
[----:B------:R-:W-:Y:S04]  /*7e00*/  STL.64 [R1+0x728], R40 ;  /* 0x0007282801007387 */ /* 0x000fe80000100a00 */
[----:B------:R-:W4:Y:S01]  /*7e10*/  LDL.LU R11, [R1+0x7c] ;  /* 0x00007c00010b7983 */ /* 0x000f220000300800 */
[----:B------:R-:W-:-:S02]  /*7e20*/  LEA R32, P5, R15, R4, 0x1 ;  /* 0x000000040f207211 */ /* 0x000fc400078a08ff */
[----:B------:R-:W-:Y:S02]  /*7e30*/  LEA R36, P6, R17, R4, 0x1 ;  /* 0x0000000411247211 */ /* 0x000fe400078c08ff */
[-C--:B------:R-:W-:Y:S01]  /*7e40*/  LEA.HI.X.SX32 R33, R15, R0.reuse, 0x1, P5 ;  /* 0x000000000f217211 */ /* 0x080fe200028f0eff */
[----:B------:R-:W-:Y:S01]  /*7e50*/  IMAD R53, R53, UR4, RZ ;  /* 0x0000000435357c24 */ /* 0x000fe2000f8e02ff */
[----:B------:R-:W-:Y:S02]  /*7e60*/  LEA.HI.X.SX32 R37, R17, R0, 0x1, P6 ;  /* 0x0000000011257211 */ /* 0x000fe400030f0eff */
[----:B------:R-:W-:-:S04]  /*7e70*/  LEA R30, P6, R14, R4, 0x1 ;  /* 0x000000040e1e7211 */ /* 0x000fc800078c08ff */
[----:B------:R-:W-:Y:S02]  /*7e80*/  LEA.HI.X.SX32 R31, R14, R0, 0x1, P6 ;  /* 0x000000000e1f7211 */ /* 0x000fe400030f0eff */
[C---:B------:R-:W-:Y:S01]  /*7e90*/  LEA R34, P4, R16.reuse, R4, 0x1 ;  /* 0x0000000410227211 */ /* 0x040fe200078808ff */
[----:B------:R-:W-:Y:S03]  /*7ea0*/  STL.64 [R1+0x730], R38 ;  /* 0x0007302601007387 */ /* 0x000fe60000100a00 */
[----:B------:R-:W-:Y:S02]  /*7eb0*/  LEA.HI.X.SX32 R35, R16, R0, 0x1, P4 ;  /* 0x0000000010237211 */ /* 0x000fe400020f0eff */
[C---:B------:R-:W-:Y:S01]  /*7ec0*/  LEA R28, P4, R13.reuse, R4, 0x1 ;  /* 0x000000040d1c7211 */ /* 0x040fe200078808ff */
[----:B------:R-:W-:Y:S03]  /*7ed0*/  STL.64 [R1+0x890], R38 ;  /* 0x0008902601007387 */ /* 0x000fe60000100a00 */
[----:B------:R-:W-:Y:S01]  /*7ee0*/  LEA.HI.X.SX32 R29, R13, R0, 0x1, P4 ;  /* 0x000000000d1d7211 */ /* 0x000fe200020f0eff */
[----:B------:R-:W-:Y:S04]  /*7ef0*/  STL.64 [R1+0x738], R36 ;  /* 0x0007382401007387 */ /* 0x000fe80000100a00 */
[----:B------:R-:W-:Y:S04]  /*7f00*/  STL.64 [R1+0x8a0], R36 ;  /* 0x0008a02401007387 */ /* 0x000fe80000100a00 */
[----:B------:R-:W-:Y:S04]  /*7f10*/  STL [R1+0x84c], R35 ;  /* 0x00084c2301007387 */ /* 0x000fe80000100800 */
[----:B------:R0:W-:Y:S04]  /*7f20*/  STL.64 [R1+0x8b0], R34 ;  /* 0x0008b02201007387 */ /* 0x0001e80000100a00 */
[----:B------:R-:W-:Y:S04]  /*7f30*/  STL.64 [R1+0x810], R32 ;  /* 0x0008102001007387 */ /* 0x000fe80000100a00 */
[----:B------:R0:W-:Y:S04]  /*7f40*/  STL.64 [R1+0x7b8], R30 ;  /* 0x0007b81e01007387 */ /* 0x0001e80000100a00 */
[----:B------:R-:W-:Y:S04]  /*7f50*/  STL [R1+0x7b0], R28 ;  /* 0x0007b01c01007387 */ /* 0x000fe80000100800 */
[----:B------:R-:W-:Y:S01]  /*7f60*/  STL [R1+0x7a0], R29 ;  /* 0x0007a01d01007387 */ /* 0x000fe20000100800 */
[----:B------:R-:W-:Y:S01]  /*7f70*/  IMAD R50, R50, UR4, RZ ;  /* 0x0000000432327c24 */ /* 0x000fe2000f8e02ff */
[----:B--2---:R-:W-:-:S04]  /*7f80*/  LEA R26, P5, R5, R4, 0x1 ;  /* 0x00000004051a7211 */ /* 0x004fc800078a08ff */
[----:B------:R-:W-:Y:S02]  /*7f90*/  LEA.HI.X.SX32 R27, R5, R0, 0x1, P5 ;  /* 0x00000000051b7211 */ /* 0x000fe400028f0eff */
[----:B0-----:R-:W-:-:S04]  /*7fa0*/  LEA R20, P5, R10, R4, 0x1 ;  /* 0x000000040a147211 */ /* 0x001fc800078a08ff */
[----:B------:R-:W-:Y:S02]  /*7fb0*/  LEA.HI.X.SX32 R21, R10, R0, 0x1, P5 ;  /* 0x000000000a157211 */ /* 0x000fe400028f0eff */
[----:B------:R-:W-:-:S04]  /*7fc0*/  LEA R14, P5, R53, R4, 0x1 ;  /* 0x00000004350e7211 */ /* 0x000fc800078a08ff */
[----:B------:R-:W-:Y:S02]  /*7fd0*/  LEA.HI.X.SX32 R15, R53, R0, 0x1, P5 ;  /* 0x00000000350f7211 */ /* 0x000fe400028f0eff */
[----:B------:R-:W0:Y:S01]  /*7fe0*/  S2R R53, SR_TID.X ;  /* 0x0000000000357919 */ /* 0x000e220000002100 */
[CC--:B---3--:R-:W-:Y:S02]  /*7ff0*/  LEA R24, P6, R8.reuse, R4.reuse, 0x1 ;  /* 0x0000000408187211 */ /* 0x0c8fe400078c08ff */
[C---:B----4-:R-:W-:Y:S02]  /*8000*/  LEA R22, P4, R9.reuse, R4, 0x1 ;  /* 0x0000000409167211 */ /* 0x050fe400078808ff */
[----:B------:R-:W-:Y:S02]  /*8010*/  LEA.HI.X.SX32 R25, R8, R0, 0x1, P6 ;  /* 0x0000000008197211 */ /* 0x000fe400030f0eff */
[----:B-1----:R-:W-:Y:S02]  /*8020*/  LEA R18, P6, R12, R4, 0x1 ;  /* 0x000000040c127211 */ /* 0x002fe400078c08ff */
[----:B------:R-:W-:Y:S01]  /*8030*/  LEA.HI.X.SX32 R23, R9, R0, 0x1, P4 ;  /* 0x0000000009177211 */ /* 0x000fe200020f0eff */
[----:B------:R-:W-:Y:S01]  /*8040*/  STL [R1+0x770], R26 ;  /* 0x0007701a01007387 */ /* 0x000fe20000100800 */
[----:B------:R-:W-:-:S02]  /*8050*/  LEA R16, P4, R11, R4, 0x1 ;  /* 0x000000040b107211 */ /* 0x000fc400078808ff */
[-C--:B------:R-:W-:Y:S01]  /*8060*/  LEA.HI.X.SX32 R19, R12, R0.reuse, 0x1, P6 ;  /* 0x000000000c137211 */ /* 0x080fe200030f0eff */
[----:B------:R-:W-:Y:S01]  /*8070*/  STL [R1+0x760], R27 ;  /* 0x0007601b01007387 */ /* 0x000fe20000100800 */
[----:B------:R-:W-:-:S03]  /*8080*/  LEA.HI.X.SX32 R17, R11, R0, 0x1, P4 ;  /* 0x000000000b117211 */ /* 0x000fc600020f0eff */
[----:B------:R-:W-:Y:S01]  /*8090*/  STL.64 [R1+0x748], R24 ;  /* 0x0007481801007387 */ /* 0x000fe20000100a00 */
[----:B------:R-:W-:-:S03]  /*80a0*/  LEA R12, P6, R46, R4, 0x1 ;  /* 0x000000042e0c7211 */ /* 0x000fc600078c08ff */
[----:B------:R-:W-:Y:S04]  /*80b0*/  STL [R1+0x75c], R22 ;  /* 0x00075c1601007387 */ /* 0x000fe80000100800 */
[----:B------:R-:W-:Y:S01]  /*80c0*/  STL [R1+0x758], R23 ;  /* 0x0007581701007387 */ /* 0x000fe20000100800 */
[----:B------:R-:W-:-:S03]  /*80d0*/  LEA R10, P4, R51, R4, 0x1 ;  /* 0x00000004330a7211 */ /* 0x000fc600078808ff */
[----:B------:R-:W-:Y:S01]  /*80e0*/  STL.64 [R1+0x778], R20 ;  /* 0x0007781401007387 */ /* 0x000fe20000100a00 */
[----:B------:R-:W-:-:S03]  /*80f0*/  LEA.HI.X.SX32 R13, R46, R0, 0x1, P6 ;  /* 0x000000002e0d7211 */ /* 0x000fc600030f0eff */
[----:B------:R-:W-:Y:S01]  /*8100*/  STL [R1+0x848], R19 ;  /* 0x0008481301007387 */ /* 0x000fe20000100800 */
[----:B0-----:R-:W-:-:S03]  /*8110*/  SHF.R.U32.HI R53, RZ, 0x6, R53 ;  /* 0x00000006ff357819 */ /* 0x001fc60000011635 */
[----:B------:R-:W-:Y:S04]  /*8120*/  STL [R1+0x828], R16 ;  /* 0x0008281001007387 */ /* 0x000fe80000100800 */
[----:B------:R-:W-:Y:S01]  /*8130*/  STL [R1+0x818], R17 ;  /* 0x0008181101007387 */ /* 0x000fe20000100800 */
[----:B------:R-:W-:-:S03]  /*8140*/  LEA.HI.X.SX32 R11, R51, R0, 0x1, P4 ;  /* 0x00000000330b7211 */ /* 0x000fc600020f0eff */
[----:B------:R-:W-:Y:S01]  /*8150*/  STL.64 [R1+0x7c8], R14 ;  /* 0x0007c80e01007387 */ /* 0x000fe20000100a00 */
[----:B------:R-:W-:-:S03]  /*8160*/  LEA R8, P5, R50, R4, 0x1 ;  /* 0x0000000432087211 */ /* 0x000fc600078a08ff */
[----:B------:R-:W2:Y:S01]  /*8170*/  LDL.LU R46, [R1+0x8c0] ;  /* 0x0008c000012e7983 */ /* 0x000ea20000300800 */
[----:B------:R-:W-:-:S03]  /*8180*/  SGXT.U32 R5, R53, 0x1 ;  /* 0x000000013505781a */ /* 0x000fc60000000000 */
[----:B------:R-:W3:Y:S04]  /*8190*/  LDL.LU.64 R34, [R1+0x30] ;  /* 0x0000300001227983 */ /* 0x000ee80000300a00 */
[----:B------:R-:W-:Y:S04]  /*81a0*/  STL [R1+0x790], R12 ;  /* 0x0007900c01007387 */ /* 0x000fe80000100800 */
[----:B------:R-:W-:Y:S01]  /*81b0*/  STL [R1+0x78c], R13 ;  /* 0x00078c0d01007387 */ /* 0x000fe20000100800 */
[----:B------:R-:W-:-:S03]  /*81c0*/  LEA.HI.X.SX32 R9, R50, R0, 0x1, P5 ;  /* 0x0000000032097211 */ /* 0x000fc600028f0eff */
[----:B------:R-:W4:Y:S04]  /*81d0*/  LDL.LU R51, [R1+0x8bc] ;  /* 0x0008bc0001337983 */ /* 0x000f280000300800 */
[----:B------:R-:W2:Y:S04]  /*81e0*/  LDL.LU.64 R52, [R1+0x20] ;  /* 0x0000200001347983 */ /* 0x000ea80000300a00 */
[----:B------:R-:W-:Y:S04]  /*81f0*/  STL [R1+0x784], R10 ;  /* 0x0007840a01007387 */ /* 0x000fe80000100800 */
[----:B------:R-:W-:Y:S04]  /*8200*/  STL [R1+0x780], R11 ;  /* 0x0007800b01007387 */ /* 0x000fe80000100800 */
[----:B------:R-:W2:Y:S01]  /*8210*/  LDL.LU R50, [R1+0x8b8] ;  /* 0x0008b80001327983 */ /* 0x000ea20000300800 */
[----:B------:R-:W-:Y:S01]  /*8220*/  IMAD.MOV.U32 R48, RZ, RZ, R6 ;  /* 0x000000ffff307224 */ /* 0x000fe200078e0006 */
[C---:B------:R-:W-:Y:S01]  /*8230*/  LEA R6, P6, R2.reuse, R4, 0x1 ;  /* 0x0000000402067211 */ /* 0x040fe200078c08ff */
[----:B------:R-:W-:Y:S01]  /*8240*/  IMAD.MOV.U32 R49, RZ, RZ, R7 ;  /* 0x000000ffff317224 */ /* 0x000fe200078e0007 */
[----:B------:R-:W3:Y:S01]  /*8250*/  LDL.LU.64 R36, [R1+0x28] ;  /* 0x0000280001247983 */ /* 0x000ee20000300a00 */
[----:B------:R-:W-:Y:S01]  /*8260*/  IMAD R47, R47, UR4, RZ ;  /* 0x000000042f2f7c24 */ /* 0x000fe2000f8e02ff */
[----:B------:R-:W-:-:S02]  /*8270*/  LEA.HI.X.SX32 R7, R2, R0, 0x1, P6 ;  /* 0x0000000002077211 */ /* 0x000fc400030f0eff */
[----:B------:R-:W-:Y:S01]  /*8280*/  STL [R1+0x7c0], R8 ;  /* 0x0007c00801007387 */ /* 0x000fe20000100800 */
[----:B--2---:R-:W-:-:S06]  /*8290*/  PRMT R50, RZ, 0x7610, R50 ;  /* 0x00007610ff327816 */ /* 0x004fcc0000000032 */
[----:B---3--:R-:W2:Y:S01]  /*82a0*/  @P3 LDG.E.U16 R50, desc[UR22][R34.64] ;  /* 0x0000001622323981 */ /* 0x008ea2000c1e1500 */
[----:B------:R-:W-:Y:S02]  /*82b0*/  LOP3.LUT R5, R5, 0x5e, RZ, 0xfc, !PT ;  /* 0x0000005e05057812 */ /* 0x000fe400078efcff */
[----:B------:R-:W-:Y:S01]  /*82c0*/  LEA R4, P5, R47, R4, 0x1 ;  /* 0x000000042f047211 */ /* 0x000fe200078a08ff */
[----:B------:R-:W-:Y:S01]  /*82d0*/  STL [R1+0x788], R9 ;  /* 0x0007880901007387 */ /* 0x000fe20000100800 */
[----:B------:R-:W-:-:S03]  /*82e0*/  IMAD.MOV.U32 R40, RZ, RZ, R48 ;  /* 0x000000ffff287224 */ /* 0x000fc600078e0030 */
[----:B------:R-:W-:Y:S01]  /*82f0*/  STL.64 [R1+0x7a8], R6 ;  /* 0x0007a80601007387 */ /* 0x000fe20000100a00 */
[----:B------:R-:W-:Y:S01]  /*8300*/  IMAD.MOV.U32 R41, RZ, RZ, R49 ;  /* 0x000000ffff297224 */ /* 0x000fe200078e0031 */
[-C--:B------:R-:W-:Y:S02]  /*8310*/  ISETP.LT.AND P4, PT, R5, R46.reuse, P0 ;  /* 0x0000002e0500720c */ /* 0x080fe40000781270 */
[----:B------:R-:W3:Y:S01]  /*8320*/  LDL.LU.64 R38, [R1+0x18] ;  /* 0x0000180001267983 */ /* 0x000ee20000300a00 */
[----:B----4-:R-:W-:-:S03]  /*8330*/  ISETP.LT.AND P6, PT, R51, R46, P0 ;  /* 0x0000002e3300720c */ /* 0x010fc600007c1270 */
[----:B------:R-:W4:Y:S01]  /*8340*/  LDL.LU.64 R42, [R1+0x10] ;  /* 0x00001000012a7983 */ /* 0x000f220000300a00 */
[----:B------:R-:W-:-:S03]  /*8350*/  LEA.HI.X.SX32 R5, R47, R0, 0x1, P5 ;  /* 0x000000002f057211 */ /* 0x000fc600028f0eff */
[----:B------:R-:W3:Y:S04]  /*8360*/  LDL.LU.64 R48, [R1+0x8] ;  /* 0x0000080001307983 */ /* 0x000ee80000300a00 */
[----:B------:R-:W3:Y:S04]  /*8370*/  LDL.LU R51, [R1+0xc0] ;  /* 0x0000c00001337983 */ /* 0x000ee80000300800 */
[----:B------:R-:W3:Y:S04]  /*8380*/  LDL.LU R47, [R1+0xbc] ;  /* 0x0000bc00012f7983 */ /* 0x000ee80000300800 */
[----:B------:R-:W3:Y:S04]  /*8390*/  LDL.LU R31, [R1+0xb4] ;  /* 0x0000b400011f7983 */ /* 0x000ee80000300800 */
[----:B------:R-:W3:Y:S04]  /*83a0*/  LDL.LU R32, [R1+0xb0] ;  /* 0x0000b00001207983 */ /* 0x000ee80000300800 */
[----:B------:R-:W3:Y:S04]  /*83b0*/  LDL.LU R33, [R1+0xac] ;  /* 0x0000ac0001217983 */ /* 0x000ee80000300800 */
[----:B------:R-:W3:Y:S04]  /*83c0*/  LDL.LU R44, [R1+0xa8] ;  /* 0x0000a800012c7983 */ /* 0x000ee80000300800 */
[----:B------:R-:W-:Y:S04]  /*83d0*/  STL [R1+0x7e0], R4 ;  /* 0x0007e00401007387 */ /* 0x000fe80000100800 */
[----:B------:R-:W-:Y:S04]  /*83e0*/  STL [R1+0x7d0], R5 ;  /* 0x0007d00501007387 */ /* 0x000fe80000100800 */
[----:B------:R-:W3:Y:S04]  /*83f0*/  LDL.LU.64 R34, [R1+0x8b0] ;  /* 0x0008b00001227983 */ /* 0x000ee80000300a00 */
[----:B--2---:R0:W-:Y:S04]  /*8400*/  STL [R1+0x144], R50 ;  /* 0x0001443201007387 */ /* 0x0041e80000100800 */
[----:B0-----:R-:W2:Y:S01]  /*8410*/  LDL.LU R50, [R1+0x8a8] ;  /* 0x0008a80001327983 */ /* 0x001ea20000300800 */
[----:B------:R-:W-:-:S06]  /*8420*/  PRMT R45, RZ, 0x7610, R45 ;  /* 0x00007610ff2d7816 */ /* 0x000fcc000000002d */
[----:B------:R-:W3:Y:S01]  /*8430*/  @P4 LDG.E.U16 R45, desc[UR22][R52.64] ;  /* 0x00000016342d4981 */ /* 0x000ee2000c1e1500 */
[----:B------:R-:W0:Y:S02]  /*8440*/  S2R R2, SR_TID.X ;  /* 0x0000000000027919 */ /* 0x000e240000002100 */
[----:B0-----:R-:W-:-:S04]  /*8450*/  SHF.R.U32.HI R2, RZ, 0x6, R2 ;  /* 0x00000006ff027819 */ /* 0x001fc80000011602 */
[----:B------:R-:W-:Y:S02]  /*8460*/  SGXT.U32 R2, R2, 0x1 ;  /* 0x000000010202781a */ /* 0x000fe40000000000 */
[----:B--2---:R-:W-:-:S06]  /*8470*/  PRMT R50, RZ, 0x7610, R50 ;  /* 0x00007610ff327816 */ /* 0x004fcc0000000032 */
[----:B------:R-:W2:Y:S01]  /*8480*/  @P6 LDG.E.U16 R50, desc[UR22][R36.64] ;  /* 0x0000001624326981 */ /* 0x000ea2000c1e1500 */
[----:B------:R-:W-:-:S04]  /*8490*/  LOP3.LUT R2, R2, 0x6e, RZ, 0xfc, !PT ;  /* 0x0000006e02027812 */ /* 0x000fc800078efcff */
[----:B------:R-:W-:Y:S02]  /*84a0*/  ISETP.LT.AND P3, PT, R2, R46, P0 ;  /* 0x0000002e0200720c */ /* 0x000fe40000761270 */
[----:B------:R-:W0:Y:S01]  /*84b0*/  S2R R2, SR_TID.X ;  /* 0x0000000000027919 */ /* 0x000e220000002100 */
[----:B---3--:R-:W-:Y:S01]  /*84c0*/  STL [R1+0x140], R45 ;  /* 0x0001402d01007387 */ /* 0x008fe20000100800 */
[----:B------:R-:W-:-:S09]  /*84d0*/  PRMT R3, RZ, 0x7610, R3 ;  /* 0x00007610ff037816 */ /* 0x000fd20000000003 */
[----:B------:R-:W3:Y:S01]  /*84e0*/  @P3 LDG.E.U16 R3, desc[UR22][R38.64] ;  /* 0x0000001626033981 */ /* 0x000ee2000c1e1500 */
[----:B0-----:R-:W-:-:S04]  /*84f0*/  SHF.R.U32.HI R2, RZ, 0x6, R2 ;  /* 0x00000006ff027819 */ /* 0x001fc80000011602 */
[----:B------:R-:W-:-:S04]  /*8500*/  SGXT.U32 R2, R2, 0x1 ;  /* 0x000000010202781a */ /* 0x000fc80000000000 */
[C---:B------:R-:W-:Y:S02]  /*8510*/  LOP3.LUT R52, R2.reuse, 0x76, RZ, 0xfc, !PT ;  /* 0x0000007602347812 */ /* 0x040fe400078efcff */
[----:B------:R-:W-:Y:S02]  /*8520*/  LOP3.LUT R53, R2, 0x7e, RZ, 0xfc, !PT ;  /* 0x0000007e02357812 */ /* 0x000fe400078efcff */
[----:B------:R-:W4:Y:S04]  /*8530*/  LDL.LU R2, [R1+0xb8] ;  /* 0x0000b80001027983 */ /* 0x000f280000300800 */
[----:B------:R-:W4:Y:S01]  /*8540*/  LDL.LU.64 R36, [R1+0x8a0] ;  /* 0x0008a00001247983 */ /* 0x000f220000300a00 */
[----:B------:R-:W-:-:S03]  /*8550*/  ISETP.LT.AND P5, PT, R53, R46, P0 ;  /* 0x0000002e3500720c */ /* 0x000fc600007a1270 */
[----:B--2---:R0:W-:Y:S04]  /*8560*/  STL [R1+0x13c], R50 ;  /* 0x00013c3201007387 */ /* 0x0041e80000100800 */
[----:B0-----:R-:W2:Y:S04]  /*8570*/  LDL.LU R50, [R1+0x89c] ;  /* 0x00089c0001327983 */ /* 0x001ea80000300800 */
[----:B------:R-:W4:Y:S01]  /*8580*/  LDL.LU R53, [R1+0x898] ;  /* 0x0008980001357983 */ /* 0x000f220000300800 */
[----:B------:R-:W-:-:S03]  /*8590*/  ISETP.LT.AND P4, PT, R52, R46, P0 ;  /* 0x0000002e3400720c */ /* 0x000fc60000781270 */
[----:B------:R-:W4:Y:S04]  /*85a0*/  LDL.LU.64 R38, [R1+0x890] ;  /* 0x0008900001267983 */ /* 0x000f280000300a00 */
[----:B---3--:R0:W-:Y:S01]  /*85b0*/  STL [R1+0x138], R3 ;  /* 0x0001380301007387 */ /* 0x0081e20000100800 */
[----:B------:R-:W1:Y:S01]  /*85c0*/  S2R R45, SR_TID.X ;  /* 0x00000000002d7919 */ /* 0x000e620000002100 */
[----:B0-----:R-:W0:Y:S01]  /*85d0*/  S2R R3, SR_TID.X ;  /* 0x0000000000037919 */ /* 0x001e220000002100 */
[----:B--2---:R-:W-:Y:S02]  /*85e0*/  PRMT R50, RZ, 0x7610, R50 ;  /* 0x00007610ff327816 */ /* 0x004fe40000000032 */
[----:B----4-:R-:W-:-:S04]  /*85f0*/  PRMT R53, RZ, 0x7610, R53 ;  /* 0x00007610ff357816 */ /* 0x010fc80000000035 */
[----:B------:R-:W2:Y:S04]  /*8600*/  @P4 LDG.E.U16 R50, desc[UR22][R42.64] ;  /* 0x000000162a324981 */ /* 0x000ea8000c1e1500 */
[----:B------:R-:W3:Y:S04]  /*8610*/  @P5 LDG.E.U16 R53, desc[UR22][R48.64] ;  /* 0x0000001630355981 */ /* 0x000ee8000c1e1500 */
[----:B------:R-:W4:Y:S01]  /*8620*/  LDL.LU.64 R42, [R1+0x888] ;  /* 0x00088800012a7983 */ /* 0x000f220000300a00 */
[----:B0-----:R-:W-:Y:S02]  /*8630*/  LOP3.LUT R3, R3, 0x3f, RZ, 0xc0, !PT ;  /* 0x0000003f03037812 */ /* 0x001fe400078ec0ff */
[----:B-1----:R-:W-:Y:S01]  /*8640*/  SHF.R.S32.HI R52, RZ, 0x6, R45 ;  /* 0x00000006ff347819 */ /* 0x002fe2000001142d */
[----:B------:R-:W-:-:S04]  /*8650*/  @!UP1 UIADD3 UR4, UPT, UPT, -UR7, 0x100000, URZ ;  /* 0x0010000007049890 */ /* 0x000fc8000fffe1ff */
[----:B------:R-:W-:Y:S02]  /*8660*/  @!UP1 USHF.L.U32 UR5, UR4, 0xb, URZ ;  /* 0x0000000b04059899 */ /* 0x000fe400080006ff */
[----:B------:R-:W-:Y:S01]  /*8670*/  @!UP1 USHF.L.U32 UR4, UR4, 0x1, URZ ;  /* 0x0000000104049899 */ /* 0x000fe200080006ff */
[----:B------:R-:W-:Y:S01]  /*8680*/  IMAD.SHL.U32 R3, R3, 0x2, RZ ;  /* 0x0000000203037824 */ /* 0x000fe200078e00ff */
[----:B------:R-:W-:Y:S01]  /*8690*/  SGXT R52, R52, 0x1 ;  /* 0x000000013434781a */ /* 0x000fe20000000200 */
[----:B------:R-:W-:-:S03]  /*86a0*/  VOTEU.ALL UP1, P1 ;  /* 0x0000000000ff7886 */ /* 0x000fc60000820000 */
[----:B------:R-:W-:Y:S02]  /*86b0*/  LOP3.LUT R52, R3, 0x90, R52, 0x78, !PT ;  /* 0x0000009003347812 */ /* 0x000fe400078e7834 */
[----:B------:R-:W-:Y:S02]  /*86c0*/  PRMT R8, RZ, 0x7610, R8 ;  /* 0x00007610ff087816 */ /* 0x000fe40000000008 */
[----:B------:R-:W-:Y:S02]  /*86d0*/  PRMT R15, RZ, 0x7610, R15 ;  /* 0x00007610ff0f7816 */ /* 0x000fe4000000000f */
[----:B------:R0:W1:Y:S01]  /*86e0*/  @!UP1 SYNCS.EXCH.64 URZ, [UR10+0x10008], UR4 ;  /* 0x010008040aff95b2 */ /* 0x0000620008000100 */
[----:B------:R-:W-:Y:S01]  /*86f0*/  STS.U16 [R52+UR10+0x400], R51 ;  /* 0x0004003334007988 */ /* 0x000fe2000800040a */
[----:B------:R-:W-:-:S03]  /*8700*/  PRMT R14, RZ, 0x7610, R14 ;  /* 0x00007610ff0e7816 */ /* 0x000fc6000000000e */
[----:B------:R-:W-:Y:S01]  /*8710*/  STS.U16 [R52+UR10+0x800], R47 ;  /* 0x0008002f34007988 */ /* 0x000fe2000800040a */
[----:B------:R-:W-:Y:S02]  /*8720*/  PRMT R30, RZ, 0x7610, R30 ;  /* 0x00007610ff1e7816 */ /* 0x000fe4000000001e */
[----:B------:R-:W-:Y:S02]  /*8730*/  PRMT R19, RZ, 0x7610, R19 ;  /* 0x00007610ff137816 */ /* 0x000fe40000000013 */
[----:B------:R-:W-:Y:S01]  /*8740*/  PRMT R7, RZ, 0x7610, R7 ;  /* 0x00007610ff077816 */ /* 0x000fe20000000007 */
[----:B------:R-:W-:Y:S01]  /*8750*/  STS.U16 [R52+UR10+0x1400], R32 ;  /* 0x0014002034007988 */ /* 0x000fe2000800040a */
[----:B------:R-:W-:-:S03]  /*8760*/  PRMT R16, RZ, 0x7610, R16 ;  /* 0x00007610ff107816 */ /* 0x000fc60000000010 */
[----:B------:R-:W-:Y:S01]  /*8770*/  STS.U16 [R52+UR10+0x1800], R33 ;  /* 0x0018002134007988 */ /* 0x000fe2000800040a */
[----:B------:R-:W-:Y:S02]  /*8780*/  PRMT R17, RZ, 0x7610, R17 ;  /* 0x00007610ff117816 */ /* 0x000fe40000000011 */
[----:B------:R-:W-:Y:S02]  /*8790*/  PRMT R21, RZ, 0x7610, R21 ;  /* 0x00007610ff157816 */ /* 0x000fe40000000015 */
[----:B------:R-:W-:Y:S02]  /*87a0*/  PRMT R20, RZ, 0x7610, R20 ;  /* 0x00007610ff147816 */ /* 0x000fe40000000014 */
[----:B------:R-:W-:Y:S02]  /*87b0*/  PRMT R4, RZ, 0x7610, R4 ;  /* 0x00007610ff047816 */ /* 0x000fe40000000004 */
[----:B------:R-:W-:Y:S02]  /*87c0*/  PRMT R5, RZ, 0x7610, R5 ;  /* 0x00007610ff057816 */ /* 0x000fe40000000005 */
[----:B------:R-:W-:-:S02]  /*87d0*/  PRMT R37, RZ, 0x7610, R37 ;  /* 0x00007610ff257816 */ /* 0x000fc40000000025 */
[----:B------:R-:W-:Y:S02]  /*87e0*/  PRMT R36, RZ, 0x7610, R36 ;  /* 0x00007610ff247816 */ /* 0x000fe40000000024 */
[----:B------:R-:W-:Y:S02]  /*87f0*/  PRMT R25, RZ, 0x7610, R25 ;  /* 0x00007610ff197816 */ /* 0x000fe40000000019 */
[----:B------:R-:W-:Y:S02]  /*8800*/  PRMT R24, RZ, 0x7610, R24 ;  /* 0x00007610ff187816 */ /* 0x000fe40000000018 */
[----:B------:R-:W-:Y:S02]  /*8810*/  PRMT R28, RZ, 0x7610, R28 ;  /* 0x00007610ff1c7816 */ /* 0x000fe4000000001c */
[----:B------:R-:W-:Y:S02]  /*8820*/  PRMT R29, RZ, 0x7610, R29 ;  /* 0x00007610ff1d7816 */ /* 0x000fe4000000001d */
[----:B------:R-:W-:-:S02]  /*8830*/  PRMT R12, RZ, 0x7610, R12 ;  /* 0x00007610ff0c7816 */ /* 0x000fc4000000000c */
[----:B------:R-:W-:Y:S01]  /*8840*/  PRMT R13, RZ, 0x7610, R13 ;  /* 0x00007610ff0d7816 */ /* 0x000fe2000000000d */
[----:B--2---:R2:W-:Y:S04]  /*8850*/  STL [R1+0x134], R50 ;  /* 0x0001343201007387 */ /* 0x0045e80000100800 */
[----:B--2---:R-:W2:Y:S01]  /*8860*/  LDL.LU R50, [R1+0x880] ;  /* 0x0008800001327983 */ /* 0x004ea20000300800 */
[----:B----4-:R-:W-:-:S03]  /*8870*/  PRMT R43, RZ, 0x7610, R43 ;  /* 0x00007610ff2b7816 */ /* 0x010fc6000000002b */
[----:B------:R-:W4:Y:S01]  /*8880*/  LDL.LU.64 R48, [R1+0x878] ;  /* 0x0008780001307983 */ /* 0x000f220000300a00 */
[----:B------:R-:W-:-:S03]  /*8890*/  PRMT R42, RZ, 0x7610, R42 ;  /* 0x00007610ff2a7816 */ /* 0x000fc6000000002a */
[----:B---3--:R3:W-:Y:S04]  /*88a0*/  STL [R1+0x130], R53 ;  /* 0x0001303501007387 */ /* 0x0087e80000100800 */
[----:B---3--:R-:W3:Y:S04]  /*88b0*/  LDL.LU R53, [R1+0x870] ;  /* 0x0008700001357983 */ /* 0x008ee80000300800 */
[----:B------:R-:W2:Y:S04]  /*88c0*/  LDL.LU R51, [R1+0x86c] ;  /* 0x00086c0001337983 */ /* 0x000ea80000300800 */
[----:B------:R-:W3:Y:S04]  /*88d0*/  LDL.LU R47, [R1+0x868] ;  /* 0x00086800012f7983 */ /* 0x000ee80000300800 */
[----:B------:R-:W-:Y:S04]  /*88e0*/  STL [R1+0x7f0], R52 ;  /* 0x0007f03401007387 */ /* 0x000fe80000100800 */
[----:B------:R-:W-:Y:S04]  /*88f0*/  STL [R1+0x800], R8 ;  /* 0x0008000801007387 */ /* 0x000fe80000100800 */
[----:B------:R-:W-:Y:S04]  /*8900*/  STL.64 [R1+0x860], R42 ;  /* 0x0008602a01007387 */ /* 0x000fe80000100a00 */
[----:B------:R0:W-:Y:S04]  /*8910*/  STL.64 [R1+0x858], R14 ;  /* 0x0008580e01007387 */ /* 0x0001e80000100a00 */
[----:B------:R-:W-:Y:S04]  /*8920*/  STL.S16 [R1+0x94], R30 ;  /* 0x0000941e01007387 */ /* 0x000fe80000100600 */
[----:B------:R-:W-:Y:S01]  /*8930*/  STL.64 [R1+0x850], R18 ;  /* 0x0008501201007387 */ /* 0x000fe20000100a00 */
[----:B0-----:R-:W-:-:S03]  /*8940*/  PRMT R15, RZ, 0x7610, R15 ;  /* 0x00007610ff0f7816 */ /* 0x001fc6000000000f */
[----:B------:R-:W3:Y:S01]  /*8950*/  LDL.64 R32, [R1+0x330] ;  /* 0x0003300001207983 */ /* 0x000ee20000100a00 */
[----:B------:R-:W-:-:S03]  /*8960*/  PRMT R14, RZ, 0x7610, R14 ;  /* 0x00007610ff0e7816 */ /* 0x000fc6000000000e */
[----:B------:R-:W-:Y:S04]  /*8970*/  STL.S16 [R1+0xd0], R15 ;  /* 0x0000d00f01007387 */ /* 0x000fe80000100600 */
[----:B------:R0:W-:Y:S04]  /*8980*/  STL [R1+0x838], R7 ;  /* 0x0008380701007387 */ /* 0x0001e80000100800 */
[----:B------:R-:W-:Y:S01]  /*8990*/  STL.64 [R1+0x840], R16 ;  /* 0x0008401001007387 */ /* 0x000fe20000100a00 */
[----:B0-----:R-:W-:-:S03]  /*89a0*/  PRMT R7, RZ, 0x7610, R7 ;  /* 0x00007610ff077816 */ /* 0x001fc60000000007 */
[----:B------:R-:W-:Y:S04]  /*89b0*/  STL.S16 [R1+0x3c], R14 ;  /* 0x00003c0e01007387 */ /* 0x000fe80000100600 */
[----:B------:R-:W-:Y:S04]  /*89c0*/  STL.S16 [R1+0x28], R7 ;  /* 0x0000280701007387 */ /* 0x000fe80000100600 */
[----:B------:R-:W-:Y:S04]  /*89d0*/  STL.64 [R1+0x820], R20 ;  /* 0x0008201401007387 */ /* 0x000fe80000100a00 */
[----:B------:R-:W-:Y:S04]  /*89e0*/  STL.64 [R1+0x7f8], R4 ;  /* 0x0007f80401007387 */ /* 0x000fe80000100a00 */
[----:B------:R0:W-:Y:S04]  /*89f0*/  STL.64 [R1+0x7d8], R36 ;  /* 0x0007d82401007387 */ /* 0x0001e80000100a00 */
[----:B------:R0:W-:Y:S04]  /*8a00*/  STL.64 [R1+0x7e8], R24 ;  /* 0x0007e81801007387 */ /* 0x0001e80000100a00 */
[----:B------:R-:W-:Y:S04]  /*8a10*/  STL.64 [R1+0x808], R28 ;  /* 0x0008081c01007387 */ /* 0x000fe80000100a00 */
[----:B------:R-:W-:Y:S04]  /*8a20*/  STL.64 [R1+0x830], R12 ;  /* 0x0008300c01007387 */ /* 0x000fe80000100a00 */
[----:B------:R-:W4:Y:S04]  /*8a30*/  LDL.64 R42, [R1+0x320] ;  /* 0x00032000012a7983 */ /* 0x000f280000100a00 */
[----:B------:R1:W-:Y:S01]  /*8a40*/  STS.U16 [R52+UR10+0xc00], R2 ;  /* 0x000c000234007988 */ /* 0x0003e2000800040a */
[----:B------:R-:W-:-:S02]  /*8a50*/  PRMT R0, RZ, 0x7610, R0 ;  /* 0x00007610ff007816 */ /* 0x000fc40000000000 */
[----:B------:R-:W-:Y:S01]  /*8a60*/  LOP3.LUT R45, R45, 0x7f, RZ, 0xc0, !PT ;  /* 0x0000007f2d2d7812 */ /* 0x000fe200078ec0ff */
[----:B------:R1:W-:Y:S01]  /*8a70*/  STS.U16 [R52+UR10+0x1000], R31 ;  /* 0x0010001f34007988 */ /* 0x0003e2000800040a */
[----:B0-----:R-:W-:Y:S02]  /*8a80*/  IMAD.MOV.U32 R37, RZ, RZ, R30 ;  /* 0x000000ffff257224 */ /* 0x001fe400078e001e */
[----:B------:R-:W-:Y:S01]  /*8a90*/  IMAD.MOV.U32 R24, RZ, RZ, R40 ;  /* 0x000000ffff187224 */ /* 0x000fe200078e0028 */
[----:B------:R0:W-:Y:S01]  /*8aa0*/  STS.U16 [R52+UR10+0x1c00], R44 ;  /* 0x001c002c34007988 */ /* 0x0001e2000800040a */
[----:B-1----:R-:W1:Y:S01]  /*8ab0*/  S2R R2, SR_TID.X ;  /* 0x0000000000027919 */ /* 0x002e620000002100 */
[----:B------:R-:W-:Y:S01]  /*8ac0*/  ISETP.LT.AND P5, PT, R45, R46, P0 ;  /* 0x0000002e2d00720c */ /* 0x000fe200007a1270 */
[----:B------:R-:W-:Y:S01]  /*8ad0*/  IMAD.MOV.U32 R25, RZ, RZ, R41 ;  /* 0x000000ffff197224 */ /* 0x000fe200078e0029 */
[----:B------:R-:W4:Y:S04]  /*8ae0*/  LDL.64 R14, [R1+0x2f0] ;  /* 0x0002f000010e7983 */ /* 0x000f280000100a00 */
[----:B------:R-:W4:Y:S04]  /*8af0*/  LDL.64 R28, [R1+0x290] ;  /* 0x00029000011c7983 */ /* 0x000f280000100a00 */
[----:B------:R-:W4:Y:S04]  /*8b00*/  LDL.64 R4, [R1+0x210] ;  /* 0x0002100001047983 */ /* 0x000f280000100a00 */
[----:B------:R-:W4:Y:S04]  /*8b10*/  LDL.64 R30, [R1+0x1d0] ;  /* 0x0001d000011e7983 */ /* 0x000f280000100a00 */
[----:B------:R-:W4:Y:S04]  /*8b20*/  LDL.64 R18, [R1+0x190] ;  /* 0x0001900001127983 */ /* 0x000f280000100a00 */
[----:B------:R-:W4:Y:S04]  /*8b30*/  LDL.64 R40, [R1+0x310] ;  /* 0x0003100001287983 */ /* 0x000f280000100a00 */
[----:B------:R-:W4:Y:S01]  /*8b40*/  LDL.64 R16, [R1+0x2e0] ;  /* 0x0002e00001107983 */ /* 0x000f220000100a00 */
[----:B-1----:R-:W-:-:S03]  /*8b50*/  SHF.R.U32.HI R2, RZ, 0x6, R2 ;  /* 0x00000006ff027819 */ /* 0x002fc60000011602 */
[----:B0-----:R-:W4:Y:S01]  /*8b60*/  LDL.64 R44, [R1+0x248] ;  /* 0x00024800012c7983 */ /* 0x001f220000100a00 */
[----:B------:R-:W-:-:S03]  /*8b70*/  SGXT.U32 R2, R2, 0x1 ;  /* 0x000000010202781a */ /* 0x000fc60000000000 */
[----:B------:R-:W4:Y:S01]  /*8b80*/  LDL.64 R20, [R1+0x1c8] ;  /* 0x0001c80001147983 */ /* 0x000f220000100a00 */
[----:B------:R-:W-:-:S03]  /*8b90*/  ISETP.LT.AND P3, PT, R2, R46, P0 ;  /* 0x0000002e0200720c */ /* 0x000fc60000761270 */
[----:B------:R-:W4:Y:S01]  /*8ba0*/  @P5 LDG.E.U16 R37, desc[UR22][R24.64] ;  /* 0x0000001618255981 */ /* 0x000f22000c1e1500 */
[C---:B------:R-:W-:Y:S02]  /*8bb0*/  LOP3.LUT R13, R2.reuse, 0x2, RZ, 0xfc, !PT ;  /* 0x00000002020d7812 */ /* 0x040fe400078efcff */
[C---:B------:R-:W-:Y:S02]  /*8bc0*/  LOP3.LUT R7, R2.reuse, 0x4, RZ, 0xfc, !PT ;  /* 0x0000000402077812 */ /* 0x040fe400078efcff */
[----:B------:R-:W-:Y:S02]  /*8bd0*/  LOP3.LUT R12, R2, 0x6, RZ, 0xfc, !PT ;  /* 0x00000006020c7812 */ /* 0x000fe400078efcff */
[----:B------:R-:W-:Y:S01]  /*8be0*/  ISETP.LT.AND P4, PT, R7, R46, P0 ;  /* 0x0000002e0700720c */ /* 0x000fe20000781270 */
[----:B------:R-:W4:Y:S04]  /*8bf0*/  LDL R2, [R1+0x3c] ;  /* 0x00003c0001027983 */ /* 0x000f280000100800 */
[----:B------:R-:W4:Y:S01]  /*8c00*/  LDL R7, [R1+0xd0] ;  /* 0x0000d00001077983 */ /* 0x000f220000100800 */
[----:B--2---:R-:W-:-:S03]  /*8c10*/  PRMT R51, RZ, 0x7610, R51 ;  /* 0x00007610ff337816 */ /* 0x004fc60000000033 */
[----:B---3--:R-:W2:Y:S01]  /*8c20*/  @P3 LDG.E.U16 R0, desc[UR22][R32.64] ;  /* 0x0000001620003981 */ /* 0x008ea2000c1e1500 */
[-C--:B------:R-:W-:Y:S02]  /*8c30*/  ISETP.LT.AND P3, PT, R13, R46.reuse, P0 ;  /* 0x0000002e0d00720c */ /* 0x080fe40000761270 */
[----:B------:R-:W-:Y:S02]  /*8c40*/  ISETP.LT.AND P0, PT, R12, R46, P0 ;  /* 0x0000002e0c00720c */ /* 0x000fe40000701270 */
[----:B------:R-:W3:Y:S04]  /*8c50*/  LDL.64 R12, [R1+0x208] ;  /* 0x00020800010c7983 */ /* 0x000ee80000100a00 */
[----:B------:R-:W2:Y:S04]  /*8c60*/  LDL.64 R32, [R1+0xa0] ;  /* 0x0000a00001207983 */ /* 0x000ea80000100a00 */
[----:B------:R0:W-:Y:S04]  /*8c70*/  STL [R1+0x5a8], R46 ;  /* 0x0005a82e01007387 */ /* 0x0001e80000100800 */
[----:B0-----:R-:W3:Y:S04]  /*8c80*/  LDL R46, [R1+0x28] ;  /* 0x00002800012e7983 */ /* 0x001ee80000100800 */
[----:B----4-:R-:W4:Y:S04]  /*8c90*/  @P3 LDG.E.U16 R51, desc[UR22][R42.64] ;  /* 0x000000162a333981 */ /* 0x010f28000c1e1500 */
[----:B------:R-:W3:Y:S01]  /*8ca0*/  LDL.LU.64 R42, [R1+0x860] ;  /* 0x00086000012a7983 */ /* 0x000ee20000300a00 */
[----:B------:R-:W-:-:S06]  /*8cb0*/  PRMT R35, RZ, 0x7610, R35 ;  /* 0x00007610ff237816 */ /* 0x000fcc0000000023 */
[----:B------:R-:W4:Y:S01]  /*8cc0*/  @P5 LDG.E.U16 R35, desc[UR22][R18.64] ;  /* 0x0000001612235981 */ /* 0x000f22000c1e1500 */
[----:B------:R-:W-:Y:S02]  /*8cd0*/  PRMT R38, RZ, 0x7610, R38 ;  /* 0x00007610ff267816 */ /* 0x000fe40000000026 */
[----:B------:R-:W-:-:S06]  /*8ce0*/  PRMT R39, RZ, 0x7610, R39 ;  /* 0x00007610ff277816 */ /* 0x000fcc0000000027 */
[----:B------:R-:W4:Y:S04]  /*8cf0*/  @P4 LDG.E.U16 R39, desc[UR22][R40.64] ;  /* 0x0000001628274981 */ /* 0x000f28000c1e1500 */
[----:B------:R-:W4:Y:S01]  /*8d00*/  @P5 LDG.E.U16 R7, desc[UR22][R16.64] ;  /* 0x0000001610075981 */ /* 0x000f22000c1e1500 */
[----:B------:R-:W-:-:S06]  /*8d10*/  PRMT R6, RZ, 0x7610, R6 ;  /* 0x00007610ff067816 */ /* 0x000fcc0000000006 */
[----:B------:R-:W4:Y:S01]  /*8d20*/  @P5 LDG.E.U16 R6, desc[UR22][R44.64] ;  /* 0x000000162c065981 */ /* 0x000f22000c1e1500 */
[----:B------:R-:W-:-:S03]  /*8d30*/  PRMT R8, RZ, 0x7610, R8 ;  /* 0x00007610ff087816 */ /* 0x000fc60000000008 */
[----:B--2---:R-:W2:Y:S04]  /*8d40*/  @P5 LDG.E.U16 R2, desc[UR22][R32.64] ;  /* 0x0000001620025981 */ /* 0x004ea8000c1e1500 */
[----:B---3--:R-:W3:Y:S04]  /*8d50*/  @P5 LDG.E.U16 R43, desc[UR22][R14.64] ;  /* 0x000000160e2b5981 */ /* 0x008ee8000c1e1500 */
[----:B------:R-:W2:Y:S04]  /*8d60*/  @P5 LDG.E.U16 R42, desc[UR22][R28.64] ;  /* 0x000000161c2a5981 */ /* 0x000ea8000c1e1500 */
[----:B------:R-:W2:Y:S04]  /*8d70*/  LDL.LU.64 R14, [R1+0x858] ;  /* 0x00085800010e7983 */ /* 0x000ea80000300a00 */
[----:B--2---:R-:W2:Y:S04]  /*8d80*/  @P5 LDG.E.U16 R14, desc[UR22][R30.64] ;  /* 0x000000161e0e5981 */ /* 0x004ea8000c1e1500 */
[----:B------:R-:W4:Y:S04]  /*8d90*/  @P5 LDG.E.U16 R15, desc[UR22][R4.64] ;  /* 0x00000016040f5981 */ /* 0x000f28000c1e1500 */
[----:B------:R-:W-:Y:S04]  /*8da0*/  STL [R1+0xbc], R42 ;  /* 0x0000bc2a01007387 */ /* 0x000fe80000100800 */
[----:B---3--:R0:W-:Y:S04]  /*8db0*/  STL [R1+0xd4], R43 ;  /* 0x0000d42b01007387 */ /* 0x0081e80000100800 */
[----:B------:R-:W3:Y:S04]  /*8dc0*/  LDL.64 R28, [R1+0x280] ;  /* 0x00028000011c7983 */ /* 0x000ee80000100a00 */
[----:B------:R-:W3:Y:S04]  /*8dd0*/  LDL.64 R4, [R1+0x240] ;  /* 0x0002400001047983 */ /* 0x000ee80000100a00 */
[----:B0-----:R-:W3:Y:S04]  /*8de0*/  LDL.64 R42, [R1+0x2d0] ;  /* 0x0002d000012a7983 */ /* 0x001ee80000100a00 */
[----:B------:R-:W3:Y:S04]  /*8df0*/  LDL.64 R24, [R1+0x200] ;  /* 0x0002000001187983 */ /* 0x000ee80000100a00 */
[----:B------:R0:W-:Y:S04]  /*8e00*/  @P5 STL [R1+0x94], R37 ;  /* 0x0000942501005387 */ /* 0x0001e80000100800 */
[----:B0-----:R-:W3:Y:S04]  /*8e10*/  LDL.64 R36, [R1+0x1c0] ;  /* 0x0001c00001247983 */ /* 0x001ee80000100a00 */
[----:B--2---:R-:W-:Y:S04]  /*8e20*/  STL [R1+0x54], R14 ;  /* 0x0000540e01007387 */ /* 0x004fe80000100800 */
[----:B----4-:R0:W-:Y:S04]  /*8e30*/  STL [R1+0x7c], R15 ;  /* 0x00007c0f01007387 */ /* 0x0101e80000100800 */
[----:B------:R-:W2:Y:S04]  /*8e40*/  LDL.64 R30, [R1+0x98] ;  /* 0x00009800011e7983 */ /* 0x000ea80000100a00 */
[----:B0-----:R-:W4:Y:S04]  /*8e50*/  LDL.64 R14, [R1+0x300] ;  /* 0x00030000010e7983 */ /* 0x001f280000100a00 */
[----:B------:R-:W2:Y:S04]  /*8e60*/  LDL.LU.64 R18, [R1+0x850] ;  /* 0x0008500001127983 */ /* 0x000ea80000300a00 */
[----:B------:R0:W-:Y:S04]  /*8e70*/  STL [R1+0x40], R35 ;  /* 0x0000402301007387 */ /* 0x0001e80000100800 */
[----:B---3--:R-:W3:Y:S04]  /*8e80*/  @P5 LDG.E.U16 R8, desc[UR22][R28.64] ;  /* 0x000000161c085981 */ /* 0x008ee8000c1e1500 */
[----:B0-----:R-:W2:Y:S04]  /*8e90*/  LDL.LU R35, [R1+0x84c] ;  /* 0x00084c0001237983 */ /* 0x001ea80000300800 */
[----:B--2---:R-:W2:Y:S04]  /*8ea0*/  @P5 LDG.E.U16 R19, desc[UR22][R34.64] ;  /* 0x0000001622135981 */ /* 0x004ea8000c1e1500 */
[----:B--2---:R0:W-:Y:S04]  /*8eb0*/  STL [R1+0x2c], R19 ;  /* 0x00002c1301007387 */ /* 0x0041e80000100800 */
[----:B0-----:R-:W2:Y:S04]  /*8ec0*/  LDL.LU R19, [R1+0x848] ;  /* 0x0008480001137983 */ /* 0x001ea80000300800 */
[----:B--2---:R-:W2:Y:S04]  /*8ed0*/  @P5 LDG.E.U16 R38, desc[UR22][R18.64] ;  /* 0x0000001612265981 */ /* 0x004ea8000c1e1500 */
[----:B------:R0:W-:Y:S04]  /*8ee0*/  STL.64 [R1+0x590], R34 ;  /* 0x0005902201007387 */ /* 0x0001e80000100a00 */
[----:B0-----:R-:W3:Y:S04]  /*8ef0*/  LDL.64 R34, [R1+0x288] ;  /* 0x0002880001227983 */ /* 0x001ee80000100a00 */
[----:B--2---:R-:W-:Y:S04]  /*8f00*/  STL [R1+0x18], R38 ;  /* 0x0000182601007387 */ /* 0x004fe80000100800 */
[----:B------:R0:W-:Y:S04]  /*8f10*/  STL [R1+0xdc], R39 ;  /* 0x0000dc2701007387 */ /* 0x0001e80000100800 */
[----:B------:R-:W2:Y:S04]  /*8f20*/  LDL.64 R40, [R1+0x278] ;  /* 0x0002780001287983 */ /* 0x000ea80000100a00 */
[----:B0-----:R-:W2:Y:S04]  /*8f30*/  LDL.64 R38, [R1+0x2c0] ;  /* 0x0002c00001267983 */ /* 0x001ea80000100a00 */
[----:B------:R-:W-:Y:S04]  /*8f40*/  STL.64 [R1+0x5a0], R18 ;  /* 0x0005a01201007387 */ /* 0x000fe80000100a00 */
[----:B------:R-:W2:Y:S04]  /*8f50*/  LDL.LU.64 R16, [R1+0x840] ;  /* 0x0008400001107983 */ /* 0x000ea80000300a00 */
[----:B------:R0:W-:Y:S04]  /*8f60*/  @P5 STL [R1+0xd0], R7 ;  /* 0x0000d00701005387 */ /* 0x0001e80000100800 */
[----:B0-----:R-:W3:Y:S04]  /*8f70*/  LDL.LU R7, [R1+0x838] ;  /* 0x0008380001077983 */ /* 0x001ee80000300800 */
[----:B--2---:R-:W2:Y:S04]  /*8f80*/  @P5 LDG.E.U16 R16, desc[UR22][R12.64] ;  /* 0x000000160c105981 */ /* 0x004ea8000c1e1500 */
[----:B------:R-:W2:Y:S04]  /*8f90*/  @P5 LDG.E.U16 R17, desc[UR22][R20.64] ;  /* 0x0000001614115981 */ /* 0x000ea8000c1e1500 */
[----:B---3--:R-:W3:Y:S04]  /*8fa0*/  @P5 LDG.E.U16 R7, desc[UR22][R34.64] ;  /* 0x0000001622075981 */ /* 0x008ee8000c1e1500 */
[----:B------:R-:W-:Y:S04]  /*8fb0*/  STL [R1+0x90], R6 ;  /* 0x0000900601007387 */ /* 0x000fe80000100800 */
[----:B---3--:R0:W-:Y:S04]  /*8fc0*/  STL [R1+0xb8], R7 ;  /* 0x0000b80701007387 */ /* 0x0081e80000100800 */
[----:B------:R-:W3:Y:S04]  /*8fd0*/  LDL.64 R44, [R1+0x1f8] ;  /* 0x0001f800012c7983 */ /* 0x000ee80000100a00 */
[----:B------:R-:W3:Y:S04]  /*8fe0*/  LDL.64 R34, [R1+0x1b8] ;  /* 0x0001b80001227983 */ /* 0x000ee80000100a00 */
[----:B0-----:R-:W3:Y:S04]  /*8ff0*/  LDL.64 R6, [R1+0x238] ;  /* 0x0002380001067983 */ /* 0x001ee80000100a00 */
[----:B------:R-:W3:Y:S04]  /*9000*/  LDL.LU.64 R12, [R1+0x830] ;  /* 0x00083000010c7983 */ /* 0x000ee80000300a00 */
[----:B--2---:R0:W-:Y:S04]  /*9010*/  STL [R1+0x78], R16 ;  /* 0x0000781001007387 */ /* 0x0041e80000100800 */
[----:B0-----:R-:W2:Y:S04]  /*9020*/  LDL.LU R16, [R1+0x828] ;  /* 0x0008280001107983 */ /* 0x001ea80000300800 */
[----:B------:R-:W2:Y:S04]  /*9030*/  LDL.LU.64 R20, [R1+0x820] ;  /* 0x0008200001147983 */ /* 0x000ea80000300a00 */
[----:B------:R0:W-:Y:S04]  /*9040*/  STL [R1+0x50], R17 ;  /* 0x0000501101007387 */ /* 0x0001e80000100800 */
[----:B0-----:R-:W4:Y:S04]  /*9050*/  LDL.LU R17, [R1+0x818] ;  /* 0x0008180001117983 */ /* 0x001f280000300800 */
[----:B------:R-:W4:Y:S01]  /*9060*/  LDL.LU.64 R32, [R1+0x810] ;  /* 0x0008100001207983 */ /* 0x000f220000300a00 */
[----:B------:R-:W-:-:S03]  /*9070*/  PRMT R52, RZ, 0x7610, R52 ;  /* 0x00007610ff347816 */ /* 0x000fc60000000034 */
[----:B---3--:R-:W3:Y:S04]  /*9080*/  @P5 LDG.E.U16 R12, desc[UR22][R44.64] ;  /* 0x000000162c0c5981 */ /* 0x008ee8000c1e1500 */
[----:B------:R-:W3:Y:S04]  /*9090*/  @P5 LDG.E.U16 R13, desc[UR22][R34.64] ;  /* 0x00000016220d5981 */ /* 0x000ee8000c1e1500 */
[----:B--2---:R-:W2:Y:S04]  /*90a0*/  @P5 LDG.E.U16 R20, desc[UR22][R42.64] ;  /* 0x000000162a145981 */ /* 0x004ea8000c1e1500 */
[----:B----4-:R-:W4:Y:S04]  /*90b0*/  @P5 LDG.E.U16 R21, desc[UR22][R16.64] ;  /* 0x0000001610155981 */ /* 0x010f28000c1e1500 */
[----:B------:R-:W-:Y:S04]  /*90c0*/  @P5 STL [R1+0x3c], R2 ;  /* 0x00003c0201005387 */ /* 0x000fe80000100800 */
[----:B------:R0:W-:Y:S04]  /*90d0*/  STL.64 [R1+0x5b0], R32 ;  /* 0x0005b02001007387 */ /* 0x0001e80000100a00 */
[----:B------:R-:W-:Y:S04]  /*90e0*/  STL.64 [R1+0x5c0], R16 ;  /* 0x0005c01001007387 */ /* 0x000fe80000100a00 */
[----:B------:R-:W3:Y:S04]  /*90f0*/  @P5 LDG.E.U16 R46, desc[UR22][R32.64] ;  /* 0x00000016202e5981 */ /* 0x000ee8000c1e1500 */
[----:B------:R-:W3:Y:S04]  /*9100*/  @P5 LDG.E.U16 R52, desc[UR22][R4.64] ;  /* 0x0000001604345981 */ /* 0x000ee8000c1e1500 */
[----:B--2---:R-:W-:Y:S04]  /*9110*/  STL [R1+0xcc], R20 ;  /* 0x0000cc1401007387 */ /* 0x004fe80000100800 */
[----:B----4-:R1:W-:Y:S04]  /*9120*/  STL [R1+0x14], R21 ;  /* 0x0000141501007387 */ /* 0x0103e80000100800 */
[----:B------:R-:W2:Y:S04]  /*9130*/  LDL.64 R42, [R1+0x270] ;  /* 0x00027000012a7983 */ /* 0x000ea80000100a00 */
[----:B0-----:R-:W4:Y:S04]  /*9140*/  LDL.64 R32, [R1+0x1b0] ;  /* 0x0001b00001207983 */ /* 0x001f280000100a00 */
[----:B-1----:R-:W2:Y:S04]  /*9150*/  LDL.64 R20, [R1+0x2b0] ;  /* 0x0002b00001147983 */ /* 0x002ea80000100a00 */
[----:B------:R-:W2:Y:S04]  /*9160*/  LDL.LU.64 R28, [R1+0x808] ;  /* 0x00080800011c7983 */ /* 0x000ea80000300a00 */
[----:B------:R0:W-:Y:S04]  /*9170*/  STL [R1+0xb4], R8 ;  /* 0x0000b40801007387 */ /* 0x0001e80000100800 */
[----:B0-----:R-:W3:Y:S04]  /*9180*/  LDL.LU R8, [R1+0x800] ;  /* 0x0008000001087983 */ /* 0x001ee80000300800 */
[----:B------:R-:W4:Y:S04]  /*9190*/  LDL.LU.64 R4, [R1+0x7f8] ;  /* 0x0007f80001047983 */ /* 0x000f280000300a00 */
[----:B--2---:R-:W2:Y:S04]  /*91a0*/  @P5 LDG.E.U16 R28, desc[UR22][R30.64] ;  /* 0x000000161e1c5981 */ /* 0x004ea8000c1e1500 */
[----:B------:R-:W2:Y:S04]  /*91b0*/  @P5 LDG.E.U16 R29, desc[UR22][R6.64] ;  /* 0x00000016061d5981 */ /* 0x000ea8000c1e1500 */
[----:B---3--:R-:W3:Y:S04]  /*91c0*/  @P0 LDG.E.U16 R8, desc[UR22][R14.64] ;  /* 0x000000160e080981 */ /* 0x008ee8000c1e1500 */
[----:B----4-:R-:W4:Y:S04]  /*91d0*/  @P5 LDG.E.U16 R4, desc[UR22][R24.64] ;  /* 0x0000001618045981 */ /* 0x010f28000c1e1500 */
[----:B------:R-:W2:Y:S04]  /*91e0*/  @P5 LDG.E.U16 R5, desc[UR22][R36.64] ;  /* 0x0000001624055981 */ /* 0x000ea8000c1e1500 */
[----:B------:R0:W-:Y:S04]  /*91f0*/  STL [R1+0x8c], R52 ;  /* 0x00008c3401007387 */ /* 0x0001e80000100800 */
[----:B0-----:R-:W2:Y:S04]  /*9200*/  LDL.LU R52, [R1+0x7f0] ;  /* 0x0007f00001347983 */ /* 0x001ea80000300800 */
[----:B------:R-:W3:Y:S04]  /*9210*/  LDL.LU.64 R24, [R1+0x7e8] ;  /* 0x0007e80001187983 */ /* 0x000ee80000300a00 */
[----:B----4-:R0:W-:Y:S04]  /*9220*/  STL [R1+0x64], R4 ;  /* 0x0000640401007387 */ /* 0x0101e80000100800 */
[----:B0-----:R-:W4:Y:S04]  /*9230*/  LDL.LU R4, [R1+0x7e0] ;  /* 0x0007e00001047983 */ /* 0x001f280000300800 */
[----:B------:R-:W4:Y:S04]  /*9240*/  LDL.LU.64 R36, [R1+0x7d8] ;  /* 0x0007d80001247983 */ /* 0x000f280000300a00 */
[----:B--2---:R0:W-:Y:S04]  /*9250*/  STL [R1+0x4c], R5 ;  /* 0x00004c0501007387 */ /* 0x0041e80000100800 */
[----:B---3--:R-:W2:Y:S04]  /*9260*/  @P5 LDG.E.U16 R24, desc[UR22][R40.64] ;  /* 0x0000001628185981 */ /* 0x008ea8000c1e1500 */
[----:B------:R-:W3:Y:S04]  /*9270*/  @P5 LDG.E.U16 R25, desc[UR22][R38.64] ;  /* 0x0000001626195981 */ /* 0x000ee8000c1e1500 */
[----:B0-----:R-:W2:Y:S04]  /*9280*/  LDL.LU R5, [R1+0x7d0] ;  /* 0x0007d00001057983 */ /* 0x001ea80000300800 */
[----:B------:R-:W4:Y:S04]  /*9290*/  LDL.LU.64 R14, [R1+0x7c8] ;  /* 0x0007c800010e7983 */ /* 0x000f280000300a00 */
[----:B------:R0:W-:Y:S04]  /*92a0*/  STL [R1+0xd8], R8 ;  /* 0x0000d80801007387 */ /* 0x0001e80000100800 */
[----:B0-----:R-:W2:Y:S04]  /*92b0*/  LDL.LU R8, [R1+0x7c0] ;  /* 0x0007c00001087983 */ /* 0x001ea80000300800 */
[----:B------:R-:W2:Y:S04]  /*92c0*/  LDL.LU.64 R30, [R1+0x7b8] ;  /* 0x0007b800011e7983 */ /* 0x000ea80000300a00 */
[----:B----4-:R-:W4:Y:S04]  /*92d0*/  @P5 LDG.E.U16 R36, desc[UR22][R14.64] ;  /* 0x000000160e245981 */ /* 0x010f28000c1e1500 */
[----:B--2---:R-:W2:Y:S04]  /*92e0*/  @P5 LDG.E.U16 R37, desc[UR22][R30.64] ;  /* 0x000000161e255981 */ /* 0x004ea8000c1e1500 */
[----:B------:R-:W-:Y:S04]  /*92f0*/  @P5 STL [R1+0x28], R46 ;  /* 0x0000282e01005387 */ /* 0x000fe80000100800 */
[----:B------:R0:W-:Y:S04]  /*9300*/  STL [R1+0x38], R28 ;  /* 0x0000381c01007387 */ /* 0x0001e80000100800 */
[----:B0-----:R-:W2:Y:S04]  /*9310*/  LDL.LU R28, [R1+0x7b0] ;  /* 0x0007b000011c7983 */ /* 0x001ea80000300800 */
[----:B------:R-:W-:Y:S04]  /*9320*/  STL [R1+0x5c8], R31 ;  /* 0x0005c81f01007387 */ /* 0x000fe80000100800 */
[----:B------:R0:W-:Y:S04]  /*9330*/  STL.64 [R1+0x5d0], R14 ;  /* 0x0005d00e01007387 */ /* 0x0001e80000100a00 */
[----:B0-----:R-:W2:Y:S04]  /*9340*/  LDL.64 R14, [R1+0x1f0] ;  /* 0x0001f000010e7983 */ /* 0x001ea80000100a00 */
[----:B------:R-:W-:Y:S04]  /*9350*/  STL [R1+0xb0], R24 ;  /* 0x0000b01801007387 */ /* 0x000fe80000100800 */
[----:B---3--:R0:W-:Y:S04]  /*9360*/  STL [R1+0xc8], R25 ;  /* 0x0000c81901007387 */ /* 0x0081e80000100800 */
[----:B0-----:R-:W3:Y:S04]  /*9370*/  LDL.64 R24, [R1+0x2a8] ;  /* 0x0002a80001187983 */ /* 0x001ee80000100a00 */
[----:B----4-:R-:W-:Y:S04]  /*9380*/  STL [R1+0x10], R36 ;  /* 0x0000102401007387 */ /* 0x010fe80000100800 */
[----:B--2---:R0:W-:Y:S04]  /*9390*/  STL [R1+0x24], R37 ;  /* 0x0000242501007387 */ /* 0x0041e80000100800 */
[----:B------:R-:W2:Y:S04]  /*93a0*/  LDL.64 R38, [R1+0x228] ;  /* 0x0002280001267983 */ /* 0x000ea80000100a00 */
[----:B------:R-:W4:Y:S04]  /*93b0*/  LDL.64 R40, [R1+0x1e8] ;  /* 0x0001e80001287983 */ /* 0x000f280000100a00 */
[----:B0-----:R-:W2:Y:S04]  /*93c0*/  LDL.64 R36, [R1+0x268] ;  /* 0x0002680001247983 */ /* 0x001ea80000100a00 */
[----:B------:R-:W2:Y:S04]  /*93d0*/  LDL.LU.64 R6, [R1+0x7a8] ;  /* 0x0007a80001067983 */ /* 0x000ea80000300a00 */
[----:B------:R0:W-:Y:S04]  /*93e0*/  STL [R1+0x88], R29 ;  /* 0x0000881d01007387 */ /* 0x0001e80000100800 */
[----:B0-----:R-:W2:Y:S04]  /*93f0*/  LDL.LU R29, [R1+0x7a0] ;  /* 0x0007a000011d7983 */ /* 0x001ea80000300800 */
[----:B------:R-:W3:Y:S04]  /*9400*/  LDL.LU.64 R44, [R1+0x798] ;  /* 0x00079800012c7983 */ /* 0x000ee80000300a00 */
[----:B------:R0:W-:Y:S04]  /*9410*/  STL [R1+0x60], R12 ;  /* 0x0000600c01007387 */ /* 0x0001e80000100800 */
[----:B0-----:R-:W4:Y:S04]  /*9420*/  LDL.LU R12, [R1+0x790] ;  /* 0x00079000010c7983 */ /* 0x001f280000300800 */
[----:B------:R0:W-:Y:S04]  /*9430*/  STL [R1+0x48], R13 ;  /* 0x0000480d01007387 */ /* 0x0001e80000100800 */
[----:B0-----:R-:W4:Y:S01]  /*9440*/  LDL.LU R13, [R1+0x78c] ;  /* 0x00078c00010d7983 */ /* 0x001f220000300800 */
[----:B------:R-:W-:-:S02]  /*9450*/  PRMT R9, RZ, 0x7610, R9 ;  /* 0x00007610ff097816 */ /* 0x000fc40000000009 */
[----:B------:R-:W-:Y:S02]  /*9460*/  PRMT R10, RZ, 0x7610, R10 ;  /* 0x00007610ff0a7816 */ /* 0x000fe4000000000a */
[----:B------:R-:W-:Y:S02]  /*9470*/  PRMT R11, RZ, 0x7610, R11 ;  /* 0x00007610ff0b7816 */ /* 0x000fe4000000000b */
[----:B------:R-:W-:Y:S02]  /*9480*/  PRMT R26, RZ, 0x7610, R26 ;  /* 0x00007610ff1a7816 */ /* 0x000fe4000000001a */
[----:B------:R-:W-:-:S04]  /*9490*/  PRMT R27, RZ, 0x7610, R27 ;  /* 0x00007610ff1b7816 */ /* 0x000fc8000000001b */
[----:B------:R-:W4:Y:S04]  /*94a0*/  @P5 LDG.E.U16 R26, desc[UR22][R20.64] ;  /* 0x00000016141a5981 */ /* 0x000f28000c1e1500 */
[----:B------:R-:W4:Y:S04]  /*94b0*/  @P5 LDG.E.U16 R27, desc[UR22][R42.64] ;  /* 0x000000162a1b5981 */ /* 0x000f28000c1e1500 */
[----:B--2---:R-:W2:Y:S04]  /*94c0*/  @P5 LDG.E.U16 R10, desc[UR22][R28.64] ;  /* 0x000000161c0a5981 */ /* 0x004ea8000c1e1500 */
[----:B---3--:R-:W3:Y:S04]  /*94d0*/  @P5 LDG.E.U16 R9, desc[UR22][R44.64] ;  /* 0x000000162c095981 */ /* 0x008ee8000c1e1500 */
[----:B----4-:R-:W4:Y:S04]  /*94e0*/  @P5 LDG.E.U16 R11, desc[UR22][R12.64] ;  /* 0x000000160c0b5981 */ /* 0x010f28000c1e1500 */
[----:B---3--:R0:W-:Y:S04]  /*94f0*/  STL [R1+0x34], R9 ;  /* 0x0000340901007387 */ /* 0x0081e80000100800 */
[----:B0-----:R-:W3:Y:S04]  /*9500*/  LDL.LU R9, [R1+0x788] ;  /* 0x0007880001097983 */ /* 0x001ee80000300800 */
[----:B------:R-:W3:Y:S04]  /*9510*/  LDL.64 R34, [R1+0x1a8] ;  /* 0x0001a80001227983 */ /* 0x000ee80000100a00 */
[----:B------:R-:W-:Y:S04]  /*9520*/  STL.64 [R1+0x5d8], R44 ;  /* 0x0005d82c01007387 */ /* 0x000fe80000100a00 */
[----:B--2---:R0:W-:Y:S04]  /*9530*/  STL [R1+0x20], R10 ;  /* 0x0000200a01007387 */ /* 0x0041e80000100800 */
[----:B0-----:R-:W2:Y:S04]  /*9540*/  LDL.LU R10, [R1+0x784] ;  /* 0x00078400010a7983 */ /* 0x001ea80000300800 */
[----:B------:R0:W-:Y:S04]  /*9550*/  STL.64 [R1+0x5e0], R28 ;  /* 0x0005e01c01007387 */ /* 0x0001e80000100a00 */
[----:B0-----:R-:W2:Y:S04]  /*9560*/  LDL.64 R28, [R1+0x230] ;  /* 0x00023000011c7983 */ /* 0x001ea80000100a00 */
[----:B----4-:R0:W-:Y:S04]  /*9570*/  STL [R1+0xc], R11 ;  /* 0x00000c0b01007387 */ /* 0x0101e80000100800 */
[----:B0-----:R-:W4:Y:S04]  /*9580*/  LDL.LU R11, [R1+0x780] ;  /* 0x00078000010b7983 */ /* 0x001f280000300800 */
[----:B------:R-:W-:Y:S04]  /*9590*/  STL.64 [R1+0x5e8], R12 ;  /* 0x0005e80c01007387 */ /* 0x000fe80000100a00 */
[----:B------:R-:W3:Y:S04]  /*95a0*/  LDL.LU.64 R20, [R1+0x778] ;  /* 0x0007780001147983 */ /* 0x000ee80000300a00 */
[----:B------:R0:W-:Y:S04]  /*95b0*/  STL [R1+0xc4], R26 ;  /* 0x0000c41a01007387 */ /* 0x0001e80000100800 */
[----:B0-----:R-:W3:Y:S04]  /*95c0*/  LDL.LU R26, [R1+0x770] ;  /* 0x00077000011a7983 */ /* 0x001ee80000300800 */
[----:B------:R-:W3:Y:S04]  /*95d0*/  LDL.LU.64 R42, [R1+0x768] ;  /* 0x00076800012a7983 */ /* 0x000ee80000300a00 */
[----:B------:R0:W-:Y:S04]  /*95e0*/  STL [R1+0xac], R27 ;  /* 0x0000ac1b01007387 */ /* 0x0001e80000100800 */
[----:B0-----:R-:W3:Y:S01]  /*95f0*/  LDL.LU R27, [R1+0x760] ;  /* 0x00076000011b7983 */ /* 0x001ee20000300800 */
[----:B------:R-:W-:-:S02]  /*9600*/  PRMT R22, RZ, 0x7610, R22 ;  /* 0x00007610ff167816 */ /* 0x000fc40000000016 */
[----:B------:R-:W-:Y:S02]  /*9610*/  PRMT R23, RZ, 0x7610, R23 ;  /* 0x00007610ff177816 */ /* 0x000fe40000000017 */
[----:B------:R-:W-:Y:S02]  /*9620*/  PRMT R50, RZ, 0x7610, R50 ;  /* 0x00007610ff327816 */ /* 0x000fe40000000032 */
[----:B------:R-:W-:Y:S02]  /*9630*/  PRMT R48, RZ, 0x7610, R48 ;  /* 0x00007610ff307816 */ /* 0x000fe40000000030 */
[----:B------:R-:W-:Y:S01]  /*9640*/  PRMT R49, RZ, 0x7610, R49 ;  /* 0x00007610ff317816 */ /* 0x000fe20000000031 */
[----:B------:R-:W3:Y:S01]  /*9650*/  @P5 LDG.E.U16 R23, desc[UR22][R14.64] ;  /* 0x000000160e175981 */ /* 0x000ee2000c1e1500 */
[----:B------:R-:W-:-:S03]  /*9660*/  PRMT R53, RZ, 0x7610, R53 ;  /* 0x00007610ff357816 */ /* 0x000fc60000000035 */
[----:B------:R-:W3:Y:S01]  /*9670*/  @P5 LDG.E.U16 R50, desc[UR22][R32.64] ;  /* 0x0000001620325981 */ /* 0x000ee2000c1e1500 */
[----:B------:R-:W-:Y:S02]  /*9680*/  PRMT R47, RZ, 0x7610, R47 ;  /* 0x00007610ff2f7816 */ /* 0x000fe4000000002f */
[----:B------:R-:W-:-:S04]  /*9690*/  PRMT R3, RZ, 0x7610, R3 ;  /* 0x00007610ff037816 */ /* 0x000fc80000000003 */
[----:B------:R-:W3:Y:S04]  /*96a0*/  @P5 LDG.E.U16 R47, desc[UR22][R24.64] ;  /* 0x00000016182f5981 */ /* 0x000ee8000c1e1500 */
[----:B------:R-:W3:Y:S04]  /*96b0*/  @P5 LDG.E.U16 R3, desc[UR22][R36.64] ;  /* 0x0000001624035981 */ /* 0x000ee8000c1e1500 */
[----:B--2---:R-:W2:Y:S04]  /*96c0*/  @P5 LDG.E.U16 R22, desc[UR22][R28.64] ;  /* 0x000000161c165981 */ /* 0x004ea8000c1e1500 */
[----:B----4-:R-:W4:Y:S04]  /*96d0*/  @P5 LDG.E.U16 R53, desc[UR22][R10.64] ;  /* 0x000000160a355981 */ /* 0x010f28000c1e1500 */
[----:B---3--:R-:W3:Y:S04]  /*96e0*/  @P5 LDG.E.U16 R49, desc[UR22][R42.64] ;  /* 0x000000162a315981 */ /* 0x008ee8000c1e1500 */
[----:B------:R-:W3:Y:S01]  /*96f0*/  @P5 LDG.E.U16 R48, desc[UR22][R26.64] ;  /* 0x000000161a305981 */ /* 0x000ee2000c1e1500 */
[----:B------:R-:W-:-:S02]  /*9700*/  PRMT R45, RZ, 0x7610, R45 ;  /* 0x00007610ff2d7816 */ /* 0x000fc4000000002d */
[----:B------:R-:W-:-:S04]  /*9710*/  PRMT R31, RZ, 0x7610, R31 ;  /* 0x00007610ff1f7816 */ /* 0x000fc8000000001f */
[----:B------:R-:W4:Y:S04]  /*9720*/  @P5 LDG.E.U16 R45, desc[UR22][R38.64] ;  /* 0x00000016262d5981 */ /* 0x000f28000c1e1500 */
[----:B------:R-:W4:Y:S04]  /*9730*/  @P5 LDG.E.U16 R31, desc[UR22][R40.64] ;  /* 0x00000016281f5981 */ /* 0x000f28000c1e1500 */
[----:B--2---:R0:W-:Y:S04]  /*9740*/  STL [R1+0x84], R22 ;  /* 0x0000841601007387 */ /* 0x0041e80000100800 */
[----:B0-----:R-:W2:Y:S04]  /*9750*/  LDL.LU R22, [R1+0x75c] ;  /* 0x00075c0001167983 */ /* 0x001ea80000300800 */
[----:B------:R0:W-:Y:S04]  /*9760*/  STL [R1+0x5c], R23 ;  /* 0x00005c1701007387 */ /* 0x0001e80000100800 */
[----:B0-----:R-:W2:Y:S04]  /*9770*/  LDL.LU R23, [R1+0x758] ;  /* 0x0007580001177983 */ /* 0x001ea80000300800 */
[----:B------:R0:W-:Y:S04]  /*9780*/  STL [R1+0x44], R50 ;  /* 0x0000443201007387 */ /* 0x0001e80000100800 */
[----:B0-----:R-:W2:Y:S04]  /*9790*/  LDL.LU R50, [R1+0x754] ;  /* 0x0007540001327983 */ /* 0x001ea80000300800 */
[----:B------:R-:W-:Y:S04]  /*97a0*/  STL.64 [R1+0x5f0], R42 ;  /* 0x0005f02a01007387 */ /* 0x000fe80000100a00 */
[----:B---3--:R-:W-:Y:S04]  /*97b0*/  STL [R1+0x1c], R48 ;  /* 0x00001c3001007387 */ /* 0x008fe80000100800 */
[----:B------:R0:W-:Y:S04]  /*97c0*/  STL [R1+0x30], R49 ;  /* 0x0000303101007387 */ /* 0x0001e80000100800 */
[----:B------:R-:W3:Y:S04]  /*97d0*/  LDL.64 R28, [R1+0x260] ;  /* 0x00026000011c7983 */ /* 0x000ee80000100a00 */
[----:B------:R-:W2:Y:S04]  /*97e0*/  LDL.64 R14, [R1+0x220] ;  /* 0x00022000010e7983 */ /* 0x000ea80000100a00 */
[----:B0-----:R-:W2:Y:S04]  /*97f0*/  LDL.64 R48, [R1+0x2a0] ;  /* 0x0002a00001307983 */ /* 0x001ea80000100a00 */
[----:B------:R-:W2:Y:S04]  /*9800*/  LDL.64 R32, [R1+0x1e0] ;  /* 0x0001e00001207983 */ /* 0x000ea80000100a00 */
[----:B------:R-:W-:Y:S04]  /*9810*/  STL.64 [R1+0x5f8], R26 ;  /* 0x0005f81a01007387 */ /* 0x000fe80000100a00 */
[----:B----4-:R0:W-:Y:S04]  /*9820*/  STL [R1+0x8], R53 ;  /* 0x0000083501007387 */ /* 0x0101e80000100800 */
[----:B0-----:R-:W4:Y:S04]  /*9830*/  LDL.LU R53, [R1+0x750] ;  /* 0x0007500001357983 */ /* 0x001f280000300800 */
[----:B------:R-:W-:Y:S04]  /*9840*/  STL.64 [R1+0x600], R10 ;  /* 0x0006000a01007387 */ /* 0x000fe80000100a00 */
[----:B------:R-:W2:Y:S04]  /*9850*/  LDL.LU.64 R24, [R1+0x748] ;  /* 0x0007480001187983 */ /* 0x000ea80000300a00 */
[----:B------:R0:W-:Y:S04]  /*9860*/  STL [R1+0xc0], R47 ;  /* 0x0000c02f01007387 */ /* 0x0001e80000100800 */
[----:B0-----:R-:W3:Y:S04]  /*9870*/  LDL.LU R47, [R1+0x740] ;  /* 0x00074000012f7983 */ /* 0x001ee80000300800 */
[----:B------:R-:W3:Y:S04]  /*9880*/  LDL.LU.64 R36, [R1+0x738] ;  /* 0x0007380001247983 */ /* 0x000ee80000300a00 */
[----:B------:R-:W-:Y:S04]  /*9890*/  STL [R1+0xa8], R3 ;  /* 0x0000a80301007387 */ /* 0x000fe80000100800 */
[----:B------:R-:W3:Y:S04]  /*98a0*/  LDL.LU.64 R38, [R1+0x730] ;  /* 0x0007300001267983 */ /* 0x000ee80000300a00 */
[----:B------:R-:W3:Y:S01]  /*98b0*/  LDL.LU.64 R40, [R1+0x728] ;  /* 0x0007280001287983 */ /* 0x000ee20000300a00 */
[----:B------:R-:W-:-:S02]  /*98c0*/  PRMT R16, RZ, 0x7610, R16 ;  /* 0x00007610ff107816 */ /* 0x000fc40000000010 */
[----:B------:R-:W-:Y:S02]  /*98d0*/  PRMT R17, RZ, 0x7610, R17 ;  /* 0x00007610ff117816 */ /* 0x000fe40000000011 */
[----:B------:R-:W-:-:S06]  /*98e0*/  PRMT R18, RZ, 0x7610, R18 ;  /* 0x00007610ff127816 */ /* 0x000fcc0000000012 */
[----:B------:R-:W4:Y:S04]  /*98f0*/  @P5 LDG.E.U16 R18, desc[UR22][R34.64] ;  /* 0x0000001622125981 */ /* 0x000f28000c1e1500 */
[----:B--2---:R-:W2:Y:S04]  /*9900*/  @P5 LDG.E.U16 R16, desc[UR22][R24.64] ;  /* 0x0000001618105981 */ /* 0x004ea8000c1e1500 */
[----:B---3--:R0:W3:Y:S01]  /*9910*/  @P5 LDG.E.U16 R17, desc[UR22][R40.64] ;  /* 0x0000001628115981 */ /* 0x0080e2000c1e1500 */
[----:B------:R-:W-:-:S05]  /*9920*/  PRMT R19, RZ, 0x7610, R19 ;  /* 0x00007610ff137816 */ /* 0x000fca0000000013 */
[----:B------:R-:W-:Y:S04]  /*9930*/  STL.S16 [R1+0xe0], R19 ;  /* 0x0000e01301007387 */ /* 0x000fe80000100600 */
[----:B------:R1:W-:Y:S04]  /*9940*/  STL.64 [R1+0x608], R40 ;  /* 0x0006082801007387 */ /* 0x0003e80000100a00 */
[----:B-1----:R-:W4:Y:S01]  /*9950*/  LDL.LU R40, [R1+0xe0] ;  /* 0x0000e00001287983 */ /* 0x002f220000300800 */
[----:B0-----:R-:W-:-:S06]  /*9960*/  PRMT R41, RZ, 0x7610, R41 ;  /* 0x00007610ff297816 */ /* 0x001fcc0000000029 */
[----:B------:R-:W4:Y:S04]  /*9970*/  @P5 LDG.E.U16 R41, desc[UR22][R48.64] ;  /* 0x0000001630295981 */ /* 0x000f28000c1e1500 */
[----:B--2---:R-:W-:Y:S04]  /*9980*/  STL [R1+0xe4], R16 ;  /* 0x0000e41001007387 */ /* 0x004fe80000100800 */
[----:B---3--:R0:W-:Y:S04]  /*9990*/  STL [R1+0xe8], R17 ;  /* 0x0000e81101007387 */ /* 0x0081e80000100800 */
[----:B0-----:R-:W2:Y:S04]  /*99a0*/  LDL.64 R16, [R1+0x258] ;  /* 0x0002580001107983 */ /* 0x001ea80000100a00 */
[----:B----4-:R0:W-:Y:S04]  /*99b0*/  STL [R1+0xec], R18 ;  /* 0x0000ec1201007387 */ /* 0x0101e80000100800 */
[----:B------:R-:W3:Y:S01]  /*99c0*/  LDL.64 R34, [R1+0x1d8] ;  /* 0x0001d80001227983 */ /* 0x000ee20000100a00 */
[----:B------:R-:W-:-:S02]  /*99d0*/  PRMT R42, RZ, 0x7610, R42 ;  /* 0x00007610ff2a7816 */ /* 0x000fc4000000002a */
[----:B------:R-:W-:Y:S01]  /*99e0*/  PRMT R27, RZ, 0x7610, R27 ;  /* 0x00007610ff1b7816 */ /* 0x000fe2000000001b */
[----:B------:R1:W4:Y:S04]  /*99f0*/  @P5 LDG.E.U16 R40, desc[UR22][R8.64] ;  /* 0x0000001608285981 */ /* 0x000328000c1e1500 */
[----:B0-----:R-:W2:Y:S04]  /*9a00*/  LDL.64 R18, [R1+0x218] ;  /* 0x0002180001127983 */ /* 0x001ea80000100a00 */
[----:B------:R0:W-:Y:S04]  /*9a10*/  STL.64 [R1+0x610], R24 ;  /* 0x0006101801007387 */ /* 0x0001e80000100a00 */
[----:B------:R-:W-:Y:S04]  /*9a20*/  STL.64 [R1+0x618], R8 ;  /* 0x0006180801007387 */ /* 0x000fe80000100a00 */
[----:B------:R-:W2:Y:S04]  /*9a30*/  LDL.LU.64 R48, [R1+0x720] ;  /* 0x0007200001307983 */ /* 0x000ea80000300a00 */
[----:B------:R-:W3:Y:S04]  /*9a40*/  @P5 LDG.E.U16 R42, desc[UR22][R32.64] ;  /* 0x00000016202a5981 */ /* 0x000ee8000c1e1500 */
[----:B------:R-:W3:Y:S04]  /*9a50*/  LDL.64 R32, [R1+0x198] ;  /* 0x0001980001207983 */ /* 0x000ee80000100a00 */
[----:B------:R-:W-:Y:S04]  /*9a60*/  STL [R1+0x80], R45 ;  /* 0x0000802d01007387 */ /* 0x000fe80000100800 */
[----:B------:R-:W-:Y:S04]  /*9a70*/  STL [R1+0x58], R31 ;  /* 0x0000581f01007387 */ /* 0x000fe80000100800 */
[----:B--2---:R-:W2:Y:S04]  /*9a80*/  @P5 LDG.E.U16 R27, desc[UR22][R48.64] ;  /* 0x00000016301b5981 */ /* 0x004ea8000c1e1500 */
[----:B------:R-:W2:Y:S01]  /*9a90*/  LDL.LU.64 R48, [R1+0x718] ;  /* 0x0007180001307983 */ /* 0x000ea20000300a00 */
[----:B------:R-:W-:-:S02]  /*9aa0*/  PRMT R13, RZ, 0x7610, R13 ;  /* 0x00007610ff0d7816 */ /* 0x000fc4000000000d */
[----:B------:R-:W-:Y:S02]  /*9ab0*/  PRMT R12, RZ, 0x7610, R12 ;  /* 0x00007610ff0c7816 */ /* 0x000fe4000000000c */
[----:B------:R-:W-:Y:S01]  /*9ac0*/  PRMT R11, RZ, 0x7610, R11 ;  /* 0x00007610ff0b7816 */ /* 0x000fe2000000000b */
[----:B------:R-:W-:Y:S04]  /*9ad0*/  STL.64 [R1+0x620], R38 ;  /* 0x0006202601007387 */ /* 0x000fe80000100a00 */
[----:B------:R1:W-:Y:S04]  /*9ae0*/  STL.64 [R1+0x628], R22 ;  /* 0x0006281601007387 */ /* 0x0003e80000100a00 */
[----:B------:R-:W-:Y:S01]  /*9af0*/  STL.64 [R1+0x630], R6 ;  /* 0x0006300601007387 */ /* 0x000fe20000100a00 */
[----:B0-----:R-:W-:-:S03]  /*9b00*/  PRMT R25, RZ, 0x7610, R25 ;  /* 0x00007610ff197816 */ /* 0x001fc60000000019 */
[----:B------:R-:W4:Y:S01]  /*9b10*/  @P5 LDG.E.U16 R12, desc[UR22][R16.64] ;  /* 0x00000016100c5981 */ /* 0x000f22000c1e1500 */
[----:B------:R-:W-:-:S03]  /*9b20*/  PRMT R26, RZ, 0x7610, R26 ;  /* 0x00007610ff1a7816 */ /* 0x000fc6000000001a */
[----:B------:R-:W4:Y:S01]  /*9b30*/  @P5 LDG.E.U16 R11, desc[UR22][R18.64] ;  /* 0x00000016120b5981 */ /* 0x000f22000c1e1500 */
[----:B------:R-:W-:Y:S02]  /*9b40*/  PRMT R10, RZ, 0x7610, R10 ;  /* 0x00007610ff0a7816 */ /* 0x000fe4000000000a */
[----:B------:R-:W-:Y:S01]  /*9b50*/  PRMT R44, RZ, 0x7610, R44 ;  /* 0x00007610ff2c7816 */ /* 0x000fe2000000002c */
[----:B------:R-:W4:Y:S04]  /*9b60*/  @P5 LDG.E.U16 R25, desc[UR22][R22.64] ;  /* 0x0000001616195981 */ /* 0x000f28000c1e1500 */
[----:B------:R-:W4:Y:S04]  /*9b70*/  @P5 LDG.E.U16 R26, desc[UR22][R38.64] ;  /* 0x00000016261a5981 */ /* 0x000f28000c1e1500 */
[----:B---3--:R-:W3:Y:S04]  /*9b80*/  @P5 LDG.E.U16 R10, desc[UR22][R34.64] ;  /* 0x00000016220a5981 */ /* 0x008ee8000c1e1500 */
[----:B------:R-:W3:Y:S04]  /*9b90*/  @P5 LDG.E.U16 R44, desc[UR22][R28.64] ;  /* 0x000000161c2c5981 */ /* 0x000ee8000c1e1500 */
[----:B--2---:R-:W2:Y:S04]  /*9ba0*/  @P5 LDG.E.U16 R13, desc[UR22][R48.64] ;  /* 0x00000016300d5981 */ /* 0x004ea8000c1e1500 */
[----:B------:R-:W2:Y:S04]  /*9bb0*/  LDL.LU R48, [R1+0x710] ;  /* 0x0007100001307983 */ /* 0x000ea80000300800 */
[----:B------:R-:W2:Y:S04]  /*9bc0*/  LDL.LU R17, [R1+0x350] ;  /* 0x0003500001117983 */ /* 0x000ea80000300800 */
[----:B------:R-:W3:Y:S04]  /*9bd0*/  LDL.LU R18, [R1+0x34c] ;  /* 0x00034c0001127983 */ /* 0x000ee80000300800 */
[----:B-1----:R-:W4:Y:S04]  /*9be0*/  LDL.LU R23, [R1+0x348] ;  /* 0x0003480001177983 */ /* 0x002f280000300800 */
[----:B------:R-:W4:Y:S04]  /*9bf0*/  LDL.LU R38, [R1+0x344] ;  /* 0x0003440001267983 */ /* 0x000f280000300800 */
[----:B------:R-:W4:Y:S04]  /*9c00*/  LDL.LU R39, [R1+0x340] ;  /* 0x0003400001277983 */ /* 0x000f280000300800 */
[----:B------:R-:W4:Y:S04]  /*9c10*/  LDL.LU R34, [R1+0x33c] ;  /* 0x00033c0001227983 */ /* 0x000f280000300800 */
[----:B------:R-:W4:Y:S04]  /*9c20*/  LDL.LU R28, [R1+0x338] ;  /* 0x00033800011c7983 */ /* 0x000f280000300800 */
[----:B------:R-:W4:Y:S01]  /*9c30*/  LDL.LU R49, [R1+0x328] ;  /* 0x0003280001317983 */ /* 0x000f220000300800 */
[----:B------:R-:W-:-:S02]  /*9c40*/  PRMT R43, RZ, 0x7610, R43 ;  /* 0x00007610ff2b7816 */ /* 0x000fc4000000002b */
[----:B------:R-:W-:Y:S01]  /*9c50*/  PRMT R9, RZ, 0x7610, R9 ;  /* 0x00007610ff097816 */ /* 0x000fe20000000009 */
[----:B------:R-:W4:Y:S04]  /*9c60*/  LDL.LU R29, [R1+0x358] ;  /* 0x00035800011d7983 */ /* 0x000f280000300800 */
[----:B------:R-:W4:Y:S04]  /*9c70*/  @P5 LDG.E.U16 R43, desc[UR22][R14.64] ;  /* 0x000000160e2b5981 */ /* 0x000f28000c1e1500 */
[----:B------:R-:W4:Y:S04]  /*9c80*/  LDL.LU R45, [R1+0x354] ;  /* 0x00035400012d7983 */ /* 0x000f280000300800 */
[----:B------:R-:W4:Y:S04]  /*9c90*/  @P5 LDG.E.U16 R9, desc[UR22][R32.64] ;  /* 0x0000001620095981 */ /* 0x000f28000c1e1500 */
        /* <DEDUP_REMOVED lines=9> */
[----:B------:R-:W-:Y:S04]  /*9d30*/  STL.64 [R1+0x638], R36 ;  /* 0x0006382401007387 */ /* 0x000fe80000100a00 */
[----:B------:R-:W-:Y:S04]  /*9d40*/  STL.64 [R1+0x640], R20 ;  /* 0x0006401401007387 */ /* 0x000fe80000100a00 */
[----:B------:R-:W-:Y:S04]  /*9d50*/  STL.64 [R1+0x648], R4 ;  /* 0x0006480401007387 */ /* 0x000fe80000100a00 */
[----:B--2---:R0:W-:Y:S04]  /*9d60*/  STS.U16 [R52+UR10+0x2000], R17 ;  /* 0x0020001134007988 */ /* 0x0041e8000800040a */
[----:B---3--:R1:W-:Y:S04]  /*9d70*/  STS.U16 [R52+UR10+0x2400], R18 ;  /* 0x0024001234007988 */ /* 0x0083e8000800040a */
[----:B0-----:R-:W2:Y:S04]  /*9d80*/  LDL.LU R17, [R1+0x308] ;  /* 0x0003080001117983 */ /* 0x001ea80000300800 */
[----:B-1----:R-:W3:Y:S04]  /*9d90*/  LDL.LU R18, [R1+0x2ec] ;  /* 0x0002ec0001127983 */ /* 0x002ee80000300800 */
[----:B----4-:R0:W-:Y:S04]  /*9da0*/  STS.U16 [R52+UR10+0x3400], R34 ;  /* 0x0034002234007988 */ /* 0x0101e8000800040a */
[----:B0-----:R-:W4:Y:S04]  /*9db0*/  LDL.LU R34, [R1+0x148] ;  /* 0x0001480001227983 */ /* 0x001f280000300800 */
[----:B------:R0:W-:Y:S04]  /*9dc0*/  STS.U16 [R52+UR10+0x3c00], R49 ;  /* 0x003c003134007988 */ /* 0x0001e8000800040a */
[----:B0-----:R-:W4:Y:S01]  /*9dd0*/  LDL.LU R49, [R1+0x2d8] ;  /* 0x0002d80001317983 */ /* 0x001f220000300800 */
[----:B------:R-:W-:-:S06]  /*9de0*/  PRMT R24, RZ, 0x7610, R24 ;  /* 0x00007610ff187816 */ /* 0x000fcc0000000018 */
[----:B------:R0:W4:Y:S02]  /*9df0*/  @P5 LDG.E.U16 R24, desc[UR22][R6.64] ;  /* 0x0000001606185981 */ /* 0x000124000c1e1500 */
[----:B0-----:R-:W-:Y:S02]  /*9e00*/  PRMT R6, RZ, 0x7610, R6 ;  /* 0x00007610ff067816 */ /* 0x001fe40000000006 */
[----:B------:R-:W-:Y:S04]  /*9e10*/  STS.U16 [R52+UR10+0x2800], R23 ;  /* 0x0028001734007988 */ /* 0x000fe8000800040a */
[----:B------:R0:W4:Y:S04]  /*9e20*/  @P5 LDG.E.U16 R6, desc[UR22][R4.64] ;  /* 0x0000001604065981 */ /* 0x000128000c1e1500 */
[----:B------:R-:W-:Y:S01]  /*9e30*/  STS.U16 [R52+UR10+0x2c00], R38 ;  /* 0x002c002634007988 */ /* 0x000fe2000800040a */
[----:B0-----:R-:W-:-:S03]  /*9e40*/  LOP3.LUT R4, R52, 0x20, RZ, 0x3c, !PT ;  /* 0x0000002034047812 */ /* 0x001fc600078e3cff */
[----:B------:R-:W-:Y:S04]  /*9e50*/  STS.U16 [R52+UR10+0x3000], R39 ;  /* 0x0030002734007988 */ /* 0x000fe8000800040a */
[----:B------:R-:W-:Y:S04]  /*9e60*/  STS.U16 [R52+UR10+0x3800], R28 ;  /* 0x0038001c34007988 */ /* 0x000fe8000800040a */
[----:B------:R-:W-:Y:S04]  /*9e70*/  STS.U16 [R52+UR10], R0 ;  /* 0x0000000034007988 */ /* 0x000fe8000800040a */
[----:B------:R-:W-:Y:S04]  /*9e80*/  STS.U16 [R4+UR10+0x500], R29 ;  /* 0x0005001d04007988 */ /* 0x000fe8000800040a */
[----:B------:R-:W-:Y:S04]  /*9e90*/  STS.U16 [R4+UR10+0x900], R45 ;  /* 0x0009002d04007988 */ /* 0x000fe8000800040a */
[----:B------:R-:W-:Y:S04]  /*9ea0*/  STS.U16 [R4+UR10+0xd00], R14 ;  /* 0x000d000e04007988 */ /* 0x000fe8000800040a */
[----:B------:R-:W-:Y:S04]  /*9eb0*/  STS.U16 [R4+UR10+0x1100], R15 ;  /* 0x0011000f04007988 */ /* 0x000fe8000800040a */
[----:B------:R-:W-:Y:S04]  /*9ec0*/  STS.U16 [R4+UR10+0x1500], R31 ;  /* 0x0015001f04007988 */ /* 0x000fe8000800040a */
[----:B------:R-:W-:Y:S04]  /*9ed0*/  STS.U16 [R4+UR10+0x1900], R16 ;  /* 0x0019001004007988 */ /* 0x000fe8000800040a */
[----:B------:R0:W-:Y:S04]  /*9ee0*/  STS.U16 [R4+UR10+0x1d00], R33 ;  /* 0x001d002104007988 */ /* 0x0001e8000800040a */
[----:B------:R1:W-:Y:S04]  /*9ef0*/  STS.U16 [R4+UR10+0x2100], R32 ;  /* 0x0021002004007988 */ /* 0x0003e8000800040a */
[----:B------:R-:W-:Y:S04]  /*9f00*/  STL [R1+0x56c], R4 ;  /* 0x00056c0401007387 */ /* 0x000fe80000100800 */
[----:B------:R-:W-:Y:S04]  /*9f10*/  STS.U16 [R4+UR10+0x2500], R19 ;  /* 0x0025001304007988 */ /* 0x000fe8000800040a */
[----:B0-----:R-:W4:Y:S04]  /*9f20*/  LDL.LU R33, [R1+0x74] ;  /* 0x0000740001217983 */ /* 0x001f280000300800 */
[----:B------:R0:W-:Y:S04]  /*9f30*/  STS.U16 [R4+UR10+0x2900], R46 ;  /* 0x0029002e04007988 */ /* 0x0001e8000800040a */
[----:B-1----:R-:W4:Y:S04]  /*9f40*/  LDL.LU R32, [R1+0x2fc] ;  /* 0x0002fc0001207983 */ /* 0x002f280000300800 */
[----:B------:R1:W-:Y:S04]  /*9f50*/  STS.U16 [R4+UR10+0x2d00], R35 ;  /* 0x002d002304007988 */ /* 0x0003e8000800040a */
[----:B0-----:R-:W4:Y:S04]  /*9f60*/  LDL.LU R46, [R1+0x2e8] ;  /* 0x0002e800012e7983 */ /* 0x001f280000300800 */
[----:B------:R-:W4:Y:S04]  /*9f70*/  LDL.LU R19, [R1+0x2dc] ;  /* 0x0002dc0001137983 */ /* 0x000f280000300800 */
[----:B-1----:R-:W4:Y:S04]  /*9f80*/  LDL.LU R35, [R1+0x70] ;  /* 0x0000700001237983 */ /* 0x002f280000300800 */
[----:B--2---:R-:W-:Y:S04]  /*9f90*/  STS.U16 [R4+UR10+0x3100], R17 ;  /* 0x0031001104007988 */ /* 0x004fe8000800040a */
[----:B---3--:R-:W-:Y:S04]  /*9fa0*/  STS.U16 [R4+UR10+0x3500], R18 ;  /* 0x0035001204007988 */ /* 0x008fe8000800040a */
[----:B------:R0:W-:Y:S04]  /*9fb0*/  STS.U16 [R4+UR10+0x3900], R47 ;  /* 0x0039002f04007988 */ /* 0x0001e8000800040a */
[----:B0-----:R-:W2:Y:S01]  /*9fc0*/  LDL.LU R47, [R1+0x70c] ;  /* 0x00070c00012f7983 */ /* 0x001ea20000300800 */
[----:B----4-:R-:W-:-:S03]  /*9fd0*/  SHF.R.S32.HI R0, RZ, 0x1f, R34 ;  /* 0x0000001fff007819 */ /* 0x010fc60000011422 */
[----:B------:R-:W3:Y:S01]  /*9fe0*/  LDL.LU R18, [R1+0x2cc] ;  /* 0x0002cc0001127983 */ /* 0x000ee20000300800 */
[----:B------:R-:W-:-:S03]  /*9ff0*/  SHF.L.U64.HI R0, R34, 0x1, R0 ;  /* 0x0000000122007819 */ /* 0x000fc60000010200 */
[----:B------:R-:W4:Y:S04]  /*a000*/  LDL.LU R34, [R1+0x68] ;  /* 0x0000680001227983 */ /* 0x000f280000300800 */
[----:B------:R0:W-:Y:S04]  /*a010*/  STS.U16 [R4+UR10+0x3d00], R49 ;  /* 0x003d003104007988 */ /* 0x0001e8000800040a */
[----:B------:R1:W-:Y:S04]  /*a020*/  STS.U16 [R4+UR10+0x100], R51 ;  /* 0x0001003304007988 */ /* 0x0003e8000800040a */
[----:B0-----:R-:W3:Y:S04]  /*a030*/  LDL.LU R49, [R1] ;  /* 0x0000000001317983 */ /* 0x001ee80000300800 */
[----:B-1----:R-:W3:Y:S01]  /*a040*/  LDL.LU R51, [R1+0x708] ;  /* 0x0007080001337983 */ /* 0x002ee20000300800 */
[----:B------:R-:W0:Y:S01]  /*a050*/  S2R R2, SR_TID.X ;  /* 0x0000000000027919 */ /* 0x000e220000002100 */
[----:B------:R-:W1:Y:S01]  /*a060*/  S2R R3, SR_TID.X ;  /* 0x0000000000037919 */ /* 0x000e620000002100 */
[----:B------:R-:W1:Y:S01]  /*a070*/  S2R R45, SR_TID.X ;  /* 0x00000000002d7919 */ /* 0x000e620000002100 */
[----:B0-----:R-:W-:-:S04]  /*a080*/  SHF.R.U32.HI R2, RZ, 0x6, R2 ;  /* 0x00000006ff027819 */ /* 0x001fc80000011602 */
[----:B------:R-:W-:-:S05]  /*a090*/  SGXT.U32 R2, R2, 0x1 ;  /* 0x000000010202781a */ /* 0x000fca0000000000 */
[----:B------:R-:W-:-:S04]  /*a0a0*/  IMAD R2, R2, R48, RZ ;  /* 0x0000003002027224 */ /* 0x000fc800078e02ff */
[----:B------:R-:W-:-:S04]  /*a0b0*/  IMAD R2, R48, 0x2, R2 ;  /* 0x0000000230027824 */ /* 0x000fc800078e0202 */
[----:B------:R-:W-:-:S04]  /*a0c0*/  IMAD R2, R48, 0x2, R2 ;  /* 0x0000000230027824 */ /* 0x000fc800078e0202 */
[----:B------:R-:W-:-:S04]  /*a0d0*/  IMAD R2, R48, 0x2, R2 ;  /* 0x0000000230027824 */ /* 0x000fc800078e0202 */
[----:B------:R-:W-:Y:S01]  /*a0e0*/  IMAD R2, R48, 0x2, R2 ;  /* 0x0000000230027824 */ /* 0x000fe200078e0202 */
[----:B-1----:R-:W-:-:S04]  /*a0f0*/  LOP3.LUT R3, R3, 0x3f, RZ, 0xc0, !PT ;  /* 0x0000003f03037812 */ /* 0x002fc800078ec0ff */
[----:B------:R-:W-:Y:S01]  /*a100*/  SHF.R.S32.HI R5, RZ, 0x1f, R2 ;  /* 0x0000001fff057819 */ /* 0x000fe20000011402 */
[----:B------:R-:W-:Y:S01]  /*a110*/  IMAD.SHL.U32 R3, R3, 0x2, RZ ;  /* 0x0000000203037824 */ /* 0x000fe200078e00ff */
[----:B------:R-:W-:Y:S02]  /*a120*/  LOP3.LUT R14, R45, 0x40, RZ, 0xc0, !PT ;  /* 0x000000402d0e7812 */ /* 0x000fe400078ec0ff */
[----:B------:R-:W-:-:S03]  /*a130*/  LOP3.LUT R4, R52, 0x40, RZ, 0x3c, !PT ;  /* 0x0000004034047812 */ /* 0x000fc600078e3cff */
[----:B------:R-:W-:Y:S02]  /*a140*/  IMAD R3, R14, 0x80, R3 ;  /* 0x000000800e037824 */ /* 0x000fe400078e0203 */
[----:B------:R-:W-:Y:S04]  /*a150*/  STS.U16 [R4+UR10+0x600], R32 ;  /* 0x0006002004007988 */ /* 0x000fe8000800040a */
[----:B------:R-:W-:Y:S04]  /*a160*/  STS.U16 [R4+UR10+0xa00], R46 ;  /* 0x000a002e04007988 */ /* 0x000fe8000800040a */
[----:B------:R0:W-:Y:S01]  /*a170*/  STS.U16 [R4+UR10+0xe00], R19 ;  /* 0x000e001304007988 */ /* 0x0001e2000800040a */
[----:B--2---:R-:W-:-:S04]  /*a180*/  LEA R29, P0, R2, R47, 0x1 ;  /* 0x0000002f021d7211 */ /* 0x004fc800078008ff */
[-C--:B------:R-:W-:Y:S02]  /*a190*/  LEA.HI.X R17, R2, R0.reuse, R5, 0x1, P0 ;  /* 0x0000000002117211 */ /* 0x080fe400000f0c05 */
[----:B------:R-:W-:Y:S02]  /*a1a0*/  SHF.R.S32.HI R2, RZ, 0x1f, R33 ;  /* 0x0000001fff027819 */ /* 0x000fe40000011421 */
[CC--:B------:R-:W-:Y:S02]  /*a1b0*/  LEA R28, P0, R33.reuse, R47.reuse, 0x1 ;  /* 0x0000002f211c7211 */ /* 0x0c0fe400078008ff */
[----:B------:R-:W-:Y:S02]  /*a1c0*/  SHF.R.S32.HI R5, RZ, 0x1f, R35 ;  /* 0x0000001fff057819 */ /* 0x000fe40000011423 */
[----:B------:R-:W-:Y:S02]  /*a1d0*/  LEA.HI.X R33, R33, R0, R2, 0x1, P0 ;  /* 0x0000000021217211 */ /* 0x000fe400000f0c02 */
[----:B------:R-:W-:-:S02]  /*a1e0*/  LEA R15, P0, R35, R47, 0x1 ;  /* 0x0000002f230f7211 */ /* 0x000fc400078008ff */
[----:B------:R-:W-:Y:S02]  /*a1f0*/  LEA R14, P3, R53, R47, 0x1 ;  /* 0x0000002f350e7211 */ /* 0x000fe400078608ff */
[----:B------:R-:W-:Y:S01]  /*a200*/  SHF.R.S32.HI R2, RZ, 0x1f, R53 ;  /* 0x0000001fff027819 */ /* 0x000fe20000011435 */
[----:B------:R-:W-:Y:S01]  /*a210*/  STL.64 [R1+0x650], R28 ;  /* 0x0006501c01007387 */ /* 0x000fe20000100a00 */
[-C--:B0-----:R-:W-:Y:S02]  /*a220*/  LEA.HI.X R19, R35, R0.reuse, R5, 0x1, P0 ;  /* 0x0000000023137211 */ /* 0x081fe400000f0c05 */
[----:B------:R-:W-:Y:S01]  /*a230*/  LEA.HI.X R35, R53, R0, R2, 0x1, P3 ;  /* 0x0000000035237211 */ /* 0x000fe200018f0c02 */
[----:B------:R-:W2:Y:S04]  /*a240*/  LDL.LU R46, [R1+0x2bc] ;  /* 0x0002bc00012e7983 */ /* 0x000ea80000300800 */
[----:B------:R-:W-:Y:S04]  /*a250*/  STL.64 [R1+0x658], R14 ;  /* 0x0006580e01007387 */ /* 0x000fe80000100a00 */
[----:B---3--:R-:W-:Y:S04]  /*a260*/  STS.U16 [R4+UR10+0x1200], R18 ;  /* 0x0012001204007988 */ /* 0x008fe8000800040a */
[----:B------:R-:W3:Y:S04]  /*a270*/  LDL.LU R53, [R1+0x704] ;  /* 0x0007040001357983 */ /* 0x000ee80000300800 */
[----:B------:R0:W-:Y:S04]  /*a280*/  STS.U16 [R4+UR10+0x1600], R51 ;  /* 0x0016003304007988 */ /* 0x0001e8000800040a */
[----:B0-----:R-:W3:Y:S04]  /*a290*/  LDL.LU R51, [R1+0x700] ;  /* 0x0007000001337983 */ /* 0x001ee80000300800 */
[----:B------:R-:W3:Y:S01]  /*a2a0*/  LDL.LU R39, [R1+0x18c] ;  /* 0x00018c0001277983 */ /* 0x000ee20000300800 */
[----:B------:R-:W-:-:S02]  /*a2b0*/  PRMT R8, RZ, 0x7610, R8 ;  /* 0x00007610ff087816 */ /* 0x000fc40000000008 */
[----:B----4-:R-:W-:Y:S01]  /*a2c0*/  SHF.R.S32.HI R5, RZ, 0x1f, R34 ;  /* 0x0000001fff057819 */ /* 0x010fe20000011422 */
[----:B------:R-:W4:Y:S01]  /*a2d0*/  LDL.LU R14, [R1+0x188] ;  /* 0x00018800010e7983 */ /* 0x000f220000300800 */
[CC--:B------:R-:W-:Y:S02]  /*a2e0*/  LEA R16, P0, R34.reuse, R47.reuse, 0x1 ;  /* 0x0000002f22107211 */ /* 0x0c0fe400078008ff */
[----:B------:R-:W-:Y:S01]  /*a2f0*/  LEA R32, P3, R49, R47, 0x1 ;  /* 0x0000002f31207211 */ /* 0x000fe200078608ff */
[----:B------:R-:W4:Y:S01]  /*a300*/  @P5 LDG.E.U16 R8, desc[UR22][R36.64] ;  /* 0x0000001624085981 */ /* 0x000f22000c1e1500 */
[----:B------:R-:W-:Y:S02]  /*a310*/  LEA.HI.X R31, R34, R0, R5, 0x1, P0 ;  /* 0x00000000221f7211 */ /* 0x000fe400000f0c05 */
[----:B------:R-:W-:Y:S02]  /*a320*/  PRMT R7, RZ, 0x7610, R7 ;  /* 0x00007610ff077816 */ /* 0x000fe40000000007 */
[----:B------:R-:W-:-:S04]  /*a330*/  SHF.R.S32.HI R2, RZ, 0x1f, R49 ;  /* 0x0000001fff027819 */ /* 0x000fc80000011431 */
[----:B------:R-:W4:Y:S04]  /*a340*/  @P5 LDG.E.U16 R7, desc[UR22][R20.64] ;  /* 0x0000001614075981 */ /* 0x000f28000c1e1500 */
[----:B------:R-:W4:Y:S04]  /*a350*/  LDL.LU R36, [R1+0x184] ;  /* 0x0001840001247983 */ /* 0x000f280000300800 */
[----:B------:R-:W4:Y:S04]  /*a360*/  LDL.LU R37, [R1+0x180] ;  /* 0x0001800001257983 */ /* 0x000f280000300800 */
[----:B------:R-:W4:Y:S04]  /*a370*/  LDL.LU R15, [R1+0x178] ;  /* 0x00017800010f7983 */ /* 0x000f280000300800 */
[----:B------:R0:W-:Y:S04]  /*a380*/  STL.64 [R1+0x660], R16 ;  /* 0x0006601001007387 */ /* 0x0001e80000100a00 */
[----:B------:R-:W-:Y:S04]  /*a390*/  STL.64 [R1+0x668], R32 ;  /* 0x0006682001007387 */ /* 0x000fe80000100a00 */
[----:B------:R-:W4:Y:S04]  /*a3a0*/  LDL.LU R28, [R1+0x17c] ;  /* 0x00017c00011c7983 */ /* 0x000f280000300800 */
[----:B------:R-:W4:Y:S04]  /*a3b0*/  LDL.LU R22, [R1+0x174] ;  /* 0x0001740001167983 */ /* 0x000f280000300800 */
[----:B------:R-:W-:Y:S04]  /*a3c0*/  STL.64 [R1+0x670], R30 ;  /* 0x0006701e01007387 */ /* 0x000fe80000100a00 */
[----:B------:R-:W4:Y:S04]  /*a3d0*/  LDL.LU R29, [R1+0x170] ;  /* 0x00017000011d7983 */ /* 0x000f280000300800 */
[----:B------:R-:W4:Y:S04]  /*a3e0*/  LDL.LU R5, [R1+0xdc] ;  /* 0x0000dc0001057983 */ /* 0x000f280000300800 */
[----:B------:R-:W4:Y:S04]  /*a3f0*/  LDL.LU R20, [R1+0x16c] ;  /* 0x00016c0001147983 */ /* 0x000f280000300800 */
[----:B------:R-:W4:Y:S01]  /*a400*/  LDL.LU R23, [R1+0x168] ;  /* 0x0001680001177983 */ /* 0x000f220000300800 */
[----:B------:R-:W-:-:S02]  /*a410*/  LEA.HI.X R49, R49, R0, R2, 0x1, P3 ;  /* 0x0000000031317211 */ /* 0x000fc400018f0c02 */
[----:B------:R-:W-:Y:S01]  /*a420*/  LEA R34, P3, R50, R47, 0x1 ;  /* 0x0000002f32227211 */ /* 0x000fe200078608ff */
[----:B------:R-:W4:Y:S04]  /*a430*/  LDL.LU R38, [R1+0x164] ;  /* 0x0001640001267983 */ /* 0x000f280000300800 */
[----:B------:R-:W4:Y:S04]  /*a440*/  LDL.LU R21, [R1+0x160] ;  /* 0x0001600001157983 */ /* 0x000f280000300800 */
[----:B--2---:R1:W-:Y:S04]  /*a450*/  STS.U16 [R4+UR10+0x1a00], R46 ;  /* 0x001a002e04007988 */ /* 0x0043e8000800040a */
[----:B---3--:R-:W-:Y:S01]  /*a460*/  STS.U16 [R4+UR10+0x1e00], R53 ;  /* 0x001e003504007988 */ /* 0x008fe2000800040a */
[----:B0-----:R-:W-:-:S02]  /*a470*/  SHF.R.S32.HI R16, RZ, 0x1f, R51 ;  /* 0x0000001fff107819 */ /* 0x001fc40000011433 */
[----:B------:R-:W-:-:S04]  /*a480*/  LEA R18, P0, R51, R47, 0x1 ;  /* 0x0000002f33127211 */ /* 0x000fc800078008ff */
[----:B-1----:R-:W-:Y:S01]  /*a490*/  LEA.HI.X R46, R51, R0, R16, 0x1, P0 ;  /* 0x00000000332e7211 */ /* 0x002fe200000f0c10 */
[----:B------:R-:W-:Y:S04]  /*a4a0*/  STL.64 [R1+0x678], R18 ;  /* 0x0006781201007387 */ /* 0x000fe80000100a00 */
[----:B------:R-:W-:Y:S04]  /*a4b0*/  STL.64 [R1+0x680], R34 ;  /* 0x0006802201007387 */ /* 0x000fe80000100a00 */
[----:B------:R-:W-:Y:S04]  /*a4c0*/  STL [R1+0x698], R46 ;  /* 0x0006982e01007387 */ /* 0x000fe80000100800 */
[----:B------:R0:W-:Y:S04]  /*a4d0*/  STS.U16 [R4+UR10+0x2200], R39 ;  /* 0x0022002704007988 */ /* 0x0001e8000800040a */
[----:B0-----:R-:W2:Y:S01]  /*a4e0*/  LDL.LU R39, [R1+0x15c] ;  /* 0x00015c0001277983 */ /* 0x001ea20000300800 */
[----:B------:R-:W-:-:S03]  /*a4f0*/  SHF.R.S32.HI R2, RZ, 0x1f, R50 ;  /* 0x0000001fff027819 */ /* 0x000fc60000011432 */
[----:B----4-:R-:W-:Y:S01]  /*a500*/  STS.U16 [R4+UR10+0x2600], R14 ;  /* 0x0026000e04007988 */ /* 0x010fe2000800040a */
[----:B------:R-:W-:Y:S02]  /*a510*/  LEA.HI.X R53, R50, R0, R2, 0x1, P3 ;  /* 0x0000000032357211 */ /* 0x000fe400018f0c02 */
[----:B------:R-:W-:Y:S01]  /*a520*/  LOP3.LUT R2, R52, 0x60, RZ, 0x3c, !PT ;  /* 0x0000006034027812 */ /* 0x000fe200078e3cff */
[----:B------:R0:W-:Y:S04]  /*a530*/  STS.U16 [R4+UR10+0x2a00], R36 ;  /* 0x002a002404007988 */ /* 0x0001e8000800040a */
[----:B------:R1:W-:Y:S04]  /*a540*/  STS.U16 [R4+UR10+0x2e00], R37 ;  /* 0x002e002504007988 */ /* 0x0003e8000800040a */
[----:B------:R-:W-:Y:S04]  /*a550*/  STS.U16 [R4+UR10+0x3200], R15 ;  /* 0x0032000f04007988 */ /* 0x000fe8000800040a */
[----:B0-----:R-:W3:Y:S04]  /*a560*/  LDL.LU R36, [R1+0x158] ;  /* 0x0001580001247983 */ /* 0x001ee80000300800 */
[----:B-1----:R-:W4:Y:S04]  /*a570*/  LDL.LU R37, [R1+0x154] ;  /* 0x0001540001257983 */ /* 0x002f280000300800 */
[----:B------:R-:W-:Y:S04]  /*a580*/  STS.U16 [R4+UR10+0x3600], R28 ;  /* 0x0036001c04007988 */ /* 0x000fe8000800040a */
[----:B------:R-:W-:Y:S04]  /*a590*/  STL.64 [R1+0x688], R52 ;  /* 0x0006883401007387 */ /* 0x000fe80000100a00 */
[----:B------:R0:W-:Y:S04]  /*a5a0*/  STS.U16 [R4+UR10+0x3a00], R22 ;  /* 0x003a001604007988 */ /* 0x0001e8000800040a */
[----:B------:R-:W-:Y:S04]  /*a5b0*/  STS.U16 [R4+UR10+0x3e00], R29 ;  /* 0x003e001d04007988 */ /* 0x000fe8000800040a */
[----:B------:R-:W-:Y:S04]  /*a5c0*/  STS.U16 [R4+UR10+0x200], R5 ;  /* 0x0002000504007988 */ /* 0x000fe8000800040a */
[----:B0-----:R-:W4:Y:S04]  /*a5d0*/  LDL.LU R22, [R1+0x150] ;  /* 0x0001500001167983 */ /* 0x001f280000300800 */
[----:B------:R-:W-:Y:S04]  /*a5e0*/  STL [R1+0x460], R2 ;  /* 0x0004600201007387 */ /* 0x000fe80000100800 */
[----:B------:R-:W-:Y:S04]  /*a5f0*/  STS.U16 [R2+UR10+0x700], R20 ;  /* 0x0007001402007988 */ /* 0x000fe8000800040a */
[----:B------:R-:W4:Y:S04]  /*a600*/  LDL.LU R51, [R1+0x14c] ;  /* 0x00014c0001337983 */ /* 0x000f280000300800 */
[----:B------:R0:W-:Y:S04]  /*a610*/  STS.U16 [R2+UR10+0xb00], R23 ;  /* 0x000b001702007988 */ /* 0x0001e8000800040a */
[----:B------:R-:W4:Y:S04]  /*a620*/  LDL.LU R34, [R1+0x144] ;  /* 0x0001440001227983 */ /* 0x000f280000300800 */
[----:B0-----:R-:W4:Y:S04]  /*a630*/  LDL.LU R23, [R1+0x140] ;  /* 0x0001400001177983 */ /* 0x001f280000300800 */
[----:B------:R-:W4:Y:S04]  /*a640*/  LDL.LU R35, [R1+0x13c] ;  /* 0x00013c0001237983 */ /* 0x000f280000300800 */
[----:B------:R-:W4:Y:S04]  /*a650*/  LDL.LU R18, [R1+0x138] ;  /* 0x0001380001127983 */ /* 0x000f280000300800 */
[----:B------:R-:W4:Y:S04]  /*a660*/  LDL.LU R19, [R1+0x134] ;  /* 0x0001340001137983 */ /* 0x000f280000300800 */
[----:B------:R0:W-:Y:S04]  /*a670*/  STS.U16 [R2+UR10+0xf00], R38 ;  /* 0x000f002602007988 */ /* 0x0001e8000800040a */
[----:B------:R-:W4:Y:S04]  /*a680*/  LDL.LU R30, [R1+0x130] ;  /* 0x00013000011e7983 */ /* 0x000f280000300800 */
[----:B0-----:R-:W4:Y:S04]  /*a690*/  LDL.LU R38, [R1+0xd8] ;  /* 0x0000d80001267983 */ /* 0x001f280000300800 */
[----:B------:R-:W4:Y:S04]  /*a6a0*/  LDL.LU R31, [R1+0xd4] ;  /* 0x0000d400011f7983 */ /* 0x000f280000300800 */
[----:B------:R-:W4:Y:S04]  /*a6b0*/  LDL.LU R32, [R1+0xbc] ;  /* 0x0000bc0001207983 */ /* 0x000f280000300800 */
[----:B------:R-:W4:Y:S04]  /*a6c0*/  LDL.LU R33, [R1+0x94] ;  /* 0x0000940001217983 */ /* 0x000f280000300800 */
[----:B------:R-:W4:Y:S04]  /*a6d0*/  LDL.LU R16, [R1+0x7c] ;  /* 0x00007c0001107983 */ /* 0x000f280000300800 */
[----:B------:R-:W-:Y:S04]  /*a6e0*/  STS.U16 [R2+UR10+0x1300], R21 ;  /* 0x0013001502007988 */ /* 0x000fe8000800040a */
[----:B------:R-:W4:Y:S04]  /*a6f0*/  LDL.LU R17, [R1+0x54] ;  /* 0x0000540001117983 */ /* 0x000f280000300800 */
[----:B------:R-:W4:Y:S04]  /*a700*/  LDL.LU R14, [R1+0x40] ;  /* 0x00004000010e7983 */ /* 0x000f280000300800 */
[----:B--2---:R0:W-:Y:S04]  /*a710*/  STS.U16 [R2+UR10+0x1700], R39 ;  /* 0x0017002702007988 */ /* 0x0041e8000800040a */
[----:B0-----:R-:W2:Y:S04]  /*a720*/  LDL.LU R39, [R1+0x2c] ;  /* 0x00002c0001277983 */ /* 0x001ea80000300800 */
[----:B------:R-:W2:Y:S04]  /*a730*/  LDL.LU R15, [R1+0x18] ;  /* 0x00001800010f7983 */ /* 0x000ea80000300800 */
[----:B------:R-:W2:Y:S04]  /*a740*/  LDL.LU R28, [R1+0xd0] ;  /* 0x0000d000011c7983 */ /* 0x000ea80000300800 */
[----:B------:R-:W2:Y:S04]  /*a750*/  LDL.LU R29, [R1+0xb8] ;  /* 0x0000b800011d7983 */ /* 0x000ea80000300800 */
[----:B------:R-:W2:Y:S04]  /*a760*/  LDL.LU R4, [R1+0x90] ;  /* 0x0000900001047983 */ /* 0x000ea80000300800 */
[----:B---3--:R0:W-:Y:S04]  /*a770*/  STS.U16 [R2+UR10+0x1b00], R36 ;  /* 0x001b002402007988 */ /* 0x0081e8000800040a */
[----:B----4-:R1:W-:Y:S04]  /*a780*/  STS.U16 [R2+UR10+0x1f00], R37 ;  /* 0x001f002502007988 */ /* 0x0103e8000800040a */
[----:B------:R-:W3:Y:S04]  /*a790*/  LDL.LU R5, [R1+0x78] ;  /* 0x0000780001057983 */ /* 0x000ee80000300800 */
[----:B------:R-:W4:Y:S04]  /*a7a0*/  LDL.LU R20, [R1+0x50] ;  /* 0x0000500001147983 */ /* 0x000f280000300800 */
[----:B------:R-:W3:Y:S04]  /*a7b0*/  LDL.LU R21, [R1+0x3c] ;  /* 0x00003c0001157983 */ /* 0x000ee80000300800 */
[----:B------:R1:W-:Y:S04]  /*a7c0*/  STS.U16 [R2+UR10+0x2300], R22 ;  /* 0x0023001602007988 */ /* 0x0003e8000800040a */
[----:B0-----:R-:W3:Y:S04]  /*a7d0*/  LDL.LU R36, [R1+0x28] ;  /* 0x0000280001247983 */ /* 0x001ee80000300800 */
[----:B-1----:R-:W3:Y:S04]  /*a7e0*/  LDL.LU R37, [R1+0x14] ;  /* 0x0000140001257983 */ /* 0x002ee80000300800 */
[----:B------:R-:W-:Y:S04]  /*a7f0*/  STS.U16 [R2+UR10+0x2700], R51 ;  /* 0x0027003302007988 */ /* 0x000fe8000800040a */
[----:B------:R-:W3:Y:S04]  /*a800*/  LDL.LU R22, [R1+0xcc] ;  /* 0x0000cc0001167983 */ /* 0x000ee80000300800 */
[----:B------:R-:W-:Y:S04]  /*a810*/  STS.U16 [R2+UR10+0x2b00], R34 ;  /* 0x002b002202007988 */ /* 0x000fe8000800040a */
[----:B------:R0:W-:Y:S04]  /*a820*/  STS.U16 [R2+UR10+0x2f00], R23 ;  /* 0x002f001702007988 */ /* 0x0001e8000800040a */
[----:B------:R-:W-:Y:S04]  /*a830*/  STS.U16 [R2+UR10+0x3300], R35 ;  /* 0x0033002302007988 */ /* 0x000fe8000800040a */
[----:B------:R-:W-:Y:S04]  /*a840*/  STS.U16 [R2+UR10+0x3700], R18 ;  /* 0x0037001202007988 */ /* 0x000fe8000800040a */
[----:B------:R-:W-:Y:S04]  /*a850*/  STS.U16 [R2+UR10+0x3b00], R19 ;  /* 0x003b001302007988 */ /* 0x000fe8000800040a */
[----:B0-----:R-:W3:Y:S04]  /*a860*/  LDL.LU R23, [R1+0xb4] ;  /* 0x0000b40001177983 */ /* 0x001ee80000300800 */
[----:B------:R-:W-:Y:S04]  /*a870*/  STS.U16 [R2+UR10+0x3f00], R30 ;  /* 0x003f001e02007988 */ /* 0x000fe8000800040a */
[----:B------:R0:W-:Y:S04]  /*a880*/  STS.U16 [R2+UR10+0x300], R38 ;  /* 0x0003002602007988 */ /* 0x0001e8000800040a */
[----:B0-----:R-:W3:Y:S04]  /*a890*/  LDL.LU R38, [R1+0x8c] ;  /* 0x00008c0001267983 */ /* 0x001ee80000300800 */
[----:B--2---:R0:W-:Y:S04]  /*a8a0*/  STS.U16 [R3+UR10+0x5800], R39 ;  /* 0x0058002703007988 */ /* 0x0041e8000800040a */
[----:B0-----:R-:W2:Y:S01]  /*a8b0*/  LDL.LU R39, [R1+0x64] ;  /* 0x0000640001277983 */ /* 0x001ea20000300800 */
[----:B------:R-:W-:-:S03]  /*a8c0*/  LOP3.LUT R2, R3, 0x10, RZ, 0x3c, !PT ;  /* 0x0000001003027812 */ /* 0x000fc600078e3cff */
[----:B------:R-:W2:Y:S04]  /*a8d0*/  LDL.LU R53, [R1+0x4c] ;  /* 0x00004c0001357983 */ /* 0x000ea80000300800 */
[----:B------:R-:W2:Y:S04]  /*a8e0*/  LDL.LU R50, [R1+0x38] ;  /* 0x0000380001327983 */ /* 0x000ea80000300800 */
[----:B------:R-:W2:Y:S04]  /*a8f0*/  LDL.LU R51, [R1+0x24] ;  /* 0x0000240001337983 */ /* 0x000ea80000300800 */
[----:B------:R-:W-:Y:S04]  /*a900*/  STS.U16 [R3+UR10+0x4000], R31 ;  /* 0x0040001f03007988 */ /* 0x000fe8000800040a */
[----:B------:R-:W-:Y:S04]  /*a910*/  STS.U16 [R3+UR10+0x4400], R32 ;  /* 0x0044002003007988 */ /* 0x000fe8000800040a */
[----:B------:R-:W-:Y:S04]  /*a920*/  STS.U16 [R3+UR10+0x4800], R33 ;  /* 0x0048002103007988 */ /* 0x000fe8000800040a */
[----:B------:R-:W-:Y:S04]  /*a930*/  STS.U16 [R3+UR10+0x4c00], R16 ;  /* 0x004c001003007988 */ /* 0x000fe8000800040a */
[----:B------:R-:W-:Y:S04]  /*a940*/  STS.U16 [R3+UR10+0x5000], R17 ;  /* 0x0050001103007988 */ /* 0x000fe8000800040a */
[----:B------:R-:W-:Y:S04]  /*a950*/  STS.U16 [R3+UR10+0x5400], R14 ;  /* 0x0054000e03007988 */ /* 0x000fe8000800040a */
[----:B------:R-:W-:Y:S04]  /*a960*/  STS.U16 [R3+UR10+0x5c00], R15 ;  /* 0x005c000f03007988 */ /* 0x000fe8000800040a */
[----:B------:R-:W2:Y:S04]  /*a970*/  LDL.LU R34, [R1+0x10] ;  /* 0x0000100001227983 */ /* 0x000ea80000300800 */
[----:B------:R-:W-:Y:S04]  /*a980*/  STS.U16 [R2+UR10+0x4080], R28 ;  /* 0x0040801c02007988 */ /* 0x000fe8000800040a */
[----:B------:R-:W2:Y:S04]  /*a990*/  LDL.LU R35, [R1+0xc8] ;  /* 0x0000c80001237983 */ /* 0x000ea80000300800 */
[----:B------:R-:W-:Y:S04]  /*a9a0*/  STS.U16 [R2+UR10+0x4480], R29 ;  /* 0x0044801d02007988 */ /* 0x000fe8000800040a */
[----:B------:R-:W2:Y:S04]  /*a9b0*/  LDL.LU R18, [R1+0xb0] ;  /* 0x0000b00001127983 */ /* 0x000ea80000300800 */
[----:B------:R0:W-:Y:S04]  /*a9c0*/  STS.U16 [R2+UR10+0x4880], R4 ;  /* 0x0048800402007988 */ /* 0x0001e8000800040a */
[----:B------:R-:W2:Y:S04]  /*a9d0*/  LDL.LU R19, [R1+0x88] ;  /* 0x0000880001137983 */ /* 0x000ea80000300800 */
[----:B0-----:R-:W2:Y:S04]  /*a9e0*/  LDL.LU R4, [R1+0x60] ;  /* 0x0000600001047983 */ /* 0x001ea80000300800 */
[----:B------:R-:W2:Y:S04]  /*a9f0*/  LDL.LU R30, [R1+0x48] ;  /* 0x00004800011e7983 */ /* 0x000ea80000300800 */
[----:B------:R-:W2:Y:S04]  /*aa00*/  LDL.LU R31, [R1+0x34] ;  /* 0x00003400011f7983 */ /* 0x000ea80000300800 */
[----:B------:R-:W2:Y:S04]  /*aa10*/  LDL.LU R32, [R1+0x20] ;  /* 0x0000200001207983 */ /* 0x000ea80000300800 */
[----:B------:R-:W2:Y:S04]  /*aa20*/  LDL.LU R33, [R1+0xc] ;  /* 0x00000c0001217983 */ /* 0x000ea80000300800 */
[----:B------:R-:W2:Y:S04]  /*aa30*/  LDL.LU R16, [R1+0xc4] ;  /* 0x0000c40001107983 */ /* 0x000ea80000300800 */
[----:B------:R-:W2:Y:S01]  /*aa40*/  LDL.LU R17, [R1+0xac] ;  /* 0x0000ac0001117983 */ /* 0x000ea20000300800 */
[----:B------:R-:W-:-:S03]  /*aa50*/  LOP3.LUT R46, R3, 0x20, RZ, 0x3c, !PT ;  /* 0x00000020032e7812 */ /* 0x000fc600078e3cff */
[----:B------:R-:W2:Y:S04]  /*aa60*/  LDL.LU R14, [R1+0x84] ;  /* 0x00008400010e7983 */ /* 0x000ea80000300800 */
[----:B------:R-:W2:Y:S04]  /*aa70*/  LDL.LU R15, [R1+0x5c] ;  /* 0x00005c00010f7983 */ /* 0x000ea80000300800 */
[----:B------:R-:W2:Y:S04]  /*aa80*/  LDL.LU R28, [R1+0x44] ;  /* 0x00004400011c7983 */ /* 0x000ea80000300800 */
[----:B---3--:R0:W-:Y:S04]  /*aa90*/  STS.U16 [R2+UR10+0x4c80], R5 ;  /* 0x004c800502007988 */ /* 0x0081e8000800040a */
[----:B------:R-:W3:Y:S04]  /*aaa0*/  LDL.LU R29, [R1+0x30] ;  /* 0x00003000011d7983 */ /* 0x000ee80000300800 */
[----:B----4-:R1:W-:Y:S04]  /*aab0*/  STS.U16 [R2+UR10+0x5080], R20 ;  /* 0x0050801402007988 */ /* 0x0103e8000800040a */
[----:B0-----:R-:W4:Y:S04]  /*aac0*/  LDL.LU R5, [R1+0x1c] ;  /* 0x00001c0001057983 */ /* 0x001f280000300800 */
[----:B------:R0:W-:Y:S04]  /*aad0*/  STS.U16 [R2+UR10+0x5480], R21 ;  /* 0x0054801502007988 */ /* 0x0001e8000800040a */
[----:B-1----:R-:W4:Y:S04]  /*aae0*/  LDL.LU R20, [R1+0x8] ;  /* 0x0000080001147983 */ /* 0x002f280000300800 */
[----:B------:R1:W-:Y:S04]  /*aaf0*/  STS.U16 [R2+UR10+0x5880], R36 ;  /* 0x0058802402007988 */ /* 0x0003e8000800040a */
        /* <DEDUP_REMOVED lines=9> */
[----:B-1----:R-:W4:Y:S04]  /*ab90*/  LDL.LU R38, [R1+0xe8] ;  /* 0x0000e80001267983 */ /* 0x002f280000300800 */
[----:B--2---:R0:W-:Y:S04]  /*aba0*/  STS.U16 [R46+UR10+0x4d00], R39 ;  /* 0x004d00272e007988 */ /* 0x0041e8000800040a */
[----:B0-----:R-:W2:Y:S01]  /*abb0*/  LDL.LU R39, [R1+0xe4] ;  /* 0x0000e40001277983 */ /* 0x001ea20000300800 */
[----:B------:R-:W-:-:S03]  /*abc0*/  LOP3.LUT R2, R3, 0x30, RZ, 0x3c, !PT ;  /* 0x0000003003027812 */ /* 0x000fc600078e3cff */
[----:B------:R-:W-:Y:S04]  /*abd0*/  STS.U16 [R46+UR10+0x5100], R53 ;  /* 0x005100352e007988 */ /* 0x000fe8000800040a */
[----:B------:R-:W-:Y:S04]  /*abe0*/  STS.U16 [R46+UR10+0x5500], R50 ;  /* 0x005500322e007988 */ /* 0x000fe8000800040a */
[----:B------:R-:W-:Y:S04]  /*abf0*/  STS.U16 [R46+UR10+0x5900], R51 ;  /* 0x005900332e007988 */ /* 0x000fe8000800040a */
[----:B------:R-:W-:Y:S04]  /*ac00*/  STS.U16 [R46+UR10+0x5d00], R34 ;  /* 0x005d00222e007988 */ /* 0x000fe8000800040a */
[----:B------:R-:W-:Y:S04]  /*ac10*/  STS.U16 [R2+UR10+0x4180], R35 ;  /* 0x0041802302007988 */ /* 0x000fe8000800040a */
[----:B------:R-:W-:Y:S04]  /*ac20*/  STS.U16 [R2+UR10+0x4580], R18 ;  /* 0x0045801202007988 */ /* 0x000fe8000800040a */
[----:B------:R-:W-:Y:S04]  /*ac30*/  STS.U16 [R2+UR10+0x4980], R19 ;  /* 0x0049801302007988 */ /* 0x000fe8000800040a */
[----:B------:R0:W-:Y:S04]  /*ac40*/  STS.U16 [R2+UR10+0x4d80], R4 ;  /* 0x004d800402007988 */ /* 0x0001e8000800040a */
[----:B------:R-:W-:Y:S04]  /*ac50*/  STS.U16 [R2+UR10+0x5180], R30 ;  /* 0x0051801e02007988 */ /* 0x000fe8000800040a */
[----:B------:R-:W-:Y:S01]  /*ac60*/  STS.U16 [R2+UR10+0x5580], R31 ;  /* 0x0055801f02007988 */ /* 0x000fe2000800040a */
[----:B0-----:R-:W-:-:S03]  /*ac70*/  LOP3.LUT R4, R3, 0x40, RZ, 0x3c, !PT ;  /* 0x0000004003047812 */ /* 0x001fc600078e3cff */
[----:B------:R-:W-:Y:S04]  /*ac80*/  STS.U16 [R2+UR10+0x5980], R32 ;  /* 0x0059802002007988 */ /* 0x000fe8000800040a */
[----:B------:R0:W-:Y:S04]  /*ac90*/  STS.U16 [R2+UR10+0x5d80], R33 ;  /* 0x005d802102007988 */ /* 0x0001e8000800040a */
[----:B------:R-:W-:Y:S04]  /*aca0*/  STS.U16 [R4+UR10+0x4200], R16 ;  /* 0x0042001004007988 */ /* 0x000fe8000800040a */
[----:B------:R-:W-:Y:S01]  /*acb0*/  STS.U16 [R4+UR10+0x4600], R17 ;  /* 0x0046001104007988 */ /* 0x000fe2000800040a */
[----:B0-----:R-:W-:-:S03]  /*acc0*/  LOP3.LUT R2, R3, 0x50, RZ, 0x3c, !PT ;  /* 0x0000005003027812 */ /* 0x001fc600078e3cff */
[----:B------:R-:W-:Y:S04]  /*acd0*/  STS.U16 [R4+UR10+0x4a00], R14 ;  /* 0x004a000e04007988 */ /* 0x000fe8000800040a */
[----:B------:R-:W-:Y:S04]  /*ace0*/  STS.U16 [R4+UR10+0x4e00], R15 ;  /* 0x004e000f04007988 */ /* 0x000fe8000800040a */
[----:B------:R-:W-:Y:S04]  /*acf0*/  STS.U16 [R4+UR10+0x5200], R28 ;  /* 0x0052001c04007988 */ /* 0x000fe8000800040a */
[----:B---3--:R-:W-:Y:S04]  /*ad00*/  STS.U16 [R4+UR10+0x5600], R29 ;  /* 0x0056001d04007988 */ /* 0x008fe8000800040a */
[----:B----4-:R-:W-:Y:S04]  /*ad10*/  STS.U16 [R4+UR10+0x5a00], R5 ;  /* 0x005a000504007988 */ /* 0x010fe8000800040a */
[----:B------:R0:W-:Y:S04]  /*ad20*/  STS.U16 [R4+UR10+0x5e00], R20 ;  /* 0x005e001404007988 */ /* 0x0001e8000800040a */
[----:B------:R-:W-:Y:S01]  /*ad30*/  STS.U16 [R2+UR10+0x4280], R21 ;  /* 0x0042801502007988 */ /* 0x000fe2000800040a */
[----:B0-----:R-:W-:-:S03]  /*ad40*/  LOP3.LUT R4, R3, 0x60, RZ, 0x3c, !PT ;  /* 0x0000006003047812 */ /* 0x001fc600078e3cff */
[----:B------:R-:W-:Y:S04]  /*ad50*/  STS.U16 [R2+UR10+0x4680], R36 ;  /* 0x0046802402007988 */ /* 0x000fe8000800040a */
[----:B------:R-:W-:Y:S04]  /*ad60*/  STS.U16 [R2+UR10+0x4a80], R37 ;  /* 0x004a802502007988 */ /* 0x000fe8000800040a */
[----:B------:R-:W-:Y:S04]  /*ad70*/  STS.U16 [R2+UR10+0x4e80], R22 ;  /* 0x004e801602007988 */ /* 0x000fe8000800040a */
[----:B------:R-:W-:Y:S04]  /*ad80*/  STS.U16 [R2+UR10+0x5280], R23 ;  /* 0x0052801702007988 */ /* 0x000fe8000800040a */
[----:B------:R-:W-:Y:S04]  /*ad90*/  STS.U16 [R2+UR10+0x5680], R38 ;  /* 0x0056802602007988 */ /* 0x000fe8000800040a */
[----:B------:R-:W-:Y:S04]  /*ada0*/  STL [R1+0x6a0], R3 ;  /* 0x0006a00301007387 */ /* 0x000fe80000100800 */
[----:B------:R-:W-:Y:S04]  /*adb0*/  STL [R1+0x6a8], R45 ;  /* 0x0006a82d01007387 */ /* 0x000fe80000100800 */
[----:B--2---:R-:W-:Y:S04]  /*adc0*/  STS.U16 [R2+UR10+0x5a80], R39 ;  /* 0x005a802702007988 */ /* 0x004fe8000800040a */
[----:B------:R-:W-:Y:S04]  /*add0*/  STS.U16 [R2+UR10+0x5e80], R40 ;  /* 0x005e802802007988 */ /* 0x000fe8000800040a */
[----:B------:R-:W-:Y:S04]  /*ade0*/  STS.U16 [R4+UR10+0x4300], R41 ;  /* 0x0043002904007988 */ /* 0x000fe8000800040a */
[----:B------:R0:W-:Y:S02]  /*adf0*/  STS.U16 [R4+UR10+0x4700], R44 ;  /* 0x0047002c04007988 */ /* 0x0001e4000800040a */
[----:B0-----:R-:W0:Y:S01]  /*ae00*/  S2R R44, SR_TID.X ;  /* 0x00000000002c7919 */ /* 0x001e220000002100 */
[----:B------:R-:W-:Y:S01]  /*ae10*/  LOP3.LUT R2, R3, 0x70, RZ, 0x3c, !PT ;  /* 0x0000007003027812 */ /* 0x000fe200078e3cff */
[----:B------:R-:W-:Y:S04]  /*ae20*/  STS.U16 [R4+UR10+0x4b00], R43 ;  /* 0x004b002b04007988 */ /* 0x000fe8000800040a */
[----:B------:R-:W-:Y:S04]  /*ae30*/  STS.U16 [R4+UR10+0x4f00], R42 ;  /* 0x004f002a04007988 */ /* 0x000fe8000800040a */
[----:B------:R-:W-:Y:S04]  /*ae40*/  STS.U16 [R4+UR10+0x5300], R27 ;  /* 0x0053001b04007988 */ /* 0x000fe8000800040a */
[----:B------:R-:W-:Y:S04]  /*ae50*/  STS.U16 [R4+UR10+0x5700], R26 ;  /* 0x0057001a04007988 */ /* 0x000fe8000800040a */
[----:B------:R-:W-:Y:S04]  /*ae60*/  STS.U16 [R4+UR10+0x5b00], R25 ;  /* 0x005b001904007988 */ /* 0x000fe8000800040a */
[----:B------:R-:W-:Y:S04]  /*ae70*/  STS.U16 [R4+UR10+0x5f00], R24 ;  /* 0x005f001804007988 */ /* 0x000fe8000800040a */
[----:B------:R-:W-:Y:S04]  /*ae80*/  STS.U16 [R2+UR10+0x4380], R13 ;  /* 0x0043800d02007988 */ /* 0x000fe8000800040a */
[----:B------:R0:W-:Y:S02]  /*ae90*/  STS.U16 [R2+UR10+0x4780], R12 ;  /* 0x0047800c02007988 */ /* 0x0001e4000800040a */
[----:B0-----:R-:W-:-:S04]  /*aea0*/  SHF.R.U32.HI R12, RZ, 0x6, R44 ;  /* 0x00000006ff0c7819 */ /* 0x001fc8000001162c */
[----:B------:R-:W-:Y:S02]  /*aeb0*/  SGXT.U32 R13, R12, 0x1 ;  /* 0x000000010c0d781a */ /* 0x000fe40000000000 */
[----:B------:R-:W-:Y:S02]  /*aec0*/  SHF.R.U32.HI R44, RZ, 0x6, R44 ;  /* 0x00000006ff2c7819 */ /* 0x000fe4000001162c */
[----:B------:R-:W-:Y:S02]  /*aed0*/  LOP3.LUT R13, R13, 0x1a, RZ, 0xfc, !PT ;  /* 0x0000001a0d0d7812 */ /* 0x000fe400078efcff */
[C---:B------:R-:W-:Y:S02]  /*aee0*/  SGXT.U32 R43, R44.reuse, 0x1 ;  /* 0x000000012c2b781a */ /* 0x040fe40000000000 */
[C---:B------:R-:W-:Y:S01]  /*aef0*/  SGXT.U32 R42, R44.reuse, 0x1 ;  /* 0x000000012c2a781a */ /* 0x040fe20000000000 */
[----:B------:R-:W-:Y:S01]  /*af00*/  IMAD R4, R13, R48, RZ ;  /* 0x000000300d047224 */ /* 0x000fe200078e02ff */
[----:B------:R-:W-:-:S02]  /*af10*/  SGXT.U32 R13, R44, 0x1 ;  /* 0x000000012c0d781a */ /* 0x000fc40000000000 */
[----:B------:R-:W0:Y:S01]  /*af20*/  S2R R44, SR_TID.X ;  /* 0x00000000002c7919 */ /* 0x000e220000002100 */
[----:B------:R-:W-:Y:S01]  /*af30*/  LOP3.LUT R42, R42, 0x1c, RZ, 0xfc, !PT ;  /* 0x0000001c2a2a7812 */ /* 0x000fe200078efcff */
[----:B------:R-:W-:Y:S04]  /*af40*/  STS.U16 [R2+UR10+0x4b80], R11 ;  /* 0x004b800b02007988 */ /* 0x000fe8000800040a */
[----:B------:R-:W-:Y:S04]  /*af50*/  STS.U16 [R2+UR10+0x4f80], R10 ;  /* 0x004f800a02007988 */ /* 0x000fe8000800040a */
[----:B------:R-:W-:Y:S04]  /*af60*/  STS.U16 [R2+UR10+0x5380], R9 ;  /* 0x0053800902007988 */ /* 0x000fe8000800040a */
[----:B------:R-:W-:Y:S04]  /*af70*/  STS.U16 [R2+UR10+0x5780], R8 ;  /* 0x0057800802007988 */ /* 0x000fe8000800040a */
[----:B------:R1:W-:Y:S02]  /*af80*/  STS.U16 [R2+UR10+0x5b80], R7 ;  /* 0x005b800702007988 */ /* 0x0003e4000800040a */
[----:B-1----:R-:W-:-:S02]  /*af90*/  IMAD R7, R42, R48, RZ ;  /* 0x000000302a077224 */ /* 0x002fc400078e02ff */
[----:B------:R-:W1:Y:S01]  /*afa0*/  S2R R42, SR_TID.X ;  /* 0x00000000002a7919 */ /* 0x000e620000002100 */
[----:B------:R-:W-:Y:S02]  /*afb0*/  LOP3.LUT R43, R43, 0x1e, RZ, 0xfc, !PT ;  /* 0x0000001e2b2b7812 */ /* 0x000fe400078efcff */
[----:B------:R-:W-:Y:S02]  /*afc0*/  LOP3.LUT R13, R13, 0x20, RZ, 0xfc, !PT ;  /* 0x000000200d0d7812 */ /* 0x000fe400078efcff */
[----:B0-----:R-:W-:Y:S01]  /*afd0*/  SHF.R.U32.HI R44, RZ, 0x6, R44 ;  /* 0x00000006ff2c7819 */ /* 0x001fe2000001162c */
[-C--:B------:R-:W-:Y:S02]  /*afe0*/  IMAD R10, R43, R48.reuse, RZ ;  /* 0x000000302b0a7224 */ /* 0x080fe400078e02ff */
[----:B------:R-:W-:Y:S01]  /*aff0*/  IMAD R45, R13, R48, RZ ;  /* 0x000000300d2d7224 */ /* 0x000fe200078e02ff */
[C---:B------:R-:W-:Y:S02]  /*b000*/  SGXT.U32 R13, R44.reuse, 0x1 ;  /* 0x000000012c0d781a */ /* 0x040fe40000000000 */
[----:B------:R-:W-:-:S02]  /*b010*/  SGXT.U32 R43, R44, 0x1 ;  /* 0x000000012c2b781a */ /* 0x000fc40000000000 */
[----:B------:R-:W-:Y:S02]  /*b020*/  LOP3.LUT R13, R13, 0x26, RZ, 0xfc, !PT ;  /* 0x000000260d0d7812 */ /* 0x000fe400078efcff */
[----:B------:R-:W-:-:S03]  /*b030*/  LOP3.LUT R43, R43, 0x24, RZ, 0xfc, !PT ;  /* 0x000000242b2b7812 */ /* 0x000fc600078efcff */
[-C--:B------:R-:W-:Y:S02]  /*b040*/  IMAD R38, R13, R48.reuse, RZ ;  /* 0x000000300d267224 */ /* 0x080fe400078e02ff */
[----:B------:R-:W-:Y:S01]  /*b050*/  IMAD R40, R43, R48, RZ ;  /* 0x000000302b287224 */ /* 0x000fe200078e02ff */
[----:B-1----:R-:W-:-:S04]  /*b060*/  SHF.R.U32.HI R42, RZ, 0x6, R42 ;  /* 0x00000006ff2a7819 */ /* 0x002fc8000001162a */
[C---:B------:R-:W-:Y:S02]  /*b070*/  SGXT.U32 R13, R42.reuse, 0x1 ;  /* 0x000000012a0d781a */ /* 0x040fe40000000000 */
[C---:B------:R-:W-:Y:S02]  /*b080*/  SGXT.U32 R43, R42.reuse, 0x1 ;  /* 0x000000012a2b781a */ /* 0x040fe40000000000 */
[----:B------:R-:W-:Y:S02]  /*b090*/  SGXT.U32 R27, R42, 0x1 ;  /* 0x000000012a1b781a */ /* 0x000fe40000000000 */
[----:B------:R-:W0:Y:S01]  /*b0a0*/  S2R R42, SR_TID.X ;  /* 0x00000000002a7919 */ /* 0x000e220000002100 */
[----:B------:R-:W-:Y:S02]  /*b0b0*/  LOP3.LUT R43, R43, 0x2a, RZ, 0xfc, !PT ;  /* 0x0000002a2b2b7812 */ /* 0x000fe400078efcff */
[----:B------:R-:W-:Y:S02]  /*b0c0*/  LOP3.LUT R27, R27, 0x28, RZ, 0xfc, !PT ;  /* 0x000000281b1b7812 */ /* 0x000fe400078efcff */
[----:B------:R-:W-:Y:S01]  /*b0d0*/  LOP3.LUT R13, R13, 0x2c, RZ, 0xfc, !PT ;  /* 0x0000002c0d0d7812 */ /* 0x000fe200078efcff */
[----:B------:R-:W-:-:S02]  /*b0e0*/  IMAD R35, R43, R48, RZ ;  /* 0x000000302b237224 */ /* 0x000fc400078e02ff */
[-C--:B------:R-:W-:Y:S02]  /*b0f0*/  IMAD R37, R27, R48.reuse, RZ ;  /* 0x000000301b257224 */ /* 0x080fe400078e02ff */
[----:B------:R-:W-:Y:S01]  /*b100*/  IMAD R34, R13, R48, RZ ;  /* 0x000000300d227224 */ /* 0x000fe200078e02ff */
[----:B0-----:R-:W-:-:S04]  /*b110*/  SHF.R.U32.HI R42, RZ, 0x6, R42 ;  /* 0x00000006ff2a7819 */ /* 0x001fc8000001162a */
        /* <DEDUP_REMOVED lines=50> */
[----:B------:R-:W-:-:S03]  /*b440*/  LOP3.LUT R13, R13, 0x4a, RZ, 0xfc, !PT ;  /* 0x0000004a0d0d7812 */ /* 0x000fc600078efcff */
[-C--:B------:R-:W-:Y:S02]  /*b450*/  IMAD R16, R27, R48.reuse, RZ ;  /* 0x000000301b107224 */ /* 0x080fe400078e02ff */
        /* <DEDUP_REMOVED lines=19> */
[----:B------:R-:W-:-:S03]  /*b590*/  LOP3.LUT R26, R26, 0x52, RZ, 0xfc, !PT ;  /* 0x000000521a1a7812 */ /* 0x000fc600078efcff */
        /* <DEDUP_REMOVED lines=10> */
[----:B------:R1:W-:Y:S02]  /*b640*/  STS.U16 [R2+UR10+0x5f80], R6 ;  /* 0x005f800602007988 */ /* 0x0003e4000800040a */
[----:B------:R-:W-:Y:S01]  /*b650*/  IMAD R50, R41, R48, RZ ;  /* 0x0000003029327224 */ /* 0x000fe200078e02ff */
[----:B------:R-:W-:-:S02]  /*b660*/  SGXT.U32 R44, R44, 0x1 ;  /* 0x000000012c2c781a */ /* 0x000fc40000000000 */
[----:B------:R-:W-:Y:S01]  /*b670*/  SGXT.U32 R12, R12, 0x1 ;  /* 0x000000010c0c781a */ /* 0x000fe20000000000 */
[----:B------:R-:W-:Y:S02]  /*b680*/  IMAD.SHL.U32 R52, R29, 0x2, RZ ;  /* 0x000000021d347824 */ /* 0x000fe400078e00ff */
[-C--:B-1----:R-:W-:Y:S02]  /*b690*/  IMAD R2, R26, R48.reuse, RZ ;  /* 0x000000301a027224 */ /* 0x082fe400078e02ff */
[----:B------:R-:W-:Y:S01]  /*b6a0*/  IMAD R6, R43, R48, RZ ;  /* 0x000000302b067224 */ /* 0x000fe200078e02ff */
[----:B0-----:R-:W-:Y:S01]  /*b6b0*/  SHF.R.U32.HI R42, RZ, 0x6, R42 ;  /* 0x00000006ff2a7819 */ /* 0x001fe2000001162a */
[----:B------:R-:W-:Y:S01]  /*b6c0*/  IMAD.SHL.U32 R53, R30, 0x2, RZ ;  /* 0x000000021e357824 */ /* 0x000fe200078e00ff */
[----:B------:R-:W-:Y:S01]  /*b6d0*/  LOP3.LUT R13, R13, 0x54, RZ, 0xfc, !PT ;  /* 0x000000540d0d7812 */ /* 0x000fe200078efcff */
[----:B------:R-:W-:Y:S01]  /*b6e0*/  IMAD.SHL.U32 R20, R7, 0x2, RZ ;  /* 0x0000000207147824 */ /* 0x000fe200078e00ff */
[C---:B------:R-:W-:Y:S01]  /*b6f0*/  SGXT.U32 R43, R42.reuse, 0x1 ;  /* 0x000000012a2b781a */ /* 0x040fe20000000000 */
[----:B------:R-:W-:Y:S01]  /*b700*/  IMAD.HI R46, R29, 0x2, RZ ;  /* 0x000000021d2e7827 */ /* 0x000fe200078e02ff */
[C---:B------:R-:W-:Y:S01]  /*b710*/  SGXT.U32 R26, R42.reuse, 0x1 ;  /* 0x000000012a1a781a */ /* 0x040fe20000000000 */
[----:B------:R0:W-:Y:S06]  /*b720*/  MEMBAR.ALL.CTA ;  /* 0x0000000000007992 */ /* 0x0001ec0000008000 */
[----:B0-----:R-:W0:Y:S01]  /*b730*/  FENCE.VIEW.ASYNC.S ;  /* 0x00000000000073c6 */ /* 0x001e220000000000 */
[----:B------:R-:W-:-:S02]  /*b740*/  SGXT.U32 R41, R42, 0x1 ;  /* 0x000000012a29781a */ /* 0x000fc40000000000 */
[----:B------:R-:W1:Y:S01]  /*b750*/  S2R R42, SR_TID.X ;  /* 0x00000000002a7919 */ /* 0x000e620000002100 */
[----:B------:R-:W-:Y:S02]  /*b760*/  LOP3.LUT R26, R26, 0x60, RZ, 0xfc, !PT ;  /* 0x000000601a1a7812 */ /* 0x000fe400078efcff */
[----:B------:R-:W-:-:S03]  /*b770*/  LOP3.LUT R43, R43, 0x62, RZ, 0xfc, !PT ;  /* 0x000000622b2b7812 */ /* 0x000fc600078efcff */
[-C--:B------:R-:W-:Y:S02]  /*b780*/  IMAD R23, R26, R48.reuse, RZ ;  /* 0x000000301a177224 */ /* 0x080fe400078e02ff */
[----:B------:R-:W-:Y:S01]  /*b790*/  IMAD R9, R43, R48, RZ ;  /* 0x000000302b097224 */ /* 0x000fe200078e02ff */
[----:B------:R-:W-:Y:S02]  /*b7a0*/  LOP3.LUT R44, R44, 0x22, RZ, 0xfc, !PT ;  /* 0x000000222c2c7812 */ /* 0x000fe400078efcff */
[----:B------:R-:W-:-:S03]  /*b7b0*/  LOP3.LUT R41, R41, 0x5e, RZ, 0xfc, !PT ;  /* 0x0000005e29297812 */ /* 0x000fc600078efcff */
[----:B------:R-:W-:Y:S01]  /*b7c0*/  IMAD R44, R44, R48, RZ ;  /* 0x000000302c2c7224 */ /* 0x000fe200078e02ff */
[----:B-1----:R-:W-:-:S04]  /*b7d0*/  SHF.R.U32.HI R42, RZ, 0x6, R42 ;  /* 0x00000006ff2a7819 */ /* 0x002fc8000001162a */
[C---:B------:R-:W-:Y:S02]  /*b7e0*/  SGXT.U32 R26, R42.reuse, 0x1 ;  /* 0x000000012a1a781a */ /* 0x040fe40000000000 */
[----:B------:R-:W-:Y:S02]  /*b7f0*/  SGXT.U32 R43, R42, 0x1 ;  /* 0x000000012a2b781a */ /* 0x000fe40000000000 */
[----:B------:R-:W-:Y:S02]  /*b800*/  LOP3.LUT R26, R26, 0x64, RZ, 0xfc, !PT ;  /* 0x000000641a1a7812 */ /* 0x000fe400078efcff */
[----:B------:R-:W-:Y:S02]  /*b810*/  LOP3.LUT R43, R43, 0x68, RZ, 0xfc, !PT ;  /* 0x000000682b2b7812 */ /* 0x000fe400078efcff */
[----:B------:R-:W-:Y:S01]  /*b820*/  SGXT.U32 R42, R42, 0x1 ;  /* 0x000000012a2a781a */ /* 0x000fe20000000000 */
[-C--:B------:R-:W-:Y:S02]  /*b830*/  IMAD R8, R26, R48.reuse, RZ ;  /* 0x000000301a087224 */ /* 0x080fe400078e02ff */
[-C--:B------:R-:W-:Y:S01]  /*b840*/  IMAD R25, R43, R48.reuse, RZ ;  /* 0x000000302b197224 */ /* 0x080fe200078e02ff */
[----:B------:R-:W-:Y:S01]  /*b850*/  LOP3.LUT R42, R42, 0x66, RZ, 0xfc, !PT ;  /* 0x000000662a2a7812 */ /* 0x000fe200078efcff */
[-C--:B------:R-:W-:Y:S01]  /*b860*/  IMAD R39, R41, R48.reuse, RZ ;  /* 0x0000003029277224 */ /* 0x080fe200078e02ff */
[----:B------:R1:W-:Y:S03]  /*b870*/  STL [R1+0x6d8], R8 ;  /* 0x0006d80801007387 */ /* 0x0003e60000100800 */
[----:B------:R-:W-:Y:S01]  /*b880*/  IMAD R41, R42, R48, RZ ;  /* 0x000000302a297224 */ /* 0x000fe200078e02ff */
[----:B------:R2:W-:Y:S01]  /*b890*/  STL [R1+0x6ac], R25 ;  /* 0x0006ac1901007387 */ /* 0x0005e20000100800 */
[----:B------:R-:W-:-:S03]  /*b8a0*/  IMAD.SHL.U32 R42, R45, 0x2, RZ ;  /* 0x000000022d2a7824 */ /* 0x000fc600078e00ff */
[----:B------:R-:W-:Y:S01]  /*b8b0*/  STL.64 [R1+0x690], R48 ;  /* 0x0006903001007387 */ /* 0x000fe20000100a00 */
[----:B-1----:R-:W-:-:S04]  /*b8c0*/  IMAD.HI R8, R44, 0x2, RZ ;  /* 0x000000022c087827 */ /* 0x002fc800078e02ff */
[----:B--2---:R-:W-:-:S04]  /*b8d0*/  IMAD.HI R25, R45, 0x2, RZ ;  /* 0x000000022d197827 */ /* 0x004fc800078e02ff */
[----:B------:R-:W-:Y:S01]  /*b8e0*/  IMAD.SHL.U32 R45, R44, 0x2, RZ ;  /* 0x000000022c2d7824 */ /* 0x000fe200078e00ff */
[----:B------:R1:W-:Y:S04]  /*b8f0*/  STL [R1+0xb8], R25 ;  /* 0x0000b81901007387 */ /* 0x0003e80000100800 */
[----:B------:R-:W-:Y:S04]  /*b900*/  STL [R1+0x68], R45 ;  /* 0x0000682d01007387 */ /* 0x000fe80000100800 */
[----:B------:R2:W-:Y:S01]  /*b910*/  STL [R1+0xc0], R8 ;  /* 0x0000c00801007387 */ /* 0x0005e20000100800 */
[----:B-1----:R-:W-:-:S02]  /*b920*/  IMAD.SHL.U32 R25, R40, 0x2, RZ ;  /* 0x0000000228197824 */ /* 0x002fc400078e00ff */
[----:B------:R-:W-:-:S03]  /*b930*/  IMAD.HI R40, R40, 0x2, RZ ;  /* 0x0000000228287827 */ /* 0x000fc600078e02ff */
[----:B------:R1:W-:Y:S01]  /*b940*/  STL [R1+0x64], R25 ;  /* 0x0000641901007387 */ /* 0x0003e20000100800 */
[----:B--2---:R-:W-:-:S03]  /*b950*/  IMAD.SHL.U32 R8, R38, 0x2, RZ ;  /* 0x0000000226087824 */ /* 0x004fc600078e00ff */
[----:B------:R-:W-:Y:S04]  /*b960*/  STL [R1+0xc8], R40 ;  /* 0x0000c82801007387 */ /* 0x000fe80000100800 */
[----:B------:R2:W-:Y:S01]  /*b970*/  STL [R1+0xb0], R8 ;  /* 0x0000b00801007387 */ /* 0x0005e20000100800 */
[----:B-1----:R-:W-:-:S04]  /*b980*/  IMAD.HI R25, R38, 0x2, RZ ;  /* 0x0000000226197827 */ /* 0x002fc800078e02ff */
[----:B--2---:R-:W-:Y:S01]  /*b990*/  IMAD.HI R8, R37, 0x2, RZ ;  /* 0x0000000225087827 */ /* 0x004fe200078e02ff */
[----:B------:R1:W-:Y:S04]  /*b9a0*/  STL [R1+0xd0], R25 ;  /* 0x0000d01901007387 */ /* 0x0003e80000100800 */
[----:B------:R2:W-:Y:S01]  /*b9b0*/  STL.64 [R1+0x6e0], R8 ;  /* 0x0006e00801007387 */ /* 0x0005e20000100a00 */
[C---:B-1----:R-:W-:Y:S02]  /*b9c0*/  IMAD.SHL.U32 R25, R35.reuse, 0x2, RZ ;  /* 0x0000000223197824 */ /* 0x042fe400078e00ff */
[----:B--2---:R-:W-:-:S03]  /*b9d0*/  IMAD.HI R9, R35, 0x2, RZ ;  /* 0x0000000223097827 */ /* 0x004fc600078e02ff */
[----:B------:R1:W-:Y:S01]  /*b9e0*/  STL [R1+0xc4], R25 ;  /* 0x0000c41901007387 */ /* 0x0003e20000100800 */
[----:B------:R-:W-:-:S03]  /*b9f0*/  IMAD.SHL.U32 R8, R34, 0x2, RZ ;  /* 0x0000000222087824 */ /* 0x000fc600078e00ff */
[----:B------:R2:W-:Y:S04]  /*ba00*/  STL [R1+0xe8], R9 ;  /* 0x0000e80901007387 */ /* 0x0005e80000100800 */
[----:B------:R3:W-:Y:S01]  /*ba10*/  STL [R1+0xcc], R8 ;  /* 0x0000cc0801007387 */ /* 0x0007e20000100800 */
[----:B-1----:R-:W-:-:S04]  /*ba20*/  IMAD.HI R25, R34, 0x2, RZ ;  /* 0x0000000222197827 */ /* 0x002fc800078e02ff */
[C---:B--2---:R-:W-:Y:S02]  /*ba30*/  IMAD.SHL.U32 R9, R22.reuse, 0x2, RZ ;  /* 0x0000000216097824 */ /* 0x044fe400078e00ff */
[----:B---3--:R-:W-:Y:S01]  /*ba40*/  IMAD.HI R8, R22, 0x2, RZ ;  /* 0x0000000216087827 */ /* 0x008fe200078e02ff */
[----:B------:R-:W-:Y:S03]  /*ba50*/  STL [R1+0xf0], R25 ;  /* 0x0000f01901007387 */ /* 0x000fe60000100800 */
[----:B------:R-:W-:Y:S01]  /*ba60*/  IMAD.SHL.U32 R22, R33, 0x2, RZ ;  /* 0x0000000221167824 */ /* 0x000fe200078e00ff */
[----:B------:R1:W-:Y:S04]  /*ba70*/  STL [R1+0xd8], R9 ;  /* 0x0000d80901007387 */ /* 0x0003e80000100800 */
[----:B------:R-:W-:Y:S04]  /*ba80*/  STL.64 [R1+0x6f8], R22 ;  /* 0x0006f81601007387 */ /* 0x000fe80000100a00 */
[----:B------:R2:W-:Y:S01]  /*ba90*/  STL [R1+0xf8], R8 ;  /* 0x0000f80801007387 */ /* 0x0005e20000100800 */
[----:B------:R-:W-:Y:S01]  /*baa0*/  LOP3.LUT R12, R12, 0x18, RZ, 0xfc, !PT ;  /* 0x000000180c0c7812 */ /* 0x000fe200078efcff */
[----:B-1----:R-:W-:-:S04]  /*bab0*/  IMAD.HI R9, R32, 0x2, RZ ;  /* 0x0000000220097827 */ /* 0x002fc800078e02ff */
[----:B--2---:R-:W-:-:S04]  /*bac0*/  IMAD.HI R8, R33, 0x2, RZ ;  /* 0x0000000221087827 */ /* 0x004fc800078e02ff */
[----:B------:R-:W-:Y:S01]  /*bad0*/  IMAD.SHL.U32 R22, R32, 0x2, RZ ;  /* 0x0000000220167824 */ /* 0x000fe200078e00ff */
[----:B------:R1:W-:Y:S01]  /*bae0*/  STL [R1+0x100], R8 ;  /* 0x0001000801007387 */ /* 0x0003e20000100800 */
[-C--:B------:R-:W-:Y:S02]  /*baf0*/  IMAD R12, R12, R48.reuse, RZ ;  /* 0x000000300c0c7224 */ /* 0x080fe400078e02ff */
[----:B------:R-:W-:Y:S01]  /*bb00*/  IMAD R13, R13, R48, RZ ;  /* 0x000000300d0d7224 */ /* 0x000fe200078e02ff */
[----:B------:R-:W-:Y:S01]  /*bb10*/  STL [R1+0xec], R22 ;  /* 0x0000ec1601007387 */ /* 0x000fe20000100800 */
[----:B------:R-:W-:Y:S02]  /*bb20*/  IMAD.SHL.U32 R48, R28, 0x2, RZ ;  /* 0x000000021c307824 */ /* 0x000fe400078e00ff */
[----:B-1----:R-:W-:Y:S01]  /*bb30*/  IMAD.SHL.U32 R8, R31, 0x2, RZ ;  /* 0x000000021f087824 */ /* 0x002fe200078e00ff */
[----:B------:R1:W-:Y:S01]  /*bb40*/  STL [R1+0x108], R9 ;  /* 0x0001080901007387 */ /* 0x0003e20000100800 */
[----:B------:R-:W-:-:S02]  /*bb50*/  IMAD.SHL.U32 R40, R24, 0x2, RZ ;  /* 0x0000000218287824 */ /* 0x000fc400078e00ff */
[----:B------:R-:W-:Y:S01]  /*bb60*/  IMAD.HI R25, R31, 0x2, RZ ;  /* 0x000000021f197827 */ /* 0x000fe200078e02ff */
[----:B------:R-:W-:Y:S03]  /*bb70*/  STL [R1+0xf4], R8 ;  /* 0x0000f40801007387 */ /* 0x000fe60000100800 */
[----:B------:R-:W-:Y:S01]  /*bb80*/  IMAD.HI R45, R30, 0x2, RZ ;  /* 0x000000021e2d7827 */ /* 0x000fe200078e02ff */
[----:B------:R-:W-:Y:S03]  /*bb90*/  STL [R1+0x6a4], R52 ;  /* 0x0006a43401007387 */ /* 0x000fe60000100800 */
[----:B------:R-:W-:Y:S01]  /*bba0*/  IMAD.HI R35, R28, 0x2, RZ ;  /* 0x000000021c237827 */ /* 0x000fe200078e02ff */
[----:B------:R-:W-:Y:S03]  /*bbb0*/  STL [R1+0x6b0], R53 ;  /* 0x0006b03501007387 */ /* 0x000fe60000100800 */
[----:B------:R-:W-:-:S02]  /*bbc0*/  IMAD.SHL.U32 R34, R19, 0x2, RZ ;  /* 0x0000000213227824 */ /* 0x000fc400078e00ff */
[----:B------:R-:W-:Y:S01]  /*bbd0*/  IMAD.HI R31, R24, 0x2, RZ ;  /* 0x00000002181f7827 */ /* 0x000fe200078e02ff */
[----:B------:R-:W-:Y:S03]  /*bbe0*/  STL [R1+0x69c], R48 ;  /* 0x00069c3001007387 */ /* 0x000fe60000100800 */
[----:B------:R-:W-:Y:S02]  /*bbf0*/  IMAD.SHL.U32 R30, R18, 0x2, RZ ;  /* 0x00000002121e7824 */ /* 0x000fe400078e00ff */
[----:B------:R-:W-:Y:S01]  /*bc00*/  IMAD.HI R19, R19, 0x2, RZ ;  /* 0x0000000213137827 */ /* 0x000fe200078e02ff */
[----:B------:R-:W-:Y:S03]  /*bc10*/  STL.64 [R1+0x6b8], R40 ;  /* 0x0006b82801007387 */ /* 0x000fe60000100a00 */
[----:B------:R-:W-:-:S02]  /*bc20*/  IMAD.SHL.U32 R18, R17, 0x2, RZ ;  /* 0x0000000211127824 */ /* 0x000fc400078e00ff */
[----:B------:R-:W-:Y:S01]  /*bc30*/  IMAD.HI R33, R17, 0x2, RZ ;  /* 0x0000000211217827 */ /* 0x000fe200078e02ff */
[----:B------:R-:W-:Y:S03]  /*bc40*/  STL.64 [R1+0x6c0], R34 ;  /* 0x0006c02201007387 */ /* 0x000fe60000100a00 */
[C---:B------:R-:W-:Y:S02]  /*bc50*/  IMAD.SHL.U32 R17, R16.reuse, 0x2, RZ ;  /* 0x0000000210117824 */ /* 0x040fe400078e00ff */
[----:B------:R-:W-:Y:S01]  /*bc60*/  IMAD.HI R24, R16, 0x2, RZ ;  /* 0x0000000210187827 */ /* 0x000fe200078e02ff */
[----:B------:R-:W-:Y:S03]  /*bc70*/  STL.64 [R1+0x6c8], R30 ;  /* 0x0006c81e01007387 */ /* 0x000fe60000100a00 */
[----:B------:R-:W-:Y:S01]  /*bc80*/  IMAD.SHL.U32 R16, R27, 0x2, RZ ;  /* 0x000000021b107824 */ /* 0x000fe200078e00ff */
[----:B------:R2:W-:Y:S04]  /*bc90*/  STL.64 [R1+0x6d0], R18 ;  /* 0x0006d01201007387 */ /* 0x0005e80000100a00 */
[----:B------:R3:W-:Y:S04]  /*bca0*/  STL.64 [R1+0x6e8], R24 ;  /* 0x0006e81801007387 */ /* 0x0007e80000100a00 */
[----:B------:R4:W-:Y:S04]  /*bcb0*/  STL.64 [R1+0x6f0], R16 ;  /* 0x0006f01001007387 */ /* 0x0009e80000100a00 */
[----:B-1----:R-:W4:Y:S04]  /*bcc0*/  LDL.LU R9, [R1+0x68] ;  /* 0x0000680001097983 */ /* 0x002f280000300800 */
[----:B--2---:R-:W2:Y:S04]  /*bcd0*/  LDL.LU R18, [R1+0xb8] ;  /* 0x0000b80001127983 */ /* 0x004ea80000300800 */
[----:B------:R-:W2:Y:S04]  /*bce0*/  LDL.LU R19, [R1+0x64] ;  /* 0x0000640001137983 */ /* 0x000ea80000300800 */
[----:B------:R-:W2:Y:S04]  /*bcf0*/  LDL.LU R30, [R1+0xc0] ;  /* 0x0000c000011e7983 */ /* 0x000ea80000300800 */
[----:B------:R-:W2:Y:S01]  /*bd00*/  LDL.LU R31, [R1+0xb0] ;  /* 0x0000b000011f7983 */ /* 0x000ea20000300800 */
[----:B------:R-:W-:-:S02]  /*bd10*/  IMAD.SHL.U32 R43, R12, 0x2, RZ ;  /* 0x000000020c2b7824 */ /* 0x000fc400078e00ff */
[----:B------:R-:W-:Y:S01]  /*bd20*/  IMAD.HI R21, R12, 0x2, RZ ;  /* 0x000000020c157827 */ /* 0x000fe200078e02ff */
[----:B------:R-:W2:Y:S02]  /*bd30*/  LDL.LU R40, [R1+0xc4] ;  /* 0x0000c40001287983 */ /* 0x000ea40000300800 */
[----:B---3--:R-:W-:Y:S01]  /*bd40*/  IADD3 R24, P4, P5, R43, UR24, R47 ;  /* 0x000000182b187c10 */ /* 0x008fe2000fd9e02f */
[----:B------:R-:W-:Y:S01]  /*bd50*/  IMAD.MOV.U32 R48, RZ, RZ, R21 ;  /* 0x000000ffff307224 */ /* 0x000fe200078e0015 */
[----:B------:R-:W3:Y:S01]  /*bd60*/  LDL.LU R41, [R1+0xcc] ;  /* 0x0000cc0001297983 */ /* 0x000ee20000300800 */
[----:B------:R-:W-:Y:S02]  /*bd70*/  IMAD.SHL.U32 R26, R4, 0x2, RZ ;  /* 0x00000002041a7824 */ /* 0x000fe400078e00ff */
[----:B------:R-:W-:Y:S01]  /*bd80*/  IMAD.HI R12, R7, 0x2, RZ ;  /* 0x00000002070c7827 */ /* 0x000fe200078e02ff */
[----:B------:R-:W-:Y:S01]  /*bd90*/  IADD3.X R25, PT, PT, R48, UR25, R0, P4, P5 ;  /* 0x0000001930197c10 */ /* 0x000fe2000a7ea400 */
[----:B------:R-:W3:Y:S02]  /*bda0*/  LDL.LU R34, [R1+0xe8] ;  /* 0x0000e80001227983 */ /* 0x000ee40000300800 */
[----:B------:R-:W-:-:S02]  /*bdb0*/  IMAD.SHL.U32 R7, R10, 0x2, RZ ;  /* 0x000000020a077824 */ /* 0x000fc400078e00ff */
[----:B------:R-:W-:Y:S01]  /*bdc0*/  IMAD.HI R4, R4, 0x2, RZ ;  /* 0x0000000204047827 */ /* 0x000fe200078e02ff */
[----:B------:R-:W3:Y:S03]  /*bdd0*/  LDL.LU R35, [R1+0xd8] ;  /* 0x0000d80001237983 */ /* 0x000ee60000300800 */
[----:B------:R-:W-:Y:S02]  /*bde0*/  IMAD.MOV.U32 R23, RZ, RZ, R26 ;  /* 0x000000ffff177224 */ /* 0x000fe400078e001a */
[----:B------:R-:W-:Y:S02]  /*bdf0*/  IMAD.MOV.U32 R53, RZ, RZ, R20 ;  /* 0x000000ffff357224 */ /* 0x000fe400078e0014 */
[----:B------:R-:W-:Y:S02]  /*be00*/  IMAD.MOV.U32 R52, RZ, RZ, R12 ;  /* 0x000000ffff347224 */ /* 0x000fe400078e000c */
[----:B----4-:R-:W-:-:S02]  /*be10*/  IMAD.MOV.U32 R17, RZ, RZ, R7 ;  /* 0x000000ffff117224 */ /* 0x010fc400078e0007 */
[C---:B------:R-:W-:Y:S02]  /*be20*/  IMAD.SHL.U32 R20, R2.reuse, 0x2, RZ ;  /* 0x0000000202147824 */ /* 0x040fe400078e00ff */
[----:B------:R-:W-:Y:S01]  /*be30*/  IMAD.HI R7, R2, 0x2, RZ ;  /* 0x0000000202077827 */ /* 0x000fe200078e02ff */
[----:B------:R-:W-:Y:S01]  /*be40*/  IADD3 R22, P0, P3, R23, UR24, R47 ;  /* 0x0000001817167c10 */ /* 0x000fe2000fb1e02f */
[----:B------:R-:W4:Y:S02]  /*be50*/  LDL.LU R2, [R1+0xf0] ;  /* 0x0000f00001027983 */ /* 0x000f240000300800 */
[----:B------:R-:W-:Y:S02]  /*be60*/  IMAD.MOV.U32 R16, RZ, RZ, R4 ;  /* 0x000000ffff107224 */ /* 0x000fe400078e0004 */
[----:B------:R-:W-:Y:S01]  /*be70*/  IMAD.HI R10, R10, 0x2, RZ ;  /* 0x000000020a0a7827 */ /* 0x000fe200078e02ff */
[----:B------:R1:W-:Y:S02]  /*be80*/  STL.64 [R1+0x38], R24 ;  /* 0x0000381801007387 */ /* 0x0003e40000100a00 */
[----:B------:R-:W-:Y:S01]  /*be90*/  IADD3.X R23, PT, PT, R16, UR25, R0, P0, P3 ;  /* 0x0000001910177c10 */ /* 0x000fe200087e6400 */
[----:B------:R-:W-:-:S02]  /*bea0*/  IMAD.MOV.U32 R8, RZ, RZ, R10 ;  /* 0x000000ffff087224 */ /* 0x000fc400078e000a */
[C---:B------:R-:W-:Y:S02]  /*beb0*/  IMAD.SHL.U32 R10, R50.reuse, 0x2, RZ ;  /* 0x00000002320a7824 */ /* 0x040fe400078e00ff */
[----:B------:R-:W-:-:S04]  /*bec0*/  IMAD.HI R44, R50, 0x2, RZ ;  /* 0x00000002322c7827 */ /* 0x000fc800078e02ff */
[----:B-1----:R-:W-:Y:S01]  /*bed0*/  IMAD.MOV.U32 R25, RZ, RZ, R52 ;  /* 0x000000ffff197224 */ /* 0x002fe200078e0034 */
[--C-:B------:R-:W-:Y:S02]  /*bee0*/  IADD3 R24, P4, P5, R53, UR24, R47.reuse ;  /* 0x0000001835187c10 */ /* 0x100fe4000fd9e02f */
[----:B------:R-:W3:Y:S01]  /*bef0*/  LDL.LU R53, [R1+0xf8] ;  /* 0x0000f80001357983 */ /* 0x000ee20000300800 */
[----:B------:R-:W-:Y:S01]  /*bf00*/  IMAD.SHL.U32 R4, R51, 0x2, RZ ;  /* 0x0000000233047824 */ /* 0x000fe200078e00ff */
[----:B------:R-:W-:Y:S01]  /*bf10*/  IADD3.X R25, PT, PT, R25, UR25, R0, P4, P5 ;  /* 0x0000001919197c10 */ /* 0x000fe2000a7ea400 */
[----:B------:R-:W-:Y:S01]  /*bf20*/  IMAD.HI R21, R51, 0x2, RZ ;  /* 0x0000000233157827 */ /* 0x000fe200078e02ff */
[----:B------:R-:W3:Y:S04]  /*bf30*/  LDL.LU R52, [R1+0xec] ;  /* 0x0000ec0001347983 */ /* 0x000ee80000300800 */
[----:B------:R-:W3:Y:S01]  /*bf40*/  LDL.LU R50, [R1+0x100] ;  /* 0x0001000001327983 */ /* 0x000ee20000300800 */
[----:B------:R-:W-:-:S03]  /*bf50*/  IADD3 R16, P0, P3, R17, UR24, R47 ;  /* 0x0000001811107c10 */ /* 0x000fc6000fb1e02f */
[----:B------:R-:W3:Y:S04]  /*bf60*/  LDL.LU R51, [R1+0xf4] ;  /* 0x0000f40001337983 */ /* 0x000ee80000300800 */
[----:B------:R-:W3:Y:S04]  /*bf70*/  LDL.LU R48, [R1+0x108] ;  /* 0x0001080001307983 */ /* 0x000ee80000300800 */
[----:B------:R1:W-:Y:S01]  /*bf80*/  STL.64 [R1+0x40], R22 ;  /* 0x0000401601007387 */ /* 0x0003e20000100a00 */
[----:B------:R-:W-:-:S03]  /*bf90*/  IADD3.X R17, PT, PT, R8, UR25, R0, P0, P3 ;  /* 0x0000001908117c10 */ /* 0x000fc600087e6400 */
[----:B-1----:R-:W3:Y:S04]  /*bfa0*/  LDL.LU.64 R22, [R1+0x6f8] ;  /* 0x0006f80001167983 */ /* 0x002ee80000300a00 */
[----:B------:R1:W-:Y:S04]  /*bfb0*/  STL.64 [R1+0x48], R24 ;  /* 0x0000481801007387 */ /* 0x0003e80000100a00 */
[----:B------:R0:W-:Y:S01]  /*bfc0*/  STL.64 [R1+0x50], R16 ;  /* 0x0000501001007387 */ /* 0x0001e20000100a00 */
[----:B-1----:R-:W-:-:S03]  /*bfd0*/  IADD3 R24, P4, P5, R42, UR24, R47 ;  /* 0x000000182a187c10 */ /* 0x002fc6000fd9e02f */
[----:B0-----:R-:W3:Y:S01]  /*bfe0*/  LDL.LU.64 R16, [R1+0x6f0] ;  /* 0x0006f00001107983 */ /* 0x001ee20000300a00 */
[--C-:B------:R-:W-:Y:S02]  /*bff0*/  IADD3 R8, P0, P3, R9, UR24, R47.reuse ;  /* 0x0000001809087c10 */ /* 0x100fe4000fb1e02f */
[----:B--2---:R-:W-:Y:S02]  /*c000*/  IADD3.X R25, PT, PT, R18, UR25, R0, P4, P5 ;  /* 0x0000001912197c10 */ /* 0x004fe4000a7ea400 */
[----:B------:R-:W-:-:S03]  /*c010*/  IADD3 R18, P4, P5, R19, UR24, R47 ;  /* 0x0000001813127c10 */ /* 0x000fc6000fd9e02f */
[----:B------:R0:W-:Y:S01]  /*c020*/  STL.64 [R1+0x58], R24 ;  /* 0x0000581801007387 */ /* 0x0001e20000100a00 */
[----:B------:R-:W-:Y:S02]  /*c030*/  IADD3.X R9, PT, PT, R30, UR25, R0, P0, P3 ;  /* 0x000000191e097c10 */ /* 0x000fe400087e6400 */
[----:B------:R-:W-:Y:S01]  /*c040*/  IADD3 R30, P0, P3, R31, UR24, R47 ;  /* 0x000000181f1e7c10 */ /* 0x000fe2000fb1e02f */
[----:B0-----:R-:W2:Y:S04]  /*c050*/  LDL.LU.64 R24, [R1+0x6e8] ;  /* 0x0006e80001187983 */ /* 0x001ea80000300a00 */
[----:B------:R-:W2:Y:S04]  /*c060*/  LDL.LU R19, [R1+0xc8] ;  /* 0x0000c80001137983 */ /* 0x000ea80000300800 */
[----:B------:R0:W-:Y:S04]  /*c070*/  STL.64 [R1+0x60], R8 ;  /* 0x0000600801007387 */ /* 0x0001e80000100a00 */
[----:B0-----:R-:W3:Y:S04]  /*c080*/  LDL.LU.64 R8, [R1+0x6e0] ;  /* 0x0006e00001087983 */ /* 0x001ee80000300a00 */
[----:B------:R-:W3:Y:S01]  /*c090*/  LDL.LU R31, [R1+0xd0] ;  /* 0x0000d000011f7983 */ /* 0x000ee20000300800 */
[----:B------:R-:W-:-:S02]  /*c0a0*/  IMAD.SHL.U32 R38, R37, 0x2, RZ ;  /* 0x0000000225267824 */ /* 0x000fc400078e00ff */
[----:B------:R-:W-:Y:S01]  /*c0b0*/  IMAD.HI R29, R27, 0x2, RZ ;  /* 0x000000021b1d7827 */ /* 0x000fe200078e02ff */
[----:B------:R-:W-:Y:S02]  /*c0c0*/  UIADD3 UR7, UPT, UPT, UR10, 0x8000, URZ ;  /* 0x000080000a077890 */ /* 0x000fe4000fffe0ff */
[----:B------:R-:W-:Y:S01]  /*c0d0*/  UIADD3 UR8, UPT, UPT, UR10, 0xc000, URZ ;  /* 0x0000c0000a087890 */ /* 0x000fe2000fffe0ff */
[----:B------:R-:W-:Y:S01]  /*c0e0*/  UMOV UR4, URZ ;  /* 0x000000ff00047c82 */ /* 0x000fe20008000000 */
[----:B------:R-:W-:Y:S01]  /*c0f0*/  UMOV UR5, URZ ;  /* 0x000000ff00057c82 */ /* 0x000fe20008000000 */
[----:B------:R-:W-:Y:S01]  /*c100*/  BAR.SYNC.DEFER_BLOCKING 0x0 ;  /* 0x0000000000007b1d */ /* 0x000fe20000010000 */
[----:B--2---:R-:W-:-:S05]  /*c110*/  IADD3.X R19, PT, PT, R19, UR25, R0, P4, P5 ;  /* 0x0000001913137c10 */ /* 0x004fca000a7ea400 */
[----:B------:R0:W-:Y:S02]  /*c120*/  STL.64 [R1+0x68], R18 ;  /* 0x0000681201007387 */ /* 0x0001e40000100a00 */
[----:B0-----:R-:W-:Y:S02]  /*c130*/  IADD3 R18, P4, P5, R38, UR24, R47 ;  /* 0x0000001826127c10 */ /* 0x001fe4000fd9e02f */
[--C-:B---3--:R-:W-:Y:S02]  /*c140*/  IADD3.X R31, PT, PT, R31, UR25, R0.reuse, P0, P3 ;  /* 0x000000191f1f7c10 */ /* 0x108fe400087e6400 */
[----:B------:R-:W-:-:S03]  /*c150*/  IADD3.X R19, PT, PT, R8, UR25, R0, P4, P5 ;  /* 0x0000001908137c10 */ /* 0x000fc6000a7ea400 */
[----:B------:R0:W-:Y:S04]  /*c160*/  STL.64 [R1+0x70], R30 ;  /* 0x0000701e01007387 */ /* 0x0001e80000100a00 */
[----:B------:R-:W2:Y:S01]  /*c170*/  LDL.LU R8, [R1+0x6d8] ;  /* 0x0006d80001087983 */ /* 0x000ea20000300800 */
[--C-:B0-----:R-:W-:Y:S02]  /*c180*/  IADD3 R30, P0, P3, R40, UR24, R47.reuse ;  /* 0x00000018281e7c10 */ /* 0x101fe4000fb1e02f */
[----:B------:R-:W-:Y:S02]  /*c190*/  IADD3 R40, P4, P5, R41, UR24, R47 ;  /* 0x0000001829287c10 */ /* 0x000fe4000fd9e02f */
[--C-:B------:R-:W-:Y:S01]  /*c1a0*/  IADD3.X R31, PT, PT, R34, UR25, R0.reuse, P0, P3 ;  /* 0x00000019221f7c10 */ /* 0x100fe200087e6400 */
[----:B------:R0:W-:Y:S01]  /*c1b0*/  STL.64 [R1+0x78], R18 ;  /* 0x0000781201007387 */ /* 0x0001e20000100a00 */
[----:B----4-:R-:W-:-:S02]  /*c1c0*/  IADD3.X R41, PT, PT, R2, UR25, R0, P4, P5 ;  /* 0x0000001902297c10 */ /* 0x010fc4000a7ea400 */
[----:B------:R-:W-:-:S04]  /*c1d0*/  IADD3 R34, P0, P3, R35, UR24, R47 ;  /* 0x0000001823227c10 */ /* 0x000fc8000fb1e02f */
[----:B------:R-:W-:Y:S01]  /*c1e0*/  IADD3.X R35, PT, PT, R53, UR25, R0, P0, P3 ;  /* 0x0000001935237c10 */ /* 0x000fe200087e6400 */
[----:B0-----:R-:W3:Y:S04]  /*c1f0*/  LDL.LU.64 R18, [R1+0x6d0] ;  /* 0x0006d00001127983 */ /* 0x001ee80000300a00 */
[----:B------:R0:W-:Y:S01]  /*c200*/  STL.64 [R1+0x80], R30 ;  /* 0x0000801e01007387 */ /* 0x0001e20000100a00 */
[----:B------:R-:W-:-:S03]  /*c210*/  IADD3 R52, P0, P3, R52, UR24, R47 ;  /* 0x0000001834347c10 */ /* 0x000fc6000fb1e02f */
[----:B0-----:R-:W4:Y:S04]  /*c220*/  LDL.LU.64 R30, [R1+0x6c8] ;  /* 0x0006c800011e7983 */ /* 0x001f280000300a00 */
[----:B------:R0:W-:Y:S01]  /*c230*/  STL.64 [R1+0x88], R40 ;  /* 0x0000882801007387 */ /* 0x0001e20000100a00 */
[----:B------:R-:W-:-:S03]  /*c240*/  IADD3.X R53, PT, PT, R48, UR25, R0, P0, P3 ;  /* 0x0000001930357c10 */ /* 0x000fc600087e6400 */
[----:B------:R1:W-:Y:S01]  /*c250*/  STL.64 [R1+0x90], R34 ;  /* 0x0000902201007387 */ /* 0x0003e20000100a00 */
[----:B0-----:R-:W-:-:S04]  /*c260*/  IADD3 R40, P4, P5, R22, UR24, R47 ;  /* 0x0000001816287c10 */ /* 0x001fc8000fd9e02f */
[----:B------:R-:W-:Y:S01]  /*c270*/  IADD3.X R41, PT, PT, R50, UR25, R0, P4, P5 ;  /* 0x0000001932297c10 */ /* 0x000fe2000a7ea400 */
[----:B-1----:R-:W2:Y:S04]  /*c280*/  LDL.LU.64 R34, [R1+0x6c0] ;  /* 0x0006c00001227983 */ /* 0x002ea80000300a00 */
[----:B------:R0:W-:Y:S04]  /*c290*/  STL.64 [R1+0xa8], R40 ;  /* 0x0000a82801007387 */ /* 0x0001e80000100a00 */
[----:B0-----:R-:W2:Y:S04]  /*c2a0*/  LDL.LU.64 R40, [R1+0x6b8] ;  /* 0x0006b80001287983 */ /* 0x001ea80000300a00 */
[----:B------:R0:W-:Y:S04]  /*c2b0*/  STL.64 [R1+0xb0], R52 ;  /* 0x0000b03401007387 */ /* 0x0001e80000100a00 */
[----:B0-----:R-:W2:Y:S01]  /*c2c0*/  LDL.LU R53, [R1+0x6b0] ;  /* 0x0006b00001357983 */ /* 0x001ea20000300800 */
[----:B------:R-:W-:Y:S01]  /*c2d0*/  IMAD.SHL.U32 R49, R3, 0x2, RZ ;  /* 0x0000000203317824 */ /* 0x000fe200078e00ff */
[----:B------:R-:W-:Y:S01]  /*c2e0*/  IADD3 R50, P4, P5, R51, UR24, R47 ;  /* 0x0000001833327c10 */ /* 0x000fe2000fd9e02f */
[----:B------:R-:W-:-:S03]  /*c2f0*/  IMAD.HI R3, R3, 0x2, RZ ;  /* 0x0000000203037827 */ /* 0x000fc600078e02ff */
[--C-:B------:R-:W-:Y:S02]  /*c300*/  IADD3.X R51, PT, PT, R25, UR25, R0.reuse, P4, P5 ;  /* 0x0000001919337c10 */ /* 0x100fe4000a7ea400 */
[--C-:B------:R-:W-:Y:S01]  /*c310*/  IADD3 R48, P4, P5, R49, UR24, R47.reuse ;  /* 0x0000001831307c10 */ /* 0x100fe2000fd9e02f */
[----:B------:R-:W3:Y:S03]  /*c320*/  LDL.LU R25, [R1+0x6ac] ;  /* 0x0006ac0001197983 */ /* 0x000ee60000300800 */
[----:B------:R-:W-:Y:S01]  /*c330*/  IADD3.X R49, PT, PT, R3, UR25, R0, P4, P5 ;  /* 0x0000001903317c10 */ /* 0x000fe2000a7ea400 */
[----:B------:R-:W-:Y:S01]  /*c340*/  STL.64 [R1+0xb8], R50 ;  /* 0x0000b83201007387 */ /* 0x000fe20000100a00 */
[----:B--2---:R-:W-:-:S04]  /*c350*/  IADD3 R52, P0, P3, R53, UR24, R47 ;  /* 0x0000001835347c10 */ /* 0x004fc8000fb1e02f */
[----:B------:R-:W-:Y:S02]  /*c360*/  IADD3.X R53, PT, PT, R45, UR25, R0, P0, P3 ;  /* 0x000000192d357c10 */ /* 0x000fe400087e6400 */
[----:B------:R-:W2:Y:S04]  /*c370*/  LDL.LU R45, [R1+0x6a8] ;  /* 0x0006a800012d7983 */ /* 0x000ea80000300800 */
[----:B------:R0:W-:Y:S04]  /*c380*/  STL.64 [R1+0xc0], R52 ;  /* 0x0000c03401007387 */ /* 0x0001e80000100a00 */
[----:B0-----:R-:W2:Y:S04]  /*c390*/  LDL.LU R52, [R1+0x6a4] ;  /* 0x0006a40001347983 */ /* 0x001ea80000300800 */
[----:B------:R0:W5:Y:S04]  /*c3a0*/  LDL.LU R3, [R1+0x6a0] ;  /* 0x0006a00001037983 */ /* 0x0001680000300800 */
[----:B------:R1:W-:Y:S04]  /*c3b0*/  STL.64 [R1+0xc8], R48 ;  /* 0x0000c83001007387 */ /* 0x0003e80000100a00 */
[----:B-1----:R-:W3:Y:S01]  /*c3c0*/  LDL.LU R48, [R1+0x69c] ;  /* 0x00069c0001307983 */ /* 0x002ee20000300800 */
[----:B--2---:R-:W-:-:S04]  /*c3d0*/  IADD3 R52, P0, P3, R52, UR24, R47 ;  /* 0x0000001834347c10 */ /* 0x004fc8000fb1e02f */
[----:B------:R-:W-:Y:S02]  /*c3e0*/  IADD3.X R53, PT, PT, R46, UR25, R0, P0, P3 ;  /* 0x000000192e357c10 */ /* 0x000fe400087e6400 */
[----:B------:R-:W2:Y:S04]  /*c3f0*/  LDL.LU R46, [R1+0x698] ;  /* 0x00069800012e7983 */ /* 0x000ea80000300800 */
[----:B------:R-:W-:Y:S01]  /*c400*/  STL.64 [R1+0xd0], R52 ;  /* 0x0000d03401007387 */ /* 0x000fe20000100a00 */
[----:B---3--:R-:W-:-:S04]  /*c410*/  IADD3 R48, P4, P5, R48, UR24, R47 ;  /* 0x0000001830307c10 */ /* 0x008fc8000fd9e02f */
[----:B------:R-:W-:-:S05]  /*c420*/  IADD3.X R49, PT, PT, R35, UR25, R0, P4, P5 ;  /* 0x0000001923317c10 */ /* 0x000fca000a7ea400 */
[----:B------:R1:W-:Y:S04]  /*c430*/  STL.64 [R1+0xd8], R48 ;  /* 0x0000d83001007387 */ /* 0x0003e80000100a00 */
[----:B-1----:R-:W3:Y:S01]  /*c440*/  LDL.LU.64 R48, [R1+0x690] ;  /* 0x0006900001307983 */ /* 0x002ee20000300a00 */
[----:B------:R-:W-:Y:S02]  /*c450*/  IADD3 R52, P0, P3, R40, UR24, R47 ;  /* 0x0000001828347c10 */ /* 0x000fe4000fb1e02f */
[----:B------:R-:W1:Y:S02]  /*c460*/  S2R R40, SR_TID.X ;  /* 0x0000000000287919 */ /* 0x000e640000002100 */
[----:B----4-:R-:W-:Y:S02]  /*c470*/  IADD3.X R53, PT, PT, R31, UR25, R0, P0, P3 ;  /* 0x000000191f357c10 */ /* 0x010fe400087e6400 */
[----:B-1----:R-:W-:-:S04]  /*c480*/  SHF.R.U32.HI R40, RZ, 0x6, R40 ;  /* 0x00000006ff287819 */ /* 0x002fc80000011628 */
[C---:B------:R-:W-:Y:S02]  /*c490*/  SGXT.U32 R31, R40.reuse, 0x1 ;  /* 0x00000001281f781a */ /* 0x040fe40000000000 */
[----:B------:R-:W-:-:S04]  /*c4a0*/  SGXT.U32 R40, R40, 0x1 ;  /* 0x000000012828781a */ /* 0x000fc80000000000 */
[----:B------:R-:W-:Y:S02]  /*c4b0*/  LOP3.LUT R40, R40, 0x6a, RZ, 0xfc, !PT ;  /* 0x0000006a28287812 */ /* 0x000fe400078efcff */
[----:B------:R-:W-:Y:S02]  /*c4c0*/  LOP3.LUT R31, R31, 0x42, RZ, 0xfc, !PT ;  /* 0x000000421f1f7812 */ /* 0x000fe400078efcff */
[--C-:B------:R-:W-:Y:S02]  /*c4d0*/  IADD3 R34, P4, P5, R34, UR24, R47.reuse ;  /* 0x0000001822227c10 */ /* 0x100fe4000fd9e02f */
[--C-:B------:R-:W-:Y:S02]  /*c4e0*/  IADD3 R30, P0, P3, R30, UR24, R47.reuse ;  /* 0x000000181e1e7c10 */ /* 0x100fe4000fb1e02f */
[----:B------:R-:W-:Y:S01]  /*c4f0*/  IADD3.X R35, PT, PT, R19, UR25, R0, P4, P5 ;  /* 0x0000001913237c10 */ /* 0x000fe2000a7ea400 */
[----:B------:R1:W-:Y:S01]  /*c500*/  STL.64 [R1+0xe0], R52 ;  /* 0x0000e03401007387 */ /* 0x0003e20000100a00 */
[----:B------:R-:W-:Y:S01]  /*c510*/  IADD3 R18, P4, P5, R18, UR24, R47 ;  /* 0x0000001812127c10 */ /* 0x000fe2000fd9e02f */
[----:B------:R-:W-:-:S03]  /*c520*/  IMAD.SHL.U32 R32, R11, 0x2, RZ ;  /* 0x000000020b207824 */ /* 0x000fc600078e00ff */
[----:B------:R-:W-:Y:S01]  /*c530*/  IADD3.X R19, PT, PT, R33, UR25, R0, P4, P5 ;  /* 0x0000001921137c10 */ /* 0x000fe2000a7ea400 */
[----:B-1----:R-:W4:Y:S04]  /*c540*/  LDL.LU.64 R52, [R1+0x688] ;  /* 0x0006880001347983 */ /* 0x002f280000300a00 */
[----:B------:R1:W-:Y:S01]  /*c550*/  STL.64 [R1+0xe8], R34 ;  /* 0x0000e82201007387 */ /* 0x0003e20000100a00 */
[----:B------:R-:W-:Y:S01]  /*c560*/  IADD3 R16, P4, P5, R16, UR24, R47 ;  /* 0x0000001810107c10 */ /* 0x000fe2000fd9e02f */
[----:B------:R-:W-:Y:S02]  /*c570*/  IMAD.HI R27, R11, 0x2, RZ ;  /* 0x000000020b1b7827 */ /* 0x000fe400078e02ff */
[----:B-1----:R-:W2:Y:S02]  /*c580*/  LDL.LU.64 R34, [R1+0x680] ;  /* 0x0006800001227983 */ /* 0x002ea40000300a00 */
[----:B------:R-:W-:-:S02]  /*c590*/  IMAD.SHL.U32 R11, R15, 0x2, RZ ;  /* 0x000000020f0b7824 */ /* 0x000fc400078e00ff */
[----:B------:R-:W-:Y:S02]  /*c5a0*/  IMAD.SHL.U32 R26, R14, 0x2, RZ ;  /* 0x000000020e1a7824 */ /* 0x000fe400078e00ff */
[----:B------:R-:W-:-:S04]  /*c5b0*/  IMAD.HI R15, R15, 0x2, RZ ;  /* 0x000000020f0f7827 */ /* 0x000fc800078e02ff */
[----:B------:R-:W-:-:S04]  /*c5c0*/  IMAD.HI R28, R14, 0x2, RZ ;  /* 0x000000020e1c7827 */ /* 0x000fc800078e02ff */
[C---:B------:R-:W-:Y:S02]  /*c5d0*/  IMAD.SHL.U32 R14, R36.reuse, 0x2, RZ ;  /* 0x00000002240e7824 */ /* 0x040fe400078e00ff */
[----:B------:R-:W-:-:S04]  /*c5e0*/  IMAD.HI R37, R36, 0x2, RZ ;  /* 0x0000000224257827 */ /* 0x000fc800078e02ff */
[----:B------:R-:W-:Y:S02]  /*c5f0*/  IMAD.SHL.U32 R12, R5, 0x2, RZ ;  /* 0x00000002050c7824 */ /* 0x000fe400078e00ff */
[----:B------:R-:W-:Y:S02]  /*c600*/  IMAD.SHL.U32 R36, R13, 0x2, RZ ;  /* 0x000000020d247824 */ /* 0x000fe400078e00ff */
[----:B------:R-:W-:-:S04]  /*c610*/  IMAD.HI R5, R5, 0x2, RZ ;  /* 0x0000000205057827 */ /* 0x000fc800078e02ff */
[C---:B------:R-:W-:Y:S02]  /*c620*/  IMAD.SHL.U32 R13, R6.reuse, 0x2, RZ ;  /* 0x00000002060d7824 */ /* 0x040fe400078e00ff */
[----:B------:R-:W-:-:S04]  /*c630*/  IMAD.HI R43, R6, 0x2, RZ ;  /* 0x00000002062b7827 */ /* 0x000fc800078e02ff */
[----:B------:R-:W-:Y:S02]  /*c640*/  IMAD.SHL.U32 R6, R39, 0x2, RZ ;  /* 0x0000000227067824 */ /* 0x000fe400078e00ff */
[-C--:B---3--:R-:W-:Y:S02]  /*c650*/  IMAD R2, R40, R48.reuse, RZ ;  /* 0x0000003028027224 */ /* 0x088fe400078e02ff */
[----:B------:R-:W1:Y:S01]  /*c660*/  S2R R40, SR_TID.X ;  /* 0x0000000000287919 */ /* 0x000e620000002100 */
[----:B------:R-:W-:-:S04]  /*c670*/  IMAD R31, R31, R48, RZ ;  /* 0x000000301f1f7224 */ /* 0x000fc800078e02ff */
[----:B------:R-:W-:-:S05]  /*c680*/  IMAD.HI R31, R31, 0x2, RZ ;  /* 0x000000021f1f7827 */ /* 0x000fca00078e02ff */
[----:B------:R-:W-:-:S05]  /*c690*/  IADD3.X R31, PT, PT, R31, UR25, R0, P0, P3 ;  /* 0x000000191f1f7c10 */ /* 0x000fca00087e6400 */
[----:B------:R3:W-:Y:S02]  /*c6a0*/  STL.64 [R1+0x340], R30 ;  /* 0x0003401e01007387 */ /* 0x0007e40000100a00 */
[----:B---3--:R-:W-:Y:S02]  /*c6b0*/  IADD3 R30, P0, P3, R17, UR24, R47 ;  /* 0x00000018111e7c10 */ /* 0x008fe4000fb1e02f */
[----:B-1----:R-:W-:Y:S02]  /*c6c0*/  SHF.R.U32.HI R17, RZ, 0x6, R40 ;  /* 0x00000006ff117819 */ /* 0x002fe40000011628 */
[--C-:B------:R-:W-:Y:S02]  /*c6d0*/  IADD3.X R31, PT, PT, R24, UR25, R0.reuse, P0, P3 ;  /* 0x00000019181f7c10 */ /* 0x100fe400087e6400 */
[----:B------:R-:W-:Y:S01]  /*c6e0*/  SGXT.U32 R33, R17, 0x1 ;  /* 0x000000011121781a */ /* 0x000fe20000000000 */
[----:B------:R1:W-:Y:S01]  /*c6f0*/  STL.64 [R1+0x348], R18 ;  /* 0x0003481201007387 */ /* 0x0003e20000100a00 */
[----:B------:R-:W-:-:S02]  /*c700*/  IADD3.X R17, PT, PT, R29, UR25, R0, P4, P5 ;  /* 0x000000191d117c10 */ /* 0x000fc4000a7ea400 */
[----:B------:R-:W-:Y:S02]  /*c710*/  LOP3.LUT R33, R33, 0x6c, RZ, 0xfc, !PT ;  /* 0x0000006c21217812 */ /* 0x000fe400078efcff */
[----:B------:R-:W-:Y:S01]  /*c720*/  IADD3 R32, P0, P3, R32, UR24, R47 ;  /* 0x0000001820207c10 */ /* 0x000fe2000fb1e02f */
[----:B------:R-:W-:Y:S02]  /*c730*/  IMAD.SHL.U32 R40, R2, 0x2, RZ ;  /* 0x0000000202287824 */ /* 0x000fe400078e00ff */
[----:B------:R-:W-:Y:S01]  /*c740*/  IMAD R2, R33, R48, RZ ;  /* 0x0000003021027224 */ /* 0x000fe200078e02ff */
[----:B-1----:R-:W3:Y:S04]  /*c750*/  LDL.LU.64 R18, [R1+0x678] ;  /* 0x0006780001127983 */ /* 0x002ee80000300a00 */
[----:B------:R1:W-:Y:S01]  /*c760*/  STL.64 [R1+0x350], R30 ;  /* 0x0003501e01007387 */ /* 0x0003e20000100a00 */
[----:B------:R-:W-:-:S02]  /*c770*/  IADD3.X R33, PT, PT, R27, UR25, R0, P0, P3 ;  /* 0x000000191b217c10 */ /* 0x000fc400087e6400 */
[----:B------:R-:W-:Y:S01]  /*c780*/  IADD3 R26, P0, P3, R26, UR24, R47 ;  /* 0x000000181a1a7c10 */ /* 0x000fe2000fb1e02f */
[----:B-1----:R-:W2:Y:S04]  /*c790*/  LDL.LU.64 R30, [R1+0x670] ;  /* 0x00067000011e7983 */ /* 0x002ea80000300a00 */
[----:B------:R1:W-:Y:S01]  /*c7a0*/  STL.64 [R1+0x358], R16 ;  /* 0x0003581001007387 */ /* 0x0003e20000100a00 */
[----:B------:R-:W-:-:S03]  /*c7b0*/  IADD3.X R27, PT, PT, R28, UR25, R0, P0, P3 ;  /* 0x000000191c1b7c10 */ /* 0x000fc600087e6400 */
[----:B------:R0:W-:Y:S01]  /*c7c0*/  STL.64 [R1+0x360], R32 ;  /* 0x0003602001007387 */ /* 0x0001e20000100a00 */
[----:B-1----:R-:W-:-:S04]  /*c7d0*/  IADD3 R16, P5, P4, R11, UR24, R47 ;  /* 0x000000180b107c10 */ /* 0x002fc8000fcbe02f */
[----:B------:R-:W-:Y:S01]  /*c7e0*/  IADD3.X R17, PT, PT, R15, UR25, R0, P5, P4 ;  /* 0x000000190f117c10 */ /* 0x000fe2000afe8400 */
[----:B0-----:R-:W2:Y:S04]  /*c7f0*/  LDL.LU.64 R32, [R1+0x668] ;  /* 0x0006680001207983 */ /* 0x001ea80000300a00 */
[----:B------:R0:W-:Y:S01]  /*c800*/  STL.64 [R1+0x368], R16 ;  /* 0x0003681001007387 */ /* 0x0001e20000100a00 */
[----:B------:R-:W1:Y:S03]  /*c810*/  S2R R24, SR_TID.X ;  /* 0x0000000000187919 */ /* 0x000e660000002100 */
[----:B0-----:R-:W2:Y:S04]  /*c820*/  LDL.LU.64 R16, [R1+0x660] ;  /* 0x0006600001107983 */ /* 0x001ea80000300a00 */
[----:B------:R0:W-:Y:S02]  /*c830*/  STL.64 [R1+0x370], R26 ;  /* 0x0003701a01007387 */ /* 0x0001e40000100a00 */
[----:B0-----:R-:W0:Y:S01]  /*c840*/  S2R R26, SR_TID.X ;  /* 0x00000000001a7919 */ /* 0x001e220000002100 */
[----:B------:R-:W-:-:S04]  /*c850*/  IADD3 R14, P5, P4, R14, UR24, R47 ;  /* 0x000000180e0e7c10 */ /* 0x000fc8000fcbe02f */
[----:B------:R-:W-:Y:S02]  /*c860*/  IADD3.X R15, PT, PT, R37, UR25, R0, P5, P4 ;  /* 0x00000019250f7c10 */ /* 0x000fe4000afe8400 */
[----:B-1----:R-:W-:-:S04]  /*c870*/  SHF.R.U32.HI R29, RZ, 0x6, R24 ;  /* 0x00000006ff1d7819 */ /* 0x002fc80000011618 */
[----:B------:R-:W-:Y:S02]  /*c880*/  SGXT.U32 R29, R29, 0x1 ;  /* 0x000000011d1d781a */ /* 0x000fe40000000000 */
[----:B------:R-:W-:Y:S02]  /*c890*/  IADD3 R28, P0, P3, R12, UR24, R47 ;  /* 0x000000180c1c7c10 */ /* 0x000fe4000fb1e02f */
[----:B------:R-:W-:Y:S02]  /*c8a0*/  LOP3.LUT R29, R29, 0x6e, RZ, 0xfc, !PT ;  /* 0x0000006e1d1d7812 */ /* 0x000fe400078efcff */
[----:B0-----:R-:W-:-:S04]  /*c8b0*/  SHF.R.U32.HI R26, RZ, 0x6, R26 ;  /* 0x00000006ff1a7819 */ /* 0x001fc8000001161a */
[----:B------:R-:W-:-:S04]  /*c8c0*/  SGXT.U32 R37, R26, 0x1 ;  /* 0x000000011a25781a */ /* 0x000fc80000000000 */
[----:B------:R-:W-:-:S05]  /*c8d0*/  LOP3.LUT R37, R37, 0x54, RZ, 0xfc, !PT ;  /* 0x0000005425257812 */ /* 0x000fca00078efcff */
[----:B------:R-:W-:Y:S01]  /*c8e0*/  IMAD R37, R37, R48, RZ ;  /* 0x0000003025257224 */ /* 0x000fe200078e02ff */
[----:B------:R-:W-:Y:S01]  /*c8f0*/  IADD3 R36, P5, P4, R36, UR24, R47 ;  /* 0x0000001824247c10 */ /* 0x000fe2000fcbe02f */
[----:B------:R-:W-:Y:S01]  /*c900*/  IMAD.SHL.U32 R24, R2, 0x2, RZ ;  /* 0x0000000202187824 */ /* 0x000fe200078e00ff */
[----:B------:R-:W-:Y:S01]  /*c910*/  SGXT.U32 R26, R26, 0x1 ;  /* 0x000000011a1a781a */ /* 0x000fe20000000000 */
[----:B------:R-:W-:-:S04]  /*c920*/  IMAD.HI R37, R37, 0x2, RZ ;  /* 0x0000000225257827 */ /* 0x000fc800078e02ff */
[----:B------:R-:W-:Y:S01]  /*c930*/  IMAD.HI R11, R2, 0x2, RZ ;  /* 0x00000002020b7827 */ /* 0x000fe200078e02ff */
[----:B------:R-:W-:-:S03]  /*c940*/  LOP3.LUT R26, R26, 0x70, RZ, 0xfc, !PT ;  /* 0x000000701a1a7812 */ /* 0x000fc600078efcff */
[----:B------:R-:W-:Y:S01]  /*c950*/  IMAD R2, R29, R48, RZ ;  /* 0x000000301d027224 */ /* 0x000fe200078e02ff */
[--C-:B------:R-:W-:Y:S01]  /*c960*/  IADD3.X R29, PT, PT, R5, UR25, R0.reuse, P0, P3 ;  /* 0x00000019051d7c10 */ /* 0x100fe200087e6400 */
[----:B------:R0:W-:Y:S01]  /*c970*/  STL.64 [R1+0x378], R14 ;  /* 0x0003780e01007387 */ /* 0x0001e20000100a00 */
[----:B------:R-:W-:Y:S01]  /*c980*/  IADD3.X R37, PT, PT, R37, UR25, R0, P5, P4 ;  /* 0x0000001925257c10 */ /* 0x000fe2000afe8400 */
[C---:B------:R-:W-:Y:S02]  /*c990*/  IMAD.SHL.U32 R12, R2.reuse, 0x2, RZ ;  /* 0x00000002020c7824 */ /* 0x040fe400078e00ff */
[----:B------:R-:W-:-:S04]  /*c9a0*/  IMAD.HI R27, R2, 0x2, RZ ;  /* 0x00000002021b7827 */ /* 0x000fc800078e02ff */
[----:B------:R-:W-:Y:S01]  /*c9b0*/  IMAD R2, R26, R48, RZ ;  /* 0x000000301a027224 */ /* 0x000fe200078e02ff */
[----:B0-----:R-:W2:Y:S04]  /*c9c0*/  LDL.LU.64 R14, [R1+0x658] ;  /* 0x00065800010e7983 */ /* 0x001ea80000300a00 */
[----:B------:R0:W-:Y:S01]  /*c9d0*/  STL.64 [R1+0x380], R28 ;  /* 0x0003801c01007387 */ /* 0x0001e20000100a00 */
[----:B------:R-:W1:Y:S03]  /*c9e0*/  S2R R26, SR_TID.X ;  /* 0x00000000001a7919 */ /* 0x000e660000002100 */
[----:B0-----:R-:W2:Y:S04]  /*c9f0*/  LDL.LU.64 R28, [R1+0x650] ;  /* 0x00065000011c7983 */ /* 0x001ea80000300a00 */
[----:B------:R0:W-:Y:S02]  /*ca00*/  STL.64 [R1+0x388], R36 ;  /* 0x0003882401007387 */ /* 0x0001e40000100a00 */
[----:B0-----:R-:W-:-:S04]  /*ca10*/  IADD3 R36, P5, P4, R10, UR24, R47 ;  /* 0x000000180a247c10 */ /* 0x001fc8000fcbe02f */
[----:B------:R-:W-:Y:S02]  /*ca20*/  IADD3.X R37, PT, PT, R44, UR25, R0, P5, P4 ;  /* 0x000000192c257c10 */ /* 0x000fe4000afe8400 */
[----:B------:R-:W0:Y:S01]  /*ca30*/  S2R R44, SR_TID.X ;  /* 0x00000000002c7919 */ /* 0x000e220000002100 */
[----:B-1----:R-:W-:Y:S02]  /*ca40*/  SHF.R.U32.HI R26, RZ, 0x6, R26 ;  /* 0x00000006ff1a7819 */ /* 0x002fe4000001161a */
[----:B------:R-:W-:Y:S02]  /*ca50*/  IADD3 R4, P0, P3, R4, UR24, R47 ;  /* 0x0000001804047c10 */ /* 0x000fe4000fb1e02f */
[----:B------:R-:W-:Y:S02]  /*ca60*/  SGXT.U32 R26, R26, 0x1 ;  /* 0x000000011a1a781a */ /* 0x000fe40000000000 */
[----:B------:R-:W-:Y:S02]  /*ca70*/  IADD3.X R5, PT, PT, R21, UR25, R0, P0, P3 ;  /* 0x0000001915057c10 */ /* 0x000fe400087e6400 */
[----:B------:R-:W-:Y:S01]  /*ca80*/  LOP3.LUT R26, R26, 0x72, RZ, 0xfc, !PT ;  /* 0x000000721a1a7812 */ /* 0x000fe200078efcff */
[----:B------:R-:W-:-:S02]  /*ca90*/  IMAD.SHL.U32 R10, R2, 0x2, RZ ;  /* 0x00000002020a7824 */ /* 0x000fc400078e00ff */
[----:B------:R1:W-:Y:S02]  /*caa0*/  STL.64 [R1+0x390], R4 ;  /* 0x0003900401007387 */ /* 0x0003e40000100a00 */
[----:B------:R-:W-:-:S04]  /*cab0*/  IMAD R2, R26, R48, RZ ;  /* 0x000000301a027224 */ /* 0x000fc800078e02ff */
[----:B------:R-:W-:Y:S01]  /*cac0*/  IMAD.SHL.U32 R26, R2, 0x2, RZ ;  /* 0x00000002021a7824 */ /* 0x000fe200078e00ff */
[----:B-1----:R1:W5:Y:S01]  /*cad0*/  LDL.LU.64 R4, [R1+0x648] ;  /* 0x0006480001047983 */ /* 0x0023620000300a00 */
[----:B0-----:R-:W-:-:S04]  /*cae0*/  SHF.R.U32.HI R44, RZ, 0x6, R44 ;  /* 0x00000006ff2c7819 */ /* 0x001fc8000001162c */
[----:B------:R-:W-:Y:S01]  /*caf0*/  SGXT.U32 R44, R44, 0x1 ;  /* 0x000000012c2c781a */ /* 0x000fe20000000000 */
[----:B------:R0:W-:Y:S03]  /*cb00*/  STL.64 [R1+0x398], R36 ;  /* 0x0003982401007387 */ /* 0x0001e60000100a00 */
[----:B------:R-:W-:Y:S02]  /*cb10*/  LOP3.LUT R44, R44, 0x74, RZ, 0xfc, !PT ;  /* 0x000000742c2c7812 */ /* 0x000fe400078efcff */
[----:B0-----:R-:W-:Y:S01]  /*cb20*/  IADD3 R36, P5, P4, R13, UR24, R47 ;  /* 0x000000180d247c10 */ /* 0x001fe2000fcbe02f */
[----:B------:R-:W-:-:S04]  /*cb30*/  IMAD.HI R13, R2, 0x2, RZ ;  /* 0x00000002020d7827 */ /* 0x000fc800078e02ff */
[----:B------:R-:W-:Y:S02]  /*cb40*/  IMAD R2, R44, R48, RZ ;  /* 0x000000302c027224 */ /* 0x000fe400078e02ff */
[----:B------:R-:W0:Y:S01]  /*cb50*/  S2R R44, SR_TID.X ;  /* 0x00000000002c7919 */ /* 0x000e220000002100 */
[--C-:B------:R-:W-:Y:S01]  /*cb60*/  IADD3 R20, P0, P3, R20, UR24, R47.reuse ;  /* 0x0000001814147c10 */ /* 0x100fe2000fb1e02f */
[----:B------:R-:W-:Y:S02]  /*cb70*/  IMAD.SHL.U32 R42, R23, 0x2, RZ ;  /* 0x00000002172a7824 */ /* 0x000fe400078e00ff */
[----:B------:R-:W-:Y:S01]  /*cb80*/  IMAD.HI R39, R39, 0x2, RZ ;  /* 0x0000000227277827 */ /* 0x000fe200078e02ff */
[--C-:B------:R-:W-:Y:S02]  /*cb90*/  IADD3.X R21, PT, PT, R7, UR25, R0.reuse, P0, P3 ;  /* 0x0000001907157c10 */ /* 0x100fe400087e6400 */
[----:B------:R-:W-:Y:S01]  /*cba0*/  IADD3 R6, P0, P3, R6, UR24, R47 ;  /* 0x0000001806067c10 */ /* 0x000fe2000fb1e02f */
[----:B------:R-:W-:Y:S01]  /*cbb0*/  IMAD.HI R23, R23, 0x2, RZ ;  /* 0x0000000217177827 */ /* 0x000fe200078e02ff */
[----:B------:R-:W-:-:S02]  /*cbc0*/  IADD3.X R37, PT, PT, R43, UR25, R0, P5, P4 ;  /* 0x000000192b257c10 */ /* 0x000fc4000afe8400 */
[--C-:B------:R-:W-:Y:S01]  /*cbd0*/  IADD3 R42, P5, P4, R42, UR24, R47.reuse ;  /* 0x000000182a2a7c10 */ /* 0x100fe2000fcbe02f */
[----:B------:R1:W-:Y:S01]  /*cbe0*/  STL.64 [R1+0x3a0], R20 ;  /* 0x0003a01401007387 */ /* 0x0003e20000100a00 */
[--C-:B------:R-:W-:Y:S01]  /*cbf0*/  IADD3.X R7, PT, PT, R39, UR25, R0.reuse, P0, P3 ;  /* 0x0000001927077c10 */ /* 0x100fe200087e6400 */
[----:B------:R-:W-:Y:S01]  /*cc00*/  IMAD.SHL.U32 R38, R9, 0x2, RZ ;  /* 0x0000000209267824 */ /* 0x000fe200078e00ff */
[----:B------:R-:W-:Y:S01]  /*cc10*/  IADD3.X R43, PT, PT, R23, UR25, R0, P5, P4 ;  /* 0x00000019172b7c10 */ /* 0x000fe2000afe8400 */
[----:B------:R-:W-:Y:S01]  /*cc20*/  IMAD.HI R9, R9, 0x2, RZ ;  /* 0x0000000209097827 */ /* 0x000fe200078e02ff */
[----:B-1----:R1:W5:Y:S04]  /*cc30*/  LDL.LU.64 R20, [R1+0x640] ;  /* 0x0006400001147983 */ /* 0x0023680000300a00 */
[----:B------:R0:W-:Y:S01]  /*cc40*/  STL.64 [R1+0x3a8], R36 ;  /* 0x0003a82401007387 */ /* 0x0001e20000100a00 */
[----:B------:R-:W-:-:S03]  /*cc50*/  IADD3 R38, P0, P3, R38, UR24, R47 ;  /* 0x0000001826267c10 */ /* 0x000fc6000fb1e02f */
[----:B0-----:R1:W5:Y:S04]  /*cc60*/  LDL.LU.64 R36, [R1+0x638] ;  /* 0x0006380001247983 */ /* 0x0013680000300a00 */
[----:B------:R0:W-:Y:S01]  /*cc70*/  STL.64 [R1+0x3b0], R6 ;  /* 0x0003b00601007387 */ /* 0x0001e20000100a00 */
[----:B------:R-:W-:-:S03]  /*cc80*/  IADD3.X R39, PT, PT, R9, UR25, R0, P0, P3 ;  /* 0x0000001909277c10 */ /* 0x000fc600087e6400 */
[----:B0-----:R1:W5:Y:S04]  /*cc90*/  LDL.LU.64 R6, [R1+0x630] ;  /* 0x0006300001067983 */ /* 0x0013680000300a00 */
[----:B------:R0:W-:Y:S02]  /*cca0*/  STL.64 [R1+0x3b8], R42 ;  /* 0x0003b82a01007387 */ /* 0x0001e40000100a00 */
[----:B0-----:R-:W-:-:S04]  /*ccb0*/  SHF.R.U32.HI R43, RZ, 0x6, R44 ;  /* 0x00000006ff2b7819 */ /* 0x001fc8000001162c */
[----:B------:R-:W-:Y:S02]  /*ccc0*/  SGXT.U32 R9, R43, 0x1 ;  /* 0x000000012b09781a */ /* 0x000fe40000000000 */
[----:B------:R-:W0:Y:S01]  /*ccd0*/  S2R R43, SR_TID.X ;  /* 0x00000000002b7919 */ /* 0x000e220000002100 */
[----:B------:R-:W-:Y:S01]  /*cce0*/  IMAD.SHL.U32 R50, R41, 0x2, RZ ;  /* 0x0000000229327824 */ /* 0x000fe200078e00ff */
[----:B------:R1:W-:Y:S01]  /*ccf0*/  STL.64 [R1+0x3c0], R38 ;  /* 0x0003c02601007387 */ /* 0x0003e20000100a00 */
[----:B------:R-:W-:-:S03]  /*cd00*/  IMAD.SHL.U32 R22, R8, 0x2, RZ ;  /* 0x0000000208167824 */ /* 0x000fc600078e00ff */
[--C-:B-1----:R-:W-:Y:S01]  /*cd10*/  IADD3 R38, P0, P3, R50, UR24, R47.reuse ;  /* 0x0000001832267c10 */ /* 0x102fe2000fb1e02f */
[----:B------:R-:W-:Y:S01]  /*cd20*/  IMAD.HI R8, R8, 0x2, RZ ;  /* 0x0000000208087827 */ /* 0x000fe200078e02ff */
[----:B------:R-:W-:Y:S02]  /*cd30*/  IADD3 R22, P5, P4, R22, UR24, R47 ;  /* 0x0000001816167c10 */ /* 0x000fe4000fcbe02f */
[----:B0-----:R-:W-:-:S04]  /*cd40*/  SHF.R.U32.HI R50, RZ, 0x6, R43 ;  /* 0x00000006ff327819 */ /* 0x001fc8000001162b */
[C---:B------:R-:W-:Y:S02]  /*cd50*/  SGXT.U32 R43, R50.reuse, 0x1 ;  /* 0x00000001322b781a */ /* 0x040fe40000000000 */
[----:B------:R-:W-:Y:S01]  /*cd60*/  SGXT.U32 R50, R50, 0x1 ;  /* 0x000000013232781a */ /* 0x000fe20000000000 */
[----:B------:R-:W-:-:S03]  /*cd70*/  IMAD.SHL.U32 R51, R25, 0x2, RZ ;  /* 0x0000000219337824 */ /* 0x000fc600078e00ff */
[----:B------:R-:W-:Y:S01]  /*cd80*/  LOP3.LUT R50, R50, 0x6a, RZ, 0xfc, !PT ;  /* 0x0000006a32327812 */ /* 0x000fe200078efcff */
[----:B------:R-:W-:Y:S01]  /*cd90*/  IMAD.HI R41, R41, 0x2, RZ ;  /* 0x0000000229297827 */ /* 0x000fe200078e02ff */
[----:B------:R-:W-:-:S03]  /*cda0*/  LOP3.LUT R9, R9, 0x76, RZ, 0xfc, !PT ;  /* 0x0000007609097812 */ /* 0x000fc600078efcff */
[----:B------:R-:W-:Y:S01]  /*cdb0*/  IMAD R50, R50, R48, RZ ;  /* 0x0000003032327224 */ /* 0x000fe200078e02ff */
[--C-:B------:R-:W-:Y:S01]  /*cdc0*/  IADD3.X R23, PT, PT, R8, UR25, R0.reuse, P5, P4 ;  /* 0x0000001908177c10 */ /* 0x100fe2000afe8400 */
[----:B------:R-:W-:Y:S01]  /*cdd0*/  IMAD.HI R25, R25, 0x2, RZ ;  /* 0x0000000219197827 */ /* 0x000fe200078e02ff */
[--C-:B------:R-:W-:Y:S02]  /*cde0*/  IADD3 R8, P5, P4, R51, UR24, R47.reuse ;  /* 0x0000001833087c10 */ /* 0x100fe4000fcbe02f */
[----:B------:R-:W-:Y:S01]  /*cdf0*/  IADD3.X R39, PT, PT, R41, UR25, R0, P0, P3 ;  /* 0x0000001929277c10 */ /* 0x000fe200087e6400 */
[----:B------:R-:W-:Y:S01]  /*ce00*/  IMAD.HI R50, R50, 0x2, RZ ;  /* 0x0000000232327827 */ /* 0x000fe200078e02ff */
[----:B------:R-:W-:-:S03]  /*ce10*/  IADD3 R40, P0, P3, R40, UR24, R47 ;  /* 0x0000001828287c10 */ /* 0x000fc6000fb1e02f */
[C---:B------:R-:W-:Y:S02]  /*ce20*/  IMAD.SHL.U32 R42, R2.reuse, 0x2, RZ ;  /* 0x00000002022a7824 */ /* 0x040fe400078e00ff */
[----:B------:R-:W-:Y:S01]  /*ce30*/  IMAD.HI R44, R2, 0x2, RZ ;  /* 0x00000002022c7827 */ /* 0x000fe200078e02ff */
[----:B------:R0:W-:Y:S03]  /*ce40*/  STL.64 [R1+0x3c8], R22 ;  /* 0x0003c81601007387 */ /* 0x0001e60000100a00 */
[----:B------:R-:W-:Y:S01]  /*ce50*/  IMAD R2, R9, R48, RZ ;  /* 0x0000003009027224 */ /* 0x000fe200078e02ff */
[--C-:B------:R-:W-:Y:S02]  /*ce60*/  IADD3.X R9, PT, PT, R25, UR25, R0.reuse, P5, P4 ;  /* 0x0000001919097c10 */ /* 0x100fe4000afe8400 */
[--C-:B------:R-:W-:Y:S02]  /*ce70*/  IADD3.X R41, PT, PT, R50, UR25, R0.reuse, P0, P3 ;  /* 0x0000001932297c10 */ /* 0x100fe400087e6400 */
[----:B------:R-:W-:Y:S01]  /*ce80*/  IADD3 R24, P5, P4, R24, UR24, R47 ;  /* 0x0000001818187c10 */ /* 0x000fe2000fcbe02f */
[----:B0-----:R0:W5:Y:S04]  /*ce90*/  LDL.LU.64 R22, [R1+0x628] ;  /* 0x0006280001167983 */ /* 0x0011680000300a00 */
[----:B------:R1:W-:Y:S01]  /*cea0*/  STL.64 [R1+0x3d0], R38 ;  /* 0x0003d02601007387 */ /* 0x0003e20000100a00 */
[----:B------:R-:W-:-:S02]  /*ceb0*/  IADD3.X R25, PT, PT, R11, UR25, R0, P5, P4 ;  /* 0x000000190b197c10 */ /* 0x000fc4000afe8400 */
[----:B------:R-:W-:Y:S01]  /*cec0*/  LOP3.LUT R43, R43, 0x78, RZ, 0xfc, !PT ;  /* 0x000000782b2b7812 */ /* 0x000fe200078efcff */
[----:B-1----:R0:W5:Y:S04]  /*ced0*/  LDL.LU.64 R38, [R1+0x620] ;  /* 0x0006200001267983 */ /* 0x0021680000300a00 */
[----:B------:R1:W-:Y:S01]  /*cee0*/  STL.64 [R1+0x3d8], R8 ;  /* 0x0003d80801007387 */ /* 0x0003e20000100a00 */
[----:B------:R-:W-:Y:S01]  /*cef0*/  SHF.R.U32.HI R45, RZ, 0x6, R45 ;  /* 0x00000006ff2d7819 */ /* 0x000fe2000001162d */
[----:B------:R-:W-:Y:S02]  /*cf00*/  IMAD.SHL.U32 R51, R2, 0x2, RZ ;  /* 0x0000000202337824 */ /* 0x000fe400078e00ff */
[----:B-1----:R0:W5:Y:S04]  /*cf10*/  LDL.LU.64 R8, [R1+0x618] ;  /* 0x0006180001087983 */ /* 0x0021680000300a00 */
[----:B------:R1:W-:Y:S01]  /*cf20*/  STL.64 [R1+0x3e0], R40 ;  /* 0x0003e02801007387 */ /* 0x0003e20000100a00 */
[----:B------:R-:W-:-:S03]  /*cf30*/  IMAD R2, R43, R48, RZ ;  /* 0x000000302b027224 */ /* 0x000fc600078e02ff */
[----:B------:R0:W-:Y:S01]  /*cf40*/  STL.64 [R1+0x3e8], R24 ;  /* 0x0003e81801007387 */ /* 0x0001e20000100a00 */
[----:B-1----:R-:W-:-:S04]  /*cf50*/  IADD3 R40, P0, P3, R12, UR24, R47 ;  /* 0x000000180c287c10 */ /* 0x002fc8000fb1e02f */
[----:B------:R-:W-:Y:S01]  /*cf60*/  IADD3.X R41, PT, PT, R27, UR25, R0, P0, P3 ;  /* 0x000000191b297c10 */ /* 0x000fe200087e6400 */
[----:B0-----:R0:W5:Y:S01]  /*cf70*/  LDL.LU.64 R24, [R1+0x610] ;  /* 0x0006100001187983 */ /* 0x0011620000300a00 */
[C---:B------:R-:W-:Y:S02]  /*cf80*/  SGXT.U32 R43, R45.reuse, 0x1 ;  /* 0x000000012d2b781a */ /* 0x040fe40000000000 */
[----:B------:R-:W-:Y:S01]  /*cf90*/  SGXT.U32 R11, R45, 0x1 ;  /* 0x000000012d0b781a */ /* 0x000fe20000000000 */
[----:B------:R1:W-:Y:S04]  /*cfa0*/  STL.64 [R1+0x3f0], R40 ;  /* 0x0003f02801007387 */ /* 0x0003e80000100a00 */
[----:B-1----:R0:W5:Y:S04]  /*cfb0*/  LDL.LU.64 R40, [R1+0x608] ;  /* 0x0006080001287983 */ /* 0x0021680000300a00 */
[----:B------:R-:W3:Y:S01]  /*cfc0*/  LDL R45, [R1+0x574] ;  /* 0x00057400012d7983 */ /* 0x000ee20000100800 */
[----:B------:R-:W-:Y:S01]  /*cfd0*/  LOP3.LUT R43, R43, 0x7a, RZ, 0xfc, !PT ;  /* 0x0000007a2b2b7812 */ /* 0x000fe200078efcff */
[----:B------:R-:W-:-:S02]  /*cfe0*/  IMAD.SHL.U32 R50, R2, 0x2, RZ ;  /* 0x0000000202327824 */ /* 0x000fc400078e00ff */
[----:B------:R-:W-:-:S04]  /*cff0*/  IMAD.HI R12, R2, 0x2, RZ ;  /* 0x00000002020c7827 */ /* 0x000fc800078e02ff */
[----:B------:R-:W-:Y:S02]  /*d000*/  IMAD R2, R43, R48, RZ ;  /* 0x000000302b027224 */ /* 0x000fe400078e02ff */
[----:B------:R-:W1:Y:S01]  /*d010*/  S2R R43, SR_TID.X ;  /* 0x00000000002b7919 */ /* 0x000e620000002100 */
[----:B------:R-:W-:-:S05]  /*d020*/  LOP3.LUT R11, R11, 0x70, RZ, 0xfc, !PT ;  /* 0x000000700b0b7812 */ /* 0x000fca00078efcff */
[----:B------:R-:W-:Y:S01]  /*d030*/  IMAD R11, R11, R48, RZ ;  /* 0x000000300b0b7224 */ /* 0x000fe200078e02ff */
[----:B------:R-:W-:-:S03]  /*d040*/  IADD3 R10, P5, P4, R10, UR24, R47 ;  /* 0x000000180a0a7c10 */ /* 0x000fc6000fcbe02f */
[----:B------:R-:W-:Y:S01]  /*d050*/  IMAD.HI R11, R11, 0x2, RZ ;  /* 0x000000020b0b7827 */ /* 0x000fe200078e02ff */
[----:B------:R-:W-:-:S04]  /*d060*/  IADD3 R26, P0, P3, R26, UR24, R47 ;  /* 0x000000181a1a7c10 */ /* 0x000fc8000fb1e02f */
[--C-:B------:R-:W-:Y:S02]  /*d070*/  IADD3.X R11, PT, PT, R11, UR25, R0.reuse, P5, P4 ;  /* 0x000000190b0b7c10 */ /* 0x100fe4000afe8400 */
[----:B------:R-:W-:-:S03]  /*d080*/  IADD3.X R27, PT, PT, R13, UR25, R0, P0, P3 ;  /* 0x000000190d1b7c10 */ /* 0x000fc600087e6400 */
[----:B------:R0:W-:Y:S01]  /*d090*/  STL.64 [R1+0x3f8], R10 ;  /* 0x0003f80a01007387 */ /* 0x0001e20000100a00 */
[----:B------:R-:W-:-:S03]  /*d0a0*/  IMAD.HI R13, R2, 0x2, RZ ;  /* 0x00000002020d7827 */ /* 0x000fc600078e02ff */
[----:B0-----:R0:W5:Y:S04]  /*d0b0*/  LDL.LU.64 R10, [R1+0x600] ;  /* 0x00060000010a7983 */ /* 0x0011680000300a00 */
[----:B------:R0:W-:Y:S02]  /*d0c0*/  STL.64 [R1+0x400], R26 ;  /* 0x0004001a01007387 */ /* 0x0001e40000100a00 */
[----:B0-----:R-:W-:Y:S01]  /*d0d0*/  IADD3 R26, P0, P3, R51, UR24, R47 ;  /* 0x00000018331a7c10 */ /* 0x001fe2000fb1e02f */
[----:B------:R-:W-:Y:S01]  /*d0e0*/  IMAD.SHL.U32 R51, R2, 0x2, RZ ;  /* 0x0000000202337824 */ /* 0x000fe200078e00ff */
[----:B-1----:R-:W-:-:S04]  /*d0f0*/  SHF.R.U32.HI R2, RZ, 0x6, R43 ;  /* 0x00000006ff027819 */ /* 0x002fc8000001162b */
[----:B------:R-:W-:Y:S02]  /*d100*/  SGXT.U32 R27, R2, 0x1 ;  /* 0x00000001021b781a */ /* 0x000fe40000000000 */
[----:B------:R-:W-:Y:S02]  /*d110*/  IADD3 R42, P5, P4, R42, UR24, R47 ;  /* 0x000000182a2a7c10 */ /* 0x000fe4000fcbe02f */
[----:B------:R-:W-:Y:S02]  /*d120*/  LOP3.LUT R27, R27, 0x76, RZ, 0xfc, !PT ;  /* 0x000000761b1b7812 */ /* 0x000fe400078efcff */
[----:B------:R-:W-:-:S03]  /*d130*/  IADD3.X R43, PT, PT, R44, UR25, R0, P5, P4 ;  /* 0x000000192c2b7c10 */ /* 0x000fc6000afe8400 */
[----:B------:R-:W-:Y:S01]  /*d140*/  IMAD R27, R27, R48, RZ ;  /* 0x000000301b1b7224 */ /* 0x000fe200078e02ff */
[C---:B------:R-:W-:Y:S02]  /*d150*/  SGXT.U32 R44, R2.reuse, 0x1 ;  /* 0x00000001022c781a */ /* 0x040fe40000000000 */
[----:B------:R-:W-:Y:S01]  /*d160*/  SGXT.U32 R2, R2, 0x1 ;  /* 0x000000010202781a */ /* 0x000fe20000000000 */
[----:B------:R-:W-:Y:S01]  /*d170*/  IMAD.HI R27, R27, 0x2, RZ ;  /* 0x000000021b1b7827 */ /* 0x000fe200078e02ff */
[----:B------:R-:W-:Y:S02]  /*d180*/  LOP3.LUT R44, R44, 0x7e, RZ, 0xfc, !PT ;  /* 0x0000007e2c2c7812 */ /* 0x000fe400078efcff */
[----:B------:R-:W-:Y:S01]  /*d190*/  LOP3.LUT R2, R2, 0x7c, RZ, 0xfc, !PT ;  /* 0x0000007c02027812 */ /* 0x000fe200078efcff */
[----:B------:R0:W-:Y:S01]  /*d1a0*/  STL.64 [R1+0x408], R42 ;  /* 0x0004082a01007387 */ /* 0x0001e20000100a00 */
[----:B------:R-:W-:-:S05]  /*d1b0*/  IADD3.X R27, PT, PT, R27, UR25, R0, P0, P3 ;  /* 0x000000191b1b7c10 */ /* 0x000fca00087e6400 */
[----:B------:R1:W-:Y:S01]  /*d1c0*/  STL.64 [R1+0x410], R26 ;  /* 0x0004101a01007387 */ /* 0x0003e20000100a00 */
[--C-:B0-----:R-:W-:Y:S01]  /*d1d0*/  IADD3 R42, P5, P4, R50, UR24, R47.reuse ;  /* 0x00000018322a7c10 */ /* 0x101fe2000fcbe02f */
[-C--:B------:R-:W-:Y:S02]  /*d1e0*/  IMAD R50, R2, R48.reuse, RZ ;  /* 0x0000003002327224 */ /* 0x080fe400078e02ff */
[----:B------:R-:W-:Y:S01]  /*d1f0*/  IMAD R2, R44, R48, RZ ;  /* 0x000000302c027224 */ /* 0x000fe200078e02ff */
[--C-:B------:R-:W-:Y:S02]  /*d200*/  IADD3.X R43, PT, PT, R12, UR25, R0.reuse, P5, P4 ;  /* 0x000000190c2b7c10 */ /* 0x100fe4000afe8400 */
[----:B-1----:R-:W-:Y:S01]  /*d210*/  IADD3 R26, P0, P3, R51, UR24, R47 ;  /* 0x00000018331a7c10 */ /* 0x002fe2000fb1e02f */
[----:B------:R-:W-:Y:S02]  /*d220*/  IMAD.SHL.U32 R51, R50, 0x2, RZ ;  /* 0x0000000232337824 */ /* 0x000fe400078e00ff */
[----:B------:R-:W-:Y:S01]  /*d230*/  IMAD.SHL.U32 R12, R2, 0x2, RZ ;  /* 0x00000002020c7824 */ /* 0x000fe200078e00ff */
[----:B------:R0:W-:Y:S01]  /*d240*/  STL.64 [R1+0x418], R42 ;  /* 0x0004182a01007387 */ /* 0x0001e20000100a00 */
[----:B------:R-:W-:Y:S01]  /*d250*/  IMAD.HI R50, R50, 0x2, RZ ;  /* 0x0000000232327827 */ /* 0x000fe200078e02ff */
[----:B------:R-:W-:-:S02]  /*d260*/  IADD3.X R27, PT, PT, R13, UR25, R0, P0, P3 ;  /* 0x000000190d1b7c10 */ /* 0x000fc400087e6400 */
[--C-:B------:R-:W-:Y:S01]  /*d270*/  IADD3 R12, P0, P3, R12, UR24, R47.reuse ;  /* 0x000000180c0c7c10 */ /* 0x100fe2000fb1e02f */
[----:B------:R-:W-:Y:S01]  /*d280*/  IMAD.HI R2, R2, 0x2, RZ ;  /* 0x0000000202027827 */ /* 0x000fe200078e02ff */
[----:B0-----:R-:W-:-:S04]  /*d290*/  IADD3 R42, P5, P4, R51, UR24, R47 ;  /* 0x00000018332a7c10 */ /* 0x001fc8000fcbe02f */
[--C-:B------:R-:W-:Y:S02]  /*d2a0*/  IADD3.X R13, PT, PT, R2, UR25, R0.reuse, P0, P3 ;  /* 0x00000019020d7c10 */ /* 0x100fe400087e6400 */
[----:B------:R-:W-:Y:S02]  /*d2b0*/  IADD3.X R43, PT, PT, R50, UR25, R0, P5, P4 ;  /* 0x00000019322b7c10 */ /* 0x000fe4000afe8400 */
[----:B--2---:R-:W-:Y:S01]  /*d2c0*/  IADD3 R28, P5, PT, R28, UR24, RZ ;  /* 0x000000181c1c7c10 */ /* 0x004fe2000ffbe0ff */
[----:B------:R0:W-:Y:S01]  /*d2d0*/  STL.64 [R1+0x420], R26 ;  /* 0x0004201a01007387 */ /* 0x0001e20000100a00 */
[----:B------:R-:W-:Y:S02]  /*d2e0*/  IADD3 R50, P4, PT, R29, UR24, RZ ;  /* 0x000000181d327c10 */ /* 0x000fe4000ff9e0ff */
[----:B------:R-:W-:Y:S02]  /*d2f0*/  IADD3 R44, P0, PT, R15, UR24, RZ ;  /* 0x000000180f2c7c10 */ /* 0x000fe4000ff1e0ff */
[----:B------:R-:W-:-:S02]  /*d300*/  IADD3 R14, P3, PT, R14, UR24, RZ ;  /* 0x000000180e0e7c10 */ /* 0x000fc4000ff7e0ff */
[----:B------:R-:W-:Y:S02]  /*d310*/  IADD3.X R29, PT, PT, R33, UR25, RZ, P5, !PT ;  /* 0x00000019211d7c10 */ /* 0x000fe4000affe4ff */
[----:B------:R-:W-:Y:S01]  /*d320*/  IADD3.X R51, PT, PT, R17, UR25, RZ, P4, !PT ;  /* 0x0000001911337c10 */ /* 0x000fe2000a7fe4ff */
[----:B0-----:R0:W5:Y:S01]  /*d330*/  LDL.LU.64 R26, [R1+0x5f8] ;  /* 0x0005f800011a7983 */ /* 0x0011620000300a00 */
[----:B------:R-:W-:-:S03]  /*d340*/  IADD3 R16, P4, PT, R16, UR24, RZ ;  /* 0x0000001810107c10 */ /* 0x000fc6000ff9e0ff */
[----:B------:R1:W-:Y:S01]  /*d350*/  STL.64 [R1+0x430], R42 ;  /* 0x0004302a01007387 */ /* 0x0003e20000100a00 */
[----:B------:R-:W-:Y:S02]  /*d360*/  IADD3.X R15, PT, PT, R35, UR25, RZ, P3, !PT ;  /* 0x00000019230f7c10 */ /* 0x000fe40009ffe4ff */
[----:B------:R-:W-:Y:S02]  /*d370*/  IADD3 R32, P5, PT, R32, UR24, RZ ;  /* 0x0000001820207c10 */ /* 0x000fe4000ffbe0ff */
[----:B------:R-:W-:Y:S01]  /*d380*/  IADD3.X R17, PT, PT, R31, UR25, RZ, P4, !PT ;  /* 0x000000191f117c10 */ /* 0x000fe2000a7fe4ff */
[----:B-1----:R0:W5:Y:S04]  /*d390*/  LDL.LU.64 R42, [R1+0x5f0] ;  /* 0x0005f000012a7983 */ /* 0x0021680000300a00 */
[----:B------:R1:W-:Y:S01]  /*d3a0*/  STL.64 [R1+0x428], R12 ;  /* 0x0004280c01007387 */ /* 0x0003e20000100a00 */
[----:B------:R-:W-:-:S03]  /*d3b0*/  IADD3.X R33, PT, PT, R49, UR25, RZ, P5, !PT ;  /* 0x0000001931217c10 */ /* 0x000fc6000affe4ff */
[----:B-1----:R0:W5:Y:S04]  /*d3c0*/  LDL.LU.64 R12, [R1+0x5e8] ;  /* 0x0005e800010c7983 */ /* 0x0021680000300a00 */
[----:B------:R1:W-:Y:S04]  /*d3d0*/  STL.64 [R1], R28 ;  /* 0x0000001c01007387 */ /* 0x0003e80000100a00 */
[----:B-1----:R0:W5:Y:S01]  /*d3e0*/  LDL.LU.64 R28, [R1+0x5e0] ;  /* 0x0005e000011c7983 */ /* 0x0021620000300a00 */
[----:B------:R-:W-:-:S04]  /*d3f0*/  IADD3 R34, P3, PT, R34, UR24, RZ ;  /* 0x0000001822227c10 */ /* 0x000fc8000ff7e0ff */
[----:B----4-:R-:W-:Y:S02]  /*d400*/  IADD3.X R35, PT, PT, R53, UR25, RZ, P3, !PT ;  /* 0x0000001935237c10 */ /* 0x010fe40009ffe4ff */
[----:B---3--:R-:W-:-:S04]  /*d410*/  SHF.R.S32.HI R0, RZ, 0x1f, R45 ;  /* 0x0000001fff007819 */ /* 0x008fc8000001142d */
[----:B------:R-:W-:Y:S02]  /*d420*/  LEA.HI R0, R0, R45, RZ, 0x7 ;  /* 0x0000002d00007211 */ /* 0x000fe400078f38ff */
[----:B------:R-:W-:-:S05]  /*d430*/  IADD3.X R45, PT, PT, R19, UR25, RZ, P0, !PT ;  /* 0x00000019132d7c10 */ /* 0x000fca00087fe4ff */
[----:B------:R1:W-:Y:S01]  /*d440*/  STL.64 [R1+0x8], R44 ;  /* 0x0000082c01007387 */ /* 0x0003e20000100a00 */
[----:B------:R-:W-:-:S03]  /*d450*/  IADD3 R18, P0, PT, R18, UR24, RZ ;  /* 0x0000001812127c10 */ /* 0x000fc6000ff1e0ff */
[----:B-1----:R0:W5:Y:S04]  /*d460*/  LDL.LU.64 R44, [R1+0x5d8] ;  /* 0x0005d800012c7983 */ /* 0x0021680000300a00 */
[----:B------:R1:W-:Y:S01]  /*d470*/  STL.64 [R1+0x10], R14 ;  /* 0x0000100e01007387 */ /* 0x0003e20000100a00 */
[----:B------:R-:W-:-:S03]  /*d480*/  IADD3.X R19, PT, PT, R46, UR25, RZ, P0, !PT ;  /* 0x000000192e137c10 */ /* 0x000fc600087fe4ff */
[----:B-1----:R0:W5:Y:S04]  /*d490*/  LDL.LU.64 R14, [R1+0x5d0] ;  /* 0x0005d000010e7983 */ /* 0x0021680000300a00 */
[----:B------:R0:W5:Y:S04]  /*d4a0*/  LDL.LU R31, [R1+0x5c8] ;  /* 0x0005c800011f7983 */ /* 0x0001680000300800 */
[----:B------:R1:W-:Y:S04]  /*d4b0*/  STL.64 [R1+0x18], R16 ;  /* 0x0000181001007387 */ /* 0x0003e80000100a00 */
[----:B-1----:R0:W5:Y:S04]  /*d4c0*/  LDL.LU.64 R16, [R1+0x5c0] ;  /* 0x0005c00001107983 */ /* 0x0021680000300a00 */
[----:B------:R-:W2:Y:S04]  /*d4d0*/  LDL.LU R49, [R1+0x5b8] ;  /* 0x0005b80001317983 */ /* 0x000ea80000300800 */
[----:B------:R1:W-:Y:S04]  /*d4e0*/  STL.64 [R1+0x20], R32 ;  /* 0x0000202001007387 */ /* 0x0003e80000100a00 */
[----:B-1----:R0:W5:Y:S04]  /*d4f0*/  LDL.LU.64 R32, [R1+0x5b0] ;  /* 0x0005b00001207983 */ /* 0x0021680000300a00 */
[----:B------:R-:W3:Y:S04]  /*d500*/  LDL.LU R46, [R1+0x5a8] ;  /* 0x0005a800012e7983 */ /* 0x000ee80000300800 */
[----:B------:R1:W-:Y:S04]  /*d510*/  STL.64 [R1+0x28], R18 ;  /* 0x0000281201007387 */ /* 0x0003e80000100a00 */
[----:B-1----:R0:W5:Y:S04]  /*d520*/  LDL.LU.64 R18, [R1+0x5a0] ;  /* 0x0005a00001127983 */ /* 0x0021680000300a00 */
[----:B------:R0:W5:Y:S04]  /*d530*/  LDL.LU R53, [R1+0x598] ;  /* 0x0005980001357983 */ /* 0x0001680000300800 */
[----:B------:R1:W-:Y:S04]  /*d540*/  STL.64 [R1+0x30], R34 ;  /* 0x0000302201007387 */ /* 0x0003e80000100a00 */
[----:B-1----:R0:W5:Y:S01]  /*d550*/  LDL.LU.64 R34, [R1+0x590] ;  /* 0x0005900001227983 */ /* 0x0021620000300a00 */
[----:B------:R-:W-:Y:S01]  /*d560*/  USHF.R.U32.HI UR7, URZ, 0x4, UR7 ;  /* 0x00000004ff077899 */ /* 0x000fe20008011607 */
[----:B------:R-:W-:Y:S01]  /*d570*/  SHF.R.S32.HI R0, RZ, 0x7, R0 ;  /* 0x00000007ff007819 */ /* 0x000fe20000011400 */
[----:B------:R-:W-:-:S02]  /*d580*/  USHF.R.U32.HI UR8, URZ, 0x4, UR8 ;  /* 0x00000004ff087899 */ /* 0x000fc40008011608 */
[----:B------:R-:W-:Y:S01]  /*d590*/  USGXT.U32 UR16, UR7, 0xe ;  /* 0x0000000e0710789a */ /* 0x000fe20008000000 */
[----:B------:R-:W-:Y:S01]  /*d5a0*/  VIMNMX R47, PT, PT, R0, 0x1, !PT ;  /* 0x00000001002f7848 */ /* 0x000fe20007fe0100 */
[----:B------:R-:W-:Y:S02]  /*d5b0*/  USGXT.U32 UR14, UR8, 0xe ;  /* 0x0000000e080e789a */ /* 0x000fe40008000000 */
[----:B------:R-:W-:Y:S02]  /*d5c0*/  UIADD3 UR24, UP1, UPT, UR16, 0x80, URZ ;  /* 0x0000008010187890 */ /* 0x000fe4000ff3e0ff */
[----:B------:R-:W-:Y:S01]  /*d5d0*/  UIADD3 UR26, UP2, UPT, UR14, 0x2, URZ ;  /* 0x000000020e1a7890 */ /* 0x000fe2000ff5e0ff */
[----:B------:R-:W-:Y:S01]  /*d5e0*/  VIADD R47, R47, 0xffffffff ;  /* 0xffffffff2f2f7836 */ /* 0x000fe20000000000 */
[----:B------:R-:W-:Y:S02]  /*d5f0*/  UIADD3.X UR25, UPT, UPT, UR4, 0x40004040, URZ, UP1, !UPT ;  /* 0x4000404004197890 */ /* 0x000fe40008ffe4ff */
[----:B------:R-:W-:Y:S01]  /*d600*/  UIADD3.X UR27, UPT, UPT, UR5, 0x40004040, URZ, UP2, !UPT ;  /* 0x40004040051b7890 */ /* 0x000fe200097fe4ff */
[----:B------:R-:W-:Y:S01]  /*d610*/  IMAD.SHL.U32 R0, R48, 0x80, RZ ;  /* 0x0000008030007824 */ /* 0x000fe200078e00ff */
[----:B------:R-:W-:Y:S01]  /*d620*/  ISETP.NE.U32.AND P3, PT, R47, RZ, PT ;  /* 0x000000ff2f00720c */ /* 0x000fe20003f65070 */
[----:B--2---:R-:W-:-:S02]  /*d630*/  IMAD.SHL.U32 R2, R49, 0x80, RZ ;  /* 0x0000008031027824 */ /* 0x004fc400078e00ff */
[----:B---3--:R-:W-:-:S05]  /*d640*/  VIADD R49, R46, 0x7f ;  /* 0x0000007f2e317836 */ /* 0x008fca0000000000 */
[----:B------:R-:W-:-:S13]  /*d650*/  ISETP.LT.OR P0, PT, R49, 0x80, P2 ;  /* 0x000000803100780c */ /* 0x000fda0001701670 */
[----:B0-----:R-:W-:Y:S05]  /*d660*/  @P0 BRA `(.L_x_6) ;  /* 0x0000000000d40947 */ /* 0x001fea0003800000 */
[----:B------:R-:W-:Y:S02]  /*d670*/  USHF.R.U32.HI UR18, URZ, 0x4, UR10 ;  /* 0x00000004ff127899 */ /* 0x000fe4000801160a */
[----:B------:R-:W-:Y:S02]  /*d680*/  UIADD3 UR7, UPT, UPT, UR10, 0x4000, URZ ;  /* 0x000040000a077890 */ /* 0x000fe4000fffe0ff */
[----:B------:R-:W-:Y:S02]  /*d690*/  USGXT.U32 UR18, UR18, 0xe ;  /* 0x0000000e1212789a */ /* 0x000fe40008000000 */
[----:B------:R-:W-:Y:S02]  /*d6a0*/  USHF.R.U32.HI UR7, URZ, 0x4, UR7 ;  /* 0x00000004ff077899 */ /* 0x000fe40008011607 */
[----:B------:R-:W-:Y:S02]  /*d6b0*/  UIADD3 UR38, UP1, UPT, UR18, 0x80, URZ ;  /* 0x0000008012267890 */ /* 0x000fe4000ff3e0ff */
[----:B------:R-:W-:Y:S01]  /*d6c0*/  USGXT.U32 UR20, UR7, 0xe ;  /* 0x0000000e0714789a */ /* 0x000fe20008000000 */
[----:B------:R-:W-:Y:S01]  /*d6d0*/  UMOV UR5, URZ ;  /* 0x000000ff00057c82 */ /* 0x000fe20008000000 */
[----:B------:R-:W-:Y:S01]  /*d6e0*/  UMOV UR8, URZ ;  /* 0x000000ff00087c82 */ /* 0x000fe20008000000 */
[----:B------:R-:W-:-:S02]  /*d6f0*/  UIADD3.X UR39, UPT, UPT, UR5, 0x40004040, URZ, UP1, !UPT ;  /* 0x4000404005277890 */ /* 0x000fc40008ffe4ff */
[----:B------:R-:W-:Y:S02]  /*d700*/  UIADD3 UR46, UP1, UPT, UR20, 0x2, URZ ;  /* 0x00000002142e7890 */ /* 0x000fe4000ff3e0ff */
[----:B------:R-:W-:Y:S02]  /*d710*/  UIADD3.64 UR48, UPT, UPT, UR38, 0x80, URZ ;  /* 0x0000008026307897 */ /* 0x000fe4000fffe0ff */
[----:B------:R-:W-:Y:S02]  /*d720*/  UIADD3.X UR47, UPT, UPT, UR8, 0x40004040, URZ, UP1, !UPT ;  /* 0x40004040082f7890 */ /* 0x000fe40008ffe4ff */
[----:B------:R-:W-:Y:S02]  /*d730*/  UIADD3.64 UR52, UPT, UPT, UR38, 0x100, URZ ;  /* 0x0000010026347897 */ /* 0x000fe4000fffe0ff */
[----:B------:R-:W-:Y:S02]  /*d740*/  UIADD3.64 UR50, UPT, UPT, UR46, 0x2, URZ ;  /* 0x000000022e327897 */ /* 0x000fe4000fffe0ff */
[----:B------:R-:W-:-:S02]  /*d750*/  UIADD3.64 UR54, UPT, UPT, UR46, 0x4, URZ ;  /* 0x000000042e367897 */ /* 0x000fc4000fffe0ff */
[----:B------:R-:W-:Y:S02]  /*d760*/  UIADD3.64 UR56, UPT, UPT, UR38, 0x180, URZ ;  /* 0x0000018026387897 */ /* 0x000fe4000fffe0ff */
[----:B------:R-:W-:Y:S02]  /*d770*/  UIADD3.64 UR58, UPT, UPT, UR46, 0x1fe, URZ ;  /* 0x000001fe2e3a7897 */ /* 0x000fe4000fffe0ff */
[----:B------:R-:W-:Y:S02]  /*d780*/  UIADD3.64 UR60, UPT, UPT, UR38, 0x200, URZ ;  /* 0x00000200263c7897 */ /* 0x000fe4000fffe0ff */
[----:B------:R-:W-:Y:S02]  /*d790*/  UIADD3.64 UR62, UPT, UPT, UR46, 0x200, URZ ;  /* 0x000002002e3e7897 */ /* 0x000fe4000fffe0ff */
[----:B------:R-:W-:Y:S02]  /*d7a0*/  UIADD3.64 UR64, UPT, UPT, UR38, 0x280, URZ ;  /* 0x0000028026407897 */ /* 0x000fe4000fffe0ff */
[----:B------:R-:W-:Y:S01]  /*d7b0*/  UIADD3.64 UR66, UPT, UPT, UR46, 0x202, URZ ;  /* 0x000002022e427897 */ /* 0x000fe2000fffe0ff */
[----:B------:R-:W-:Y:S01]  /*d7c0*/  UMOV UR32, 0x0 ;  /* 0x0000000000207882 */ /* 0x000fe20000000000 */
[----:B------:R-:W-:Y:S01]  /*d7d0*/  UMOV UR33, 0x4108490 ;  /* 0x0410849000217882 */ /* 0x000fe20000000000 */
[----:B------:R-:W-:Y:S01]  /*d7e0*/  UIADD3.64 UR68, UPT, UPT, UR38, 0x300, URZ ;  /* 0x0000030026447897 */ /* 0x000fe2000fffe0ff */
[----:B------:R-:W-:Y:S01]  /*d7f0*/  UMOV UR19, 0x40004040 ;  /* 0x4000404000137882 */ /* 0x000fe20000000000 */
[----:B------:R-:W-:Y:S01]  /*d800*/  UIADD3.64 UR70, UPT, UPT, UR46, 0x204, URZ ;  /* 0x000002042e467897 */ /* 0x000fe2000fffe0ff */
[----:B------:R-:W-:Y:S01]  /*d810*/  UMOV UR21, 0x40004040 ;  /* 0x4000404000157882 */ /* 0x000fe20000000000 */
[----:B------:R-:W-:Y:S01]  /*d820*/  UMOV UR30, 0x0 ;  /* 0x00000000001e7882 */ /* 0x000fe20000000000 */
[----:B------:R-:W-:Y:S01]  /*d830*/  UMOV UR31, 0x4108490 ;  /* 0x04108490001f7882 */ /* 0x000fe20000000000 */
[----:B------:R-:W-:Y:S01]  /*d840*/  UMOV UR28, 0x0 ;  /* 0x00000000001c7882 */ /* 0x000fe20000000000 */
[----:B------:R-:W-:Y:S01]  /*d850*/  UMOV UR29, 0x4108490 ;  /* 0x04108490001d7882 */ /* 0x000fe20000000000 */
[----:B------:R0:W-:Y:S01]  /*d860*/  UTCHMMA gdesc[UR18], gdesc[UR20], tmem[UR9], tmem[UR32], idesc[UR33], !UPT ;  /* 0x00ff2014120075ea */ /* 0x0001e2000f800009 */
[----:B------:R-:W-:Y:S01]  /*d870*/  UMOV UR36, 0x0 ;  /* 0x0000000000247882 */ /* 0x000fe20000000000 */
[----:B------:R-:W-:Y:S01]  /*d880*/  UMOV UR37, 0x4108490 ;  /* 0x0410849000257882 */ /* 0x000fe20000000000 */
[----:B------:R0:W-:Y:S01]  /*d890*/  UTCHMMA gdesc[UR38], gdesc[UR46], tmem[UR9], tmem[UR30], idesc[UR31], UPT ;  /* 0x00ff1e2e260075ea */ /* 0x0001e2000b800009 */
        /* <DEDUP_REMOVED lines=8> */
[----:B------:R-:W-:Y:S01]  /*d920*/  UMOV UR7, URZ ;  /* 0x000000ff00077c82 */ /* 0x000fe20008000000 */
[----:B------:R0:W-:Y:S01]  /*d930*/  UTCHMMA gdesc[UR56], gdesc[UR58], tmem[UR9], tmem[UR34], idesc[UR35], UPT ;  /* 0x00ff223a380075ea */ /* 0x0001e2000b800009 */
[----:B------:R-:W-:Y:S01]  /*d940*/  UMOV UR44, 0x0 ;  /* 0x00000000002c7882 */ /* 0x000fe20000000000 */
[----:B------:R-:W-:Y:S01]  /*d950*/  UMOV UR45, 0x4108490 ;  /* 0x04108490002d7882 */ /* 0x000fe20000000000 */
[----:B------:R0:W-:Y:S01]  /*d960*/  UTCHMMA gdesc[UR60], gdesc[UR62], tmem[UR9], tmem[UR42], idesc[UR43], UPT ;  /* 0x00ff2a3e3c0075ea */ /* 0x0001e2000b800009 */
[----:B------:R-:W-:Y:S01]  /*d970*/  UMOV UR6, UR6 ;  /* 0x0000000600067c82 */ /* 0x000fe20008000000 */
[----:B------:R0:W-:Y:S01]  /*d980*/  UTCHMMA gdesc[UR64], gdesc[UR66], tmem[UR9], tmem[UR40], idesc[UR41], UPT ;  /* 0x00ff2842400075ea */ /* 0x0001e2000b800009 */
[----:B------:R0:W-:Y:S01]  /*d990*/  UTCHMMA gdesc[UR68], gdesc[UR70], tmem[UR9], tmem[UR44], idesc[UR45], UPT ;  /* 0x00ff2c46440075ea */ /* 0x0001e2000b800009 */
[----:B------:R0:W-:Y:S01]  /*d9a0*/  UTCBAR [UR6], URZ ;  /* 0x000000ff060073e9 */ /* 0x0001e200080000ff */
[----:B------:R-:W-:Y:S01]  /*d9b0*/  NOP ;  /* 0x0000000000007918 */ /* 0x000fe20000000000 */
.L_x_6:
[----:B------:R-:W-:Y:S05]  /*d9c0*/  @!P3 BRA `(.L_x_7) ;  /* 0x00000070009cb947 */ /* 0x000fea0003800000 */
[----:B------:R-:W-:Y:S01]  /*d9d0*/  VIADD R46, R46, 0xffffff80 ;  /* 0xffffff802e2e7836 */ /* 0x000fe20000000000 */
[----:B------:R1:W-:Y:S01]  /*d9e0*/  STL [R1+0x440], R47 ;  /* 0x0004402f01007387 */ /* 0x0003e20000100800 */
[----:B0-----:R-:W-:Y:S02]  /*d9f0*/  UIADD3.64 UR20, UPT, UPT, UR24, 0x80, URZ ;  /* 0x0000008018147897 */ /* 0x001fe4000fffe0ff */
[----:B------:R-:W-:Y:S01]  /*da00*/  UIADD3.64 UR28, UPT, UPT, UR26, 0x2, URZ ;  /* 0x000000021a1c7897 */ /* 0x000fe2000fffe0ff */
[----:B------:R-:W-:Y:S01]  /*da10*/  R2UR UR13, R46 ;  /* 0x000000002e0d72ca */ /* 0x000fe200000e0000 */
[----:B------:R-:W-:Y:S01]  /*da20*/  STL.64 [R1+0x338], R50 ;  /* 0x0003383201007387 */ /* 0x000fe20000100a00 */
[----:B------:R-:W-:Y:S02]  /*da30*/  UIADD3.64 UR30, UPT, UPT, UR24, 0x100, URZ ;  /* 0x00000100181e7897 */ /* 0x000fe4000fffe0ff */
[----:B------:R-:W-:Y:S01]  /*da40*/  UIADD3.64 UR32, UPT, UPT, UR26, 0x4, URZ ;  /* 0x000000041a207897 */ /* 0x000fe2000fffe0ff */
[----:B-1----:R-:W2:Y:S01]  /*da50*/  LDL.LU.64 R46, [R1] ;  /* 0x00000000012e7983 */ /* 0x002ea20000300a00 */
[----:B------:R-:W-:-:S02]  /*da60*/  UIADD3.64 UR34, UPT, UPT, UR24, 0x180, URZ ;  /* 0x0000018018227897 */ /* 0x000fc4000fffe0ff */
[----:B------:R-:W-:Y:S01]  /*da70*/  UIADD3.64 UR36, UPT, UPT, UR26, 0x1fe, URZ ;  /* 0x000001fe1a247897 */ /* 0x000fe2000fffe0ff */
[----:B------:R-:W3:Y:S01]  /*da80*/  LDL.LU.64 R48, [R1+0x8] ;  /* 0x0000080001307983 */ /* 0x000ee20000300a00 */
[----:B------:R-:W-:Y:S02]  /*da90*/  UIADD3.64 UR38, UPT, UPT, UR24, 0x200, URZ ;  /* 0x0000020018267897 */ /* 0x000fe4000fffe0ff */
[----:B------:R-:W-:Y:S02]  /*daa0*/  UIADD3.64 UR40, UPT, UPT, UR26, 0x200, URZ ;  /* 0x000002001a287897 */ /* 0x000fe4000fffe0ff */
[----:B------:R-:W-:Y:S02]  /*dab0*/  UIADD3.64 UR42, UPT, UPT, UR24, 0x280, URZ ;  /* 0x00000280182a7897 */ /* 0x000fe4000fffe0ff */
[----:B------:R-:W-:Y:S02]  /*dac0*/  UIADD3.64 UR44, UPT, UPT, UR26, 0x202, URZ ;  /* 0x000002021a2c7897 */ /* 0x000fe4000fffe0ff */
[----:B------:R-:W-:-:S02]  /*dad0*/  UIADD3.64 UR46, UPT, UPT, UR24, 0x300, URZ ;  /* 0x00000300182e7897 */ /* 0x000fc4000fffe0ff */
[----:B------:R-:W-:Y:S01]  /*dae0*/  UIADD3.64 UR48, UPT, UPT, UR26, 0x204, URZ ;  /* 0x000002041a307897 */ /* 0x000fe2000fffe0ff */
[----:B--2---:R0:W-:Y:S04]  /*daf0*/  STL.64 [R1+0x328], R46 ;  /* 0x0003282e01007387 */ /* 0x0041e80000100a00 */
[----:B0-----:R-:W2:Y:S04]  /*db00*/  LDL.LU.64 R46, [R1+0x10] ;  /* 0x00001000012e7983 */ /* 0x001ea80000300a00 */
[----:B---3--:R0:W-:Y:S04]  /*db10*/  STL.64 [R1+0x318], R48 ;  /* 0x0003183001007387 */ /* 0x0081e80000100a00 */
[----:B0-----:R-:W3:Y:S04]  /*db20*/  LDL.LU.64 R48, [R1+0x18] ;  /* 0x0000180001307983 */ /* 0x001ee80000300a00 */
        /* <DEDUP_REMOVED lines=105> */
[----:B0-----:R0:W5:Y:S04]  /*e1c0*/  LDL.LU.64 R46, [R1+0x420] ;  /* 0x00042000012e7983 */ /* 0x0011680000300a00 */
[----:B---3--:R1:W-:Y:S04]  /*e1d0*/  STL.64 [R1], R48 ;  /* 0x0000003001007387 */ /* 0x0083e80000100a00 */
[----:B-1----:R0:W5:Y:S04]  /*e1e0*/  LDL.LU.64 R48, [R1+0x430] ;  /* 0x0004300001307983 */ /* 0x0021680000300a00 */
[----:B------:R0:W5:Y:S01]  /*e1f0*/  LDL.LU.64 R50, [R1+0x428] ;  /* 0x0004280001327983 */ /* 0x0001620000300a00 */
[----:B------:R-:W-:Y:S01]  /*e200*/  UMOV UR8, 0x1 ;  /* 0x0000000100087882 */ /* 0x000fe20000000000 */
[----:B------:R-:W-:-:S05]  /*e210*/  UMOV UR5, URZ ;  /* 0x000000ff00057c82 */ /* 0x000fca0008000000 */
.L_x_10:
[----:B-1---5:R1:W-:Y:S01]  /*e220*/  STL [R1+0x594], R3 ;  /* 0x0005940301007387 */ /* 0x0223e20000100800 */
[----:B------:R-:W-:-:S03]  /*e230*/  USHF.L.U32 UR4, UR4, 0x1f, URZ ;  /* 0x0000001f04047899 */ /* 0x000fc600080006ff */
[----:B------:R2:W-:Y:S03]  /*e240*/  STL [R1+0x590], R2 ;  /* 0x0005900201007387 */ /* 0x0005e60000100800 */
[----:B-1----:R-:W-:Y:S01]  /*e250*/  IMAD.U32 R3, RZ, RZ, UR4 ;  /* 0x00000004ff037e24 */ /* 0x002fe2000f8e00ff */
[----:B--2---:R-:W1:Y:S03]  /*e260*/  S2R R2, SR_TID.X ;  /* 0x0000000000027919 */ /* 0x004e660000002100 */
[----:B------:R2:W3:Y:S01]  /*e270*/  SYNCS.PHASECHK.TRANS64.TRYWAIT P0, [UR12], R3 ;  /* 0x00000003ff0075a7 */ /* 0x0004e2000800110c */
[----:B------:R2:W-:Y:S04]  /*e280*/  STL [R1+0x340], R3 ;  /* 0x0003400301007387 */ /* 0x0005e80000100800 */
[----:B--2---:R2:W5:Y:S01]  /*e290*/  LDL.LU R3, [R1+0x594] ;  /* 0x0005940001037983 */ /* 0x0045620000300800 */
[----:B-1----:R-:W-:-:S04]  /*e2a0*/  SHF.R.U32.HI R2, RZ, 0x6, R2 ;  /* 0x00000006ff027819 */ /* 0x002fc80000011602 */
[----:B------:R-:W-:-:S04]  /*e2b0*/  SGXT.U32 R2, R2, 0x1 ;  /* 0x000000010202781a */ /* 0x000fc80000000000 */
[----:B------:R-:W-:Y:S02]  /*e2c0*/  ISETP.GE.AND P3, PT, R2, UR13, PT ;  /* 0x0000000d02007c0c */ /* 0x000fe4000bf66270 */
[----:B------:R2:W5:Y:S01]  /*e2d0*/  LDL.LU R2, [R1+0x590] ;  /* 0x0005900001027983 */ /* 0x0005620000300800 */
[----:B------:R-:W-:Y:S01]  /*e2e0*/  IMAD.WIDE R48, R0, 0x2, R48 ;  /* 0x0000000200307825 */ /* 0x000fe200078e0230 */
[----:B---3--:R-:W-:Y:S09]  /*e2f0*/  @!P0 BRA `(.L_x_8) ;  /* 0x0000007c003c8947 */ /* 0x008ff20003800000 */
.L_x_16:
[----:B------:R1:W-:Y:S04]  /*e300*/  STL.64 [R1+0x9e8], R48 ;  /* 0x0009e83001007387 */ /* 0x0003e80000100a00 */
[----:B-1----:R-:W3:Y:S04]  /*e310*/  LDL.LU.64 R48, [R1+0x18] ;  /* 0x0000180001307983 */ /* 0x002ee80000300a00 */
[----:B------:R-:W-:Y:S04]  /*e320*/  STL [R1+0x9b4], R50 ;  /* 0x0009b43201007387 */ /* 0x000fe80000100800 */
[----:B------:R-:W-:Y:S04]  /*e330*/  STL [R1+0x9d8], R50 ;  /* 0x0009d83201007387 */ /* 0x000fe80000100800 */
[----:B------:R1:W-:Y:S04]  /*e340*/  STL [R1+0x9b0], R51 ;  /* 0x0009b03301007387 */ /* 0x0003e80000100800 */
[----:B-1----:R-:W4:Y:S04]  /*e350*/  LDL.LU.64 R50, [R1+0x10] ;  /* 0x0000100001327983 */ /* 0x002f280000300a00 */
[----:B------:R-:W-:Y:S04]  /*e360*/  STL [R1+0x97c], R52 ;  /* 0x00097c3401007387 */ /* 0x000fe80000100800 */
[----:B------:R-:W-:Y:S04]  /*e370*/  STL [R1+0x9c0], R52 ;  /* 0x0009c03401007387 */ /* 0x000fe80000100800 */
[----:B------:R-:W-:Y:S04]  /*e380*/  STL [R1+0x954], R6 ;  /* 0x0009540601007387 */ /* 0x000fe80000100800 */
[----:B------:R-:W-:Y:S04]  /*e390*/  STL [R1+0x950], R7 ;  /* 0x0009500701007387 */ /* 0x000fe80000100800 */
[----:B------:R1:W-:Y:S04]  /*e3a0*/  STL.64 [R1+0xa30], R6 ;  /* 0x000a300601007387 */ /* 0x0003e80000100a00 */
[----:B-12---:R-:W2:Y:S04]  /*e3b0*/  LDL.LU.64 R6, [R1] ;  /* 0x0000000001067983 */ /* 0x006ea80000300a00 */
[----:B-----5:R-:W-:Y:S04]  /*e3c0*/  STL [R1+0x94c], R2 ;  /* 0x00094c0201007387 */ /* 0x020fe80000100800 */
[----:B------:R-:W-:Y:S04]  /*e3d0*/  STL [R1+0x948], R8 ;  /* 0x0009480801007387 */ /* 0x000fe80000100800 */
[----:B------:R-:W-:Y:S04]  /*e3e0*/  STL [R1+0xad8], R8 ;  /* 0x000ad80801007387 */ /* 0x000fe80000100800 */
[----:B------:R-:W-:Y:S04]  /*e3f0*/  STL [R1+0x944], R9 ;  /* 0x0009440901007387 */ /* 0x000fe80000100800 */
[----:B------:R1:W-:Y:S04]  /*e400*/  STL [R1+0xb88], R9 ;  /* 0x000b880901007387 */ /* 0x0003e80000100800 */
[----:B-1----:R-:W2:Y:S04]  /*e410*/  LDL.LU.64 R8, [R1+0x58] ;  /* 0x0000580001087983 */ /* 0x002ea80000300a00 */
[----:B------:R-:W-:Y:S04]  /*e420*/  STL [R1+0x940], R10 ;  /* 0x0009400a01007387 */ /* 0x000fe80000100800 */
        /* <DEDUP_REMOVED lines=8> */
[----:B------:R-:W-:Y:S04]  /*e4b0*/  STL.64 [R1+0xac8], R14 ;  /* 0x000ac80e01007387 */ /* 0x000fe80000100a00 */
        /* <DEDUP_REMOVED lines=11> */
[----:B------:R1:W-:Y:S04]  /*e570*/  STL.64 [R1+0xa08], R22 ;  /* 0x000a081601007387 */ /* 0x0003e80000100a00 */
[----:B-1----:R-:W3:Y:S04]  /*e580*/  LDL.LU.64 R22, [R1+0x40] ;  /* 0x0000400001167983 */ /* 0x002ee80000300a00 */
        /* <DEDUP_REMOVED lines=38> */
[----:B------:R1:W-:Y:S01]  /*e7f0*/  STL.64 [R1+0x9f8], R4 ;  /* 0x0009f80401007387 */ /* 0x0003e20000100a00 */
[----:B------:R-:W-:-:S03]  /*e800*/  IMAD.WIDE R46, R0, 0x2, R46 ;  /* 0x00000002002e7825 */ /* 0x000fc600078e022e */
        /* <DEDUP_REMOVED lines=8> */
[----:B------:R1:W-:Y:S04]  /*e890*/  STL.64 [R1+0xa00], R46 ;  /* 0x000a002e01007387 */ /* 0x0003e80000100a00 */
[----:B-1----:R-:W3:Y:S01]  /*e8a0*/  LDL.LU.64 R46, [R1+0x20] ;  /* 0x00002000012e7983 */ /* 0x002ee20000300a00 */
[----:B--2---:R-:W-:-:S03]  /*e8b0*/  IMAD.WIDE R6, R0, 0x2, R6 ;  /* 0x0000000200067825 */ /* 0x004fc600078e0206 */
[----:B------:R-:W2:Y:S01]  /*e8c0*/  LDL.LU.64 R20, [R1+0xb0] ;  /* 0x0000b00001147983 */ /* 0x000ea20000300a00 */
[----:B----4-:R-:W-:-:S03]  /*e8d0*/  IMAD.WIDE R50, R0, 0x2, R50 ;  /* 0x0000000200327825 */ /* 0x010fc600078e0232 */
[----:B------:R-:W4:Y:S01]  /*e8e0*/  LDL.LU.64 R36, [R1+0xa8] ;  /* 0x0000a80001247983 */ /* 0x000f220000300a00 */
[----:B---3--:R-:W-:-:S03]  /*e8f0*/  IMAD.WIDE R48, R0, 0x2, R48 ;  /* 0x0000000200307825 */ /* 0x008fc600078e0230 */
[----:B------:R1:W-:Y:S04]  /*e900*/  STL.64 [R1], R6 ;  /* 0x0000000601007387 */ /* 0x0003e80000100a00 */
[----:B-1----:R-:W3:Y:S04]  /*e910*/  LDL.LU.64 R6, [R1+0x90] ;  /* 0x0000900001067983 */ /* 0x002ee80000300a00 */
[----:B------:R-:W-:Y:S04]  /*e920*/  STL.64 [R1+0x10], R50 ;  /* 0x0000103201007387 */ /* 0x000fe80000100a00 */
[----:B------:R1:W-:Y:S04]  /*e930*/  STL.64 [R1+0xa10], R50 ;  /* 0x000a103201007387 */ /* 0x0003e80000100a00 */
[----:B-1----:R-:W2:Y:S04]  /*e940*/  LDL.LU.64 R50, [R1+0x60] ;  /* 0x0000600001327983 */ /* 0x002ea80000300a00 */
[----:B------:R-:W-:Y:S04]  /*e950*/  STL.64 [R1+0x18], R48 ;  /* 0x0000183001007387 */ /* 0x000fe80000100a00 */
[----:B------:R1:W-:Y:S01]  /*e960*/  STL.64 [R1+0xa18], R48 ;  /* 0x000a183001007387 */ /* 0x0003e20000100a00 */
[----:B------:R-:W-:-:S03]  /*e970*/  IMAD.WIDE R8, R0, 0x2, R8 ;  /* 0x0000000200087825 */ /* 0x000fc600078e0208 */
[----:B-1----:R-:W2:Y:S01]  /*e980*/  LDL.LU.64 R48, [R1+0x70] ;  /* 0x0000700001307983 */ /* 0x002ea20000300a00 */
[----:B------:R-:W-:-:S04]  /*e990*/  IMAD.WIDE R38, R0, 0x2, R38 ;  /* 0x0000000200267825 */ /* 0x000fc800078e0226 */
[----:B------:R-:W-:-:S05]  /*e9a0*/  IMAD.WIDE R46, R0, 0x2, R46 ;  /* 0x00000002002e7825 */ /* 0x000fca00078e022e */
[----:B------:R-:W-:Y:S04]  /*e9b0*/  STL.64 [R1+0x20], R46 ;  /* 0x0000202e01007387 */ /* 0x000fe80000100a00 */
[----:B------:R1:W-:Y:S04]  /*e9c0*/  STL.64 [R1+0xa20], R46 ;  /* 0x000a202e01007387 */ /* 0x0003e80000100a00 */
[----:B-1----:R-:W4:Y:S04]  /*e9d0*/  LDL.LU.64 R46, [R1+0x78] ;  /* 0x00007800012e7983 */ /* 0x002f280000300a00 */
[----:B------:R-:W-:Y:S04]  /*e9e0*/  STL.64 [R1+0x38], R38 ;  /* 0x0000382601007387 */ /* 0x000fe80000100a00 */
[----:B------:R1:W-:Y:S04]  /*e9f0*/  STL.64 [R1+0xa28], R38 ;  /* 0x000a282601007387 */ /* 0x0003e80000100a00 */
[----:B-1----:R-:W4:Y:S04]  /*ea00*/  LDL.LU.64 R38, [R1+0x80] ;  /* 0x0000800001267983 */ /* 0x002f280000300a00 */
[----:B------:R1:W-:Y:S04]  /*ea10*/  STL.64 [R1+0x58], R8 ;  /* 0x0000580801007387 */ /* 0x0003e80000100a00 */
[----:B-1----:R-:W4:Y:S01]  /*ea20*/  LDL.LU.64 R8, [R1+0xc8] ;  /* 0x0000c80001087983 */ /* 0x002f220000300a00 */
[----:B------:R-:W-:-:S03]  /*ea30*/  IMAD.WIDE R22, R0, 0x2, R22 ;  /* 0x0000000200167825 */ /* 0x000fc600078e0216 */
[----:B------:R-:W4:Y:S01]  /*ea40*/  LDL.LU.64 R18, [R1+0xf0] ;  /* 0x0000f00001127983 */ /* 0x000f220000300a00 */
[----:B------:R-:W-:-:S03]  /*ea50*/  IMAD.WIDE R4, R0, 0x2, R4 ;  /* 0x0000000200047825 */ /* 0x000fc600078e0204 */
[----:B------:R-:W4:Y:S01]  /*ea60*/  LDL.LU.64 R52, [R1+0xe8] ;  /* 0x0000e80001347983 */ /* 0x000f220000300a00 */
[----:B--2---:R-:W-:-:S03]  /*ea70*/  IMAD.WIDE R50, R0, 0x2, R50 ;  /* 0x0000000200327825 */ /* 0x004fc600078e0232 */
[----:B------:R-:W2:Y:S04]  /*ea80*/  LDL.LU.64 R34, [R1+0xe0] ;  /* 0x0000e00001227983 */ /* 0x000ea80000300a00 */
[----:B------:R-:W2:Y:S04]  /*ea90*/  LDL.LU.64 R2, [R1+0xc0] ;  /* 0x0000c00001027983 */ /* 0x000ea80000300a00 */
[----:B------:R-:W-:Y:S01]  /*eaa0*/  STL.64 [R1+0x40], R22 ;  /* 0x0000401601007387 */ /* 0x000fe20000100a00 */
[----:B------:R-:W-:-:S03]  /*eab0*/  IMAD.WIDE R48, R0, 0x2, R48 ;  /* 0x0000000200307825 */ /* 0x000fc600078e0230 */
[----:B------:R1:W-:Y:S01]  /*eac0*/  STL.64 [R1+0xa50], R22 ;  /* 0x000a501601007387 */ /* 0x0003e20000100a00 */
[----:B---3--:R-:W-:-:S03]  /*ead0*/  IMAD.WIDE R6, R0, 0x2, R6 ;  /* 0x0000000200067825 */ /* 0x008fc600078e0206 */
[----:B-1----:R-:W3:Y:S04]  /*eae0*/  LDL.LU.64 R22, [R1+0xd0] ;  /* 0x0000d00001167983 */ /* 0x002ee80000300a00 */
[----:B------:R-:W-:Y:S04]  /*eaf0*/  STL.64 [R1+0x50], R4 ;  /* 0x0000500401007387 */ /* 0x000fe80000100a00 */
[----:B------:R1:W-:Y:S01]  /*eb00*/  STL.64 [R1+0xa70], R4 ;  /* 0x000a700401007387 */ /* 0x0003e20000100a00 */
[----:B----4-:R-:W-:-:S03]  /*eb10*/  IMAD.WIDE R36, R0, 0x2, R36 ;  /* 0x0000000200247825 */ /* 0x010fc600078e0224 */
[----:B-1----:R-:W4:Y:S04]  /*eb20*/  LDL.LU.64 R4, [R1+0x100] ;  /* 0x0001000001047983 */ /* 0x002f280000300a00 */
[----:B------:R-:W-:Y:S04]  /*eb30*/  STL.64 [R1+0x60], R50 ;  /* 0x0000603201007387 */ /* 0x000fe80000100a00 */
[----:B------:R1:W-:Y:S01]  /*eb40*/  STL.64 [R1+0xa78], R50 ;  /* 0x000a783201007387 */ /* 0x0003e20000100a00 */
[----:B------:R-:W-:-:S03]  /*eb50*/  IMAD.WIDE R20, R0, 0x2, R20 ;  /* 0x0000000200147825 */ /* 0x000fc600078e0214 */
[----:B-1----:R-:W2:Y:S04]  /*eb60*/  LDL.LU.64 R50, [R1+0x108] ;  /* 0x0001080001327983 */ /* 0x002ea80000300a00 */
[----:B------:R-:W-:Y:S04]  /*eb70*/  STL.64 [R1+0x70], R48 ;  /* 0x0000703001007387 */ /* 0x000fe80000100a00 */
[----:B------:R1:W-:Y:S04]  /*eb80*/  STL.64 [R1+0xa80], R48 ;  /* 0x000a803001007387 */ /* 0x0003e80000100a00 */
[----:B-1----:R-:W4:Y:S01]  /*eb90*/  LDL.LU.64 R48, [R1+0x110] ;  /* 0x0001100001307983 */ /* 0x002f220000300a00 */
[----:B------:R-:W-:-:S05]  /*eba0*/  IMAD.WIDE R46, R0, 0x2, R46 ;  /* 0x00000002002e7825 */ /* 0x000fca00078e022e */
[----:B------:R-:W-:Y:S04]  /*ebb0*/  STL.64 [R1+0x78], R46 ;  /* 0x0000782e01007387 */ /* 0x000fe80000100a00 */
[----:B------:R1:W-:Y:S01]  /*ebc0*/  STL.64 [R1+0xa88], R46 ;  /* 0x000a882e01007387 */ /* 0x0003e20000100a00 */
[----:B------:R-:W-:-:S03]  /*ebd0*/  IMAD.WIDE R38, R0, 0x2, R38 ;  /* 0x0000000200267825 */ /* 0x000fc600078e0226 */
[----:B-1----:R-:W4:Y:S04]  /*ebe0*/  LDL.LU.64 R46, [R1+0x120] ;  /* 0x00012000012e7983 */ /* 0x002f280000300a00 */
[----:B------:R-:W-:Y:S04]  /*ebf0*/  STL.64 [R1+0x80], R38 ;  /* 0x0000802601007387 */ /* 0x000fe80000100a00 */
[----:B------:R-:W-:Y:S04]  /*ec00*/  STL.64 [R1+0xaa0], R38 ;  /* 0x000aa02601007387 */ /* 0x000fe80000100a00 */
[----:B------:R-:W-:Y:S04]  /*ec10*/  STL.64 [R1+0x90], R6 ;  /* 0x0000900601007387 */ /* 0x000fe80000100a00 */
[----:B------:R-:W-:Y:S01]  /*ec20*/  STL.64 [R1+0xaa8], R6 ;  /* 0x000aa80601007387 */ /* 0x000fe20000100a00 */
[----:B------:R-:W-:-:S03]  /*ec30*/  IMAD.WIDE R8, R0, 0x2, R8 ;  /* 0x0000000200087825 */ /* 0x000fc600078e0208 */
[----:B------:R-:W-:Y:S04]  /*ec40*/  STL.64 [R1+0xa8], R36 ;  /* 0x0000a82401007387 */ /* 0x000fe80000100a00 */
[----:B------:R-:W-:Y:S04]  /*ec50*/  STL.64 [R1+0xab0], R36 ;  /* 0x000ab02401007387 */ /* 0x000fe80000100a00 */
[----:B------:R-:W-:Y:S04]  /*ec60*/  STL.64 [R1+0xb0], R20 ;  /* 0x0000b01401007387 */ /* 0x000fe80000100a00 */
[----:B------:R1:W-:Y:S04]  /*ec70*/  STL.64 [R1+0xac0], R20 ;  /* 0x000ac01401007387 */ /* 0x0003e80000100a00 */
[----:B------:R-:W4:Y:S04]  /*ec80*/  LDL.LU.64 R40, [R1+0x320] ;  /* 0x0003200001287983 */ /* 0x000f280000300a00 */
[----:B------:R-:W4:Y:S04]  /*ec90*/  LDL.LU.64 R26, [R1+0x338] ;  /* 0x00033800011a7983 */ /* 0x000f280000300a00 */
[----:B------:R-:W4:Y:S04]  /*eca0*/  LDL.LU.64 R42, [R1+0x328] ;  /* 0x00032800012a7983 */ /* 0x000f280000300a00 */
[----:B------:R-:W-:Y:S04]  /*ecb0*/  STL.64 [R1+0xc8], R8 ;  /* 0x0000c80801007387 */ /* 0x000fe80000100a00 */
[----:B------:R-:W4:Y:S04]  /*ecc0*/  LDL.LU.64 R12, [R1+0x2d8] ;  /* 0x0002d800010c7983 */ /* 0x000f280000300a00 */
[----:B------:R-:W4:Y:S04]  /*ecd0*/  LDL.LU.64 R28, [R1+0x2b8] ;  /* 0x0002b800011c7983 */ /* 0x000f280000300a00 */
[----:B------:R-:W4:Y:S04]  /*ece0*/  LDL.LU.64 R44, [R1+0x188] ;  /* 0x00018800012c7983 */ /* 0x000f280000300a00 */
[----:B------:R-:W4:Y:S04]  /*ecf0*/  LDL.LU.64 R14, [R1+0x168] ;  /* 0x00016800010e7983 */ /* 0x000f280000300a00 */
[----:B-1----:R-:W4:Y:S04]  /*ed00*/  LDL.LU.64 R20, [R1+0x160] ;  /* 0x0001600001147983 */ /* 0x002f280000300a00 */
[----:B------:R-:W4:Y:S04]  /*ed10*/  LDL.LU.64 R30, [R1+0x158] ;  /* 0x00015800011e7983 */ /* 0x000f280000300a00 */
[----:B------:R-:W4:Y:S04]  /*ed20*/  LDL.LU.64 R36, [R1+0x150] ;  /* 0x0001500001247983 */ /* 0x000f280000300a00 */
[----:B------:R-:W4:Y:S04]  /*ed30*/  LDL.LU.64 R6, [R1+0x148] ;  /* 0x0001480001067983 */ /* 0x000f280000300a00 */
[----:B------:R-:W4:Y:S04]  /*ed40*/  LDL.LU.64 R38, [R1+0x140] ;  /* 0x0001400001267983 */ /* 0x000f280000300a00 */
[----:B------:R-:W4:Y:S04]  /*ed50*/  LDL.LU.64 R32, [R1+0x130] ;  /* 0x0001300001207983 */ /* 0x000f280000300a00 */
[----:B------:R-:W4:Y:S01]  /*ed60*/  LDL.LU.64 R16, [R1+0x128] ;  /* 0x0001280001107983 */ /* 0x000f220000300a00 */
[----:B--2---:R-:W-:-:S04]  /*ed70*/  IMAD.WIDE R2, R0, 0x2, R2 ;  /* 0x0000000200027825 */ /* 0x004fc800078e0202 */
[C---:B---3--:R-:W-:Y:S01]  /*ed80*/  IMAD.WIDE R22, R0.reuse, 0x2, R22 ;  /* 0x0000000200167825 */ /* 0x048fe200078e0216 */
[----:B------:R-:W-:Y:S03]  /*ed90*/  STL.64 [R1+0xc0], R2 ;  /* 0x0000c00201007387 */ /* 0x000fe60000100a00 */
[C---:B------:R-:W-:Y:S01]  /*eda0*/  IMAD.WIDE R34, R0.reuse, 0x2, R34 ;  /* 0x0000000200227825 */ /* 0x040fe200078e0222 */
[----:B------:R1:W-:Y:S03]  /*edb0*/  STL.64 [R1+0xad0], R2 ;  /* 0x000ad00201007387 */ /* 0x0003e60000100a00 */
[----:B------:R-:W-:-:S04]  /*edc0*/  IMAD.WIDE R52, R0, 0x2, R52 ;  /* 0x0000000200347825 */ /* 0x000fc800078e0234 */
[C---:B------:R-:W-:Y:S01]  /*edd0*/  IMAD.WIDE R18, R0.reuse, 0x2, R18 ;  /* 0x0000000200127825 */ /* 0x040fe200078e0212 */
[----:B-1----:R-:W2:Y:S04]  /*ede0*/  LDL.LU.64 R2, [R1+0x170] ;  /* 0x0001700001027983 */ /* 0x002ea80000300a00 */
[----:B------:R-:W-:Y:S04]  /*edf0*/  STL.64 [R1+0xd0], R22 ;  /* 0x0000d01601007387 */ /* 0x000fe80000100a00 */
[----:B------:R1:W-:Y:S01]  /*ee00*/  STL.64 [R1+0xae0], R22 ;  /* 0x000ae01601007387 */ /* 0x0003e20000100a00 */
[----:B----4-:R-:W-:-:S03]  /*ee10*/  IMAD.WIDE R4, R0, 0x2, R4 ;  /* 0x0000000200047825 */ /* 0x010fc600078e0204 */
[----:B-1----:R-:W3:Y:S04]  /*ee20*/  LDL.LU.64 R22, [R1+0x178] ;  /* 0x0001780001167983 */ /* 0x002ee80000300a00 */
[----:B------:R-:W-:Y:S04]  /*ee30*/  STL.64 [R1+0xe0], R34 ;  /* 0x0000e02201007387 */ /* 0x000fe80000100a00 */
[----:B------:R1:W-:Y:S01]  /*ee40*/  STL.64 [R1+0xaf0], R34 ;  /* 0x000af02201007387 */ /* 0x0003e20000100a00 */
[----:B------:R-:W-:-:S03]  /*ee50*/  IMAD.WIDE R50, R0, 0x2, R50 ;  /* 0x0000000200327825 */ /* 0x000fc600078e0232 */
[----:B-1----:R-:W4:Y:S04]  /*ee60*/  LDL.LU.64 R34, [R1+0x180] ;  /* 0x0001800001227983 */ /* 0x002f280000300a00 */
[----:B------:R-:W-:Y:S04]  /*ee70*/  STL.64 [R1+0xe8], R52 ;  /* 0x0000e83401007387 */ /* 0x000fe80000100a00 */
[----:B------:R1:W-:Y:S01]  /*ee80*/  STL.64 [R1+0xb10], R52 ;  /* 0x000b103401007387 */ /* 0x0003e20000100a00 */
[----:B------:R-:W-:-:S03]  /*ee90*/  IMAD.WIDE R48, R0, 0x2, R48 ;  /* 0x0000000200307825 */ /* 0x000fc600078e0230 */
[----:B-1----:R-:W2:Y:S04]  /*eea0*/  LDL.LU.64 R52, [R1+0x2c8] ;  /* 0x0002c80001347983 */ /* 0x002ea80000300a00 */
[----:B------:R-:W-:Y:S04]  /*eeb0*/  STL.64 [R1+0xf0], R18 ;  /* 0x0000f01201007387 */ /* 0x000fe80000100a00 */
[----:B------:R1:W-:Y:S04]  /*eec0*/  STL.64 [R1+0xb20], R18 ;  /* 0x000b201201007387 */ /* 0x0003e80000100a00 */
[----:B-1----:R-:W2:Y:S04]  /*eed0*/  LDL.LU.64 R18, [R1+0x2e8] ;  /* 0x0002e80001127983 */ /* 0x002ea80000300a00 */
[----:B------:R-:W-:Y:S04]  /*eee0*/  STL.64 [R1+0x100], R4 ;  /* 0x0001000401007387 */ /* 0x000fe80000100a00 */
[----:B------:R1:W-:Y:S04]  /*eef0*/  STL.64 [R1+0xb30], R4 ;  /* 0x000b300401007387 */ /* 0x0003e80000100a00 */
[----:B-1----:R-:W2:Y:S04]  /*ef00*/  LDL.LU.64 R4, [R1+0x2f8] ;  /* 0x0002f80001047983 */ /* 0x002ea80000300a00 */
[----:B------:R-:W-:Y:S04]  /*ef10*/  STL.64 [R1+0x108], R50 ;  /* 0x0001083201007387 */ /* 0x000fe80000100a00 */
[----:B------:R1:W-:Y:S04]  /*ef20*/  STL.64 [R1+0xb40], R50 ;  /* 0x000b403201007387 */ /* 0x0003e80000100a00 */
[----:B-1----:R-:W3:Y:S04]  /*ef30*/  LDL.LU.64 R50, [R1+0x308] ;  /* 0x0003080001327983 */ /* 0x002ee80000300a00 */
[----:B------:R-:W-:Y:S04]  /*ef40*/  STL.64 [R1+0x110], R48 ;  /* 0x0001103001007387 */ /* 0x000fe80000100a00 */
[----:B------:R1:W-:Y:S04]  /*ef50*/  STL.64 [R1+0xb48], R48 ;  /* 0x000b483001007387 */ /* 0x0003e80000100a00 */
[----:B-1----:R-:W4:Y:S01]  /*ef60*/  LDL.LU.64 R48, [R1+0x318] ;  /* 0x0003180001307983 */ /* 0x002f220000300a00 */
[----:B------:R-:W-:-:S05]  /*ef70*/  IMAD.WIDE R46, R0, 0x2, R46 ;  /* 0x00000002002e7825 */ /* 0x000fca00078e022e */
[----:B------:R-:W-:Y:S04]  /*ef80*/  STL.64 [R1+0x120], R46 ;  /* 0x0001202e01007387 */ /* 0x000fe80000100a00 */
[----:B------:R1:W-:Y:S04]  /*ef90*/  STL.64 [R1+0xb68], R46 ;  /* 0x000b682e01007387 */ /* 0x0003e80000100a00 */
[----:B-1----:R-:W4:Y:S01]  /*efa0*/  LDL.LU.64 R46, [R1+0x300] ;  /* 0x00030000012e7983 */ /* 0x002f220000300a00 */
[----:B------:R-:W-:-:S04]  /*efb0*/  IMAD.WIDE R32, R0, 0x2, R32 ;  /* 0x0000000200207825 */ /* 0x000fc800078e0220 */
[----:B------:R-:W-:-:S05]  /*efc0*/  IMAD.WIDE R16, R0, 0x2, R16 ;  /* 0x0000000200107825 */ /* 0x000fca00078e0210 */
[----:B------:R-:W-:Y:S04]  /*efd0*/  STL.64 [R1+0x128], R16 ;  /* 0x0001281001007387 */ /* 0x000fe80000100a00 */
[----:B------:R1:W-:Y:S04]  /*efe0*/  STL.64 [R1+0xb70], R16 ;  /* 0x000b701001007387 */ /* 0x0003e80000100a00 */
[----:B-1----:R-:W4:Y:S04]  /*eff0*/  LDL.LU.64 R16, [R1+0x310] ;  /* 0x0003100001107983 */ /* 0x002f280000300a00 */
[----:B------:R-:W-:Y:S04]  /*f000*/  STL.64 [R1+0x130], R32 ;  /* 0x0001302001007387 */ /* 0x000fe80000100a00 */
[----:B------:R1:W-:Y:S04]  /*f010*/  STL.64 [R1+0xb80], R32 ;  /* 0x000b802001007387 */ /* 0x0003e80000100a00 */
[----:B-1----:R-:W4:Y:S01]  /*f020*/  LDL.LU.64 R32, [R1+0x330] ;  /* 0x0003300001207983 */ /* 0x002f220000300a00 */
[----:B------:R-:W1:Y:S02]  /*f030*/  S2R R8, SR_TID.X ;  /* 0x0000000000087919 */ /* 0x000e640000002100 */
[----:B-1----:R-:W-:-:S04]  /*f040*/  SHF.R.U32.HI R8, RZ, 0x6, R8 ;  /* 0x00000006ff087819 */ /* 0x002fc80000011608 */
[----:B------:R-:W-:Y:S02]  /*f050*/  SGXT.U32 R9, R8, 0x1 ;  /* 0x000000010809781a */ /* 0x000fe40000000000 */
[----:B------:R-:W1:Y:S02]  /*f060*/  S2R R8, SR_TID.X ;  /* 0x0000000000087919 */ /* 0x000e640000002100 */
[----:B------:R-:W-:-:S04]  /*f070*/  LOP3.LUT R9, R9, 0x2, RZ, 0xfc, !PT ;  /* 0x0000000209097812 */ /* 0x000fc800078efcff */
[----:B------:R-:W-:Y:S01]  /*f080*/  ISETP.GE.AND P4, PT, R9, UR13, PT ;  /* 0x0000000d09007c0c */ /* 0x000fe2000bf86270 */
[----:B------:R-:W-:Y:S01]  /*f090*/  IMAD.WIDE R38, R0, 0x2, R38 ;  /* 0x0000000200267825 */ /* 0x000fe200078e0226 */
[----:B-1----:R-:W-:-:S04]  /*f0a0*/  SHF.R.U32.HI R8, RZ, 0x6, R8 ;  /* 0x00000006ff087819 */ /* 0x002fc80000011608 */
[----:B------:R-:W-:Y:S02]  /*f0b0*/  SGXT.U32 R9, R8, 0x1 ;  /* 0x000000010809781a */ /* 0x000fe40000000000 */
[----:B------:R-:W1:Y:S01]  /*f0c0*/  S2R R8, SR_TID.X ;  /* 0x0000000000087919 */ /* 0x000e620000002100 */
[----:B------:R-:W-:-:S04]  /*f0d0*/  IMAD.WIDE R6, R0, 0x2, R6 ;  /* 0x0000000200067825 */ /* 0x000fc800078e0206 */
[C---:B------:R-:W-:Y:S01]  /*f0e0*/  IMAD.WIDE R36, R0.reuse, 0x2, R36 ;  /* 0x0000000200247825 */ /* 0x040fe200078e0224 */
[----:B------:R-:W-:Y:S03]  /*f0f0*/  STL.64 [R1+0x140], R38 ;  /* 0x0001402601007387 */ /* 0x000fe60000100a00 */
[C---:B------:R-:W-:Y:S01]  /*f100*/  IMAD.WIDE R30, R0.reuse, 0x2, R30 ;  /* 0x00000002001e7825 */ /* 0x040fe200078e021e */
[----:B------:R-:W-:Y:S03]  /*f110*/  STL.64 [R1+0x148], R6 ;  /* 0x0001480601007387 */ /* 0x000fe60000100a00 */
[C---:B------:R-:W-:Y:S01]  /*f120*/  IMAD.WIDE R20, R0.reuse, 0x2, R20 ;  /* 0x0000000200147825 */ /* 0x040fe200078e0214 */
[----:B------:R-:W-:Y:S03]  /*f130*/  STL.64 [R1+0x150], R36 ;  /* 0x0001502401007387 */ /* 0x000fe60000100a00 */
[C---:B------:R-:W-:Y:S01]  /*f140*/  IMAD.WIDE R14, R0.reuse, 0x2, R14 ;  /* 0x00000002000e7825 */ /* 0x040fe200078e020e */
[----:B------:R-:W-:Y:S03]  /*f150*/  STL.64 [R1+0x158], R30 ;  /* 0x0001581e01007387 */ /* 0x000fe60000100a00 */
[C---:B--2---:R-:W-:Y:S01]  /*f160*/  IMAD.WIDE R2, R0.reuse, 0x2, R2 ;  /* 0x0000000200027825 */ /* 0x044fe200078e0202 */
[----:B------:R-:W-:Y:S03]  /*f170*/  STL.64 [R1+0x160], R20 ;  /* 0x0001601401007387 */ /* 0x000fe60000100a00 */
[C---:B---3--:R-:W-:Y:S01]  /*f180*/  IMAD.WIDE R22, R0.reuse, 0x2, R22 ;  /* 0x0000000200167825 */ /* 0x048fe200078e0216 */
[----:B------:R-:W-:Y:S03]  /*f190*/  STL.64 [R1+0x168], R14 ;  /* 0x0001680e01007387 */ /* 0x000fe60000100a00 */
[C---:B----4-:R-:W-:Y:S01]  /*f1a0*/  IMAD.WIDE R34, R0.reuse, 0x2, R34 ;  /* 0x0000000200227825 */ /* 0x050fe200078e0222 */
[----:B------:R-:W-:Y:S03]  /*f1b0*/  STL.64 [R1+0x170], R2 ;  /* 0x0001700201007387 */ /* 0x000fe60000100a00 */
[----:B------:R-:W-:Y:S01]  /*f1c0*/  IMAD.WIDE R44, R0, 0x2, R44 ;  /* 0x00000002002c7825 */ /* 0x000fe200078e022c */
[----:B------:R-:W-:Y:S01]  /*f1d0*/  STL.64 [R1+0x178], R22 ;  /* 0x0001781601007387 */ /* 0x000fe20000100a00 */
[----:B------:R-:W-:-:S02]  /*f1e0*/  LOP3.LUT R9, R9, 0x4, RZ, 0xfc, !PT ;  /* 0x0000000409097812 */ /* 0x000fc400078efcff */
[C---:B------:R-:W-:Y:S01]  /*f1f0*/  IMAD.WIDE R28, R0.reuse, 0x2, R28 ;  /* 0x00000002001c7825 */ /* 0x040fe200078e021c */
[----:B------:R-:W-:Y:S01]  /*f200*/  STL.64 [R1+0x180], R34 ;  /* 0x0001802201007387 */ /* 0x000fe20000100a00 */
[----:B-1----:R-:W-:Y:S02]  /*f210*/  SHF.R.U32.HI R8, RZ, 0x6, R8 ;  /* 0x00000006ff087819 */ /* 0x002fe40000011608 */
[C---:B------:R-:W-:Y:S01]  /*f220*/  IMAD.WIDE R52, R0.reuse, 0x2, R52 ;  /* 0x0000000200347825 */ /* 0x040fe200078e0234 */
[----:B------:R-:W-:Y:S03]  /*f230*/  STL.64 [R1+0x188], R44 ;  /* 0x0001882c01007387 */ /* 0x000fe60000100a00 */
[C---:B------:R-:W-:Y:S01]  /*f240*/  IMAD.WIDE R12, R0.reuse, 0x2, R12 ;  /* 0x00000002000c7825 */ /* 0x040fe200078e020c */
[----:B------:R-:W-:Y:S03]  /*f250*/  STL.64 [R1+0x2b8], R28 ;  /* 0x0002b81c01007387 */ /* 0x000fe60000100a00 */
[----:B------:R-:W-:Y:S01]  /*f260*/  IMAD.WIDE R18, R0, 0x2, R18 ;  /* 0x0000000200127825 */ /* 0x000fe200078e0212 */
[----:B------:R-:W-:Y:S01]  /*f270*/  STL.64 [R1+0x2c8], R52 ;  /* 0x0002c83401007387 */ /* 0x000fe20000100a00 */
[----:B------:R-:W-:-:S02]  /*f280*/  ISETP.GE.AND P5, PT, R9, UR13, PT ;  /* 0x0000000d09007c0c */ /* 0x000fc4000bfa6270 */
[----:B------:R-:W-:Y:S01]  /*f290*/  IMAD.WIDE R4, R0, 0x2, R4 ;  /* 0x0000000200047825 */ /* 0x000fe200078e0204 */
[----:B------:R-:W-:Y:S01]  /*f2a0*/  STL.64 [R1+0x2d8], R12 ;  /* 0x0002d80c01007387 */ /* 0x000fe20000100a00 */
[----:B------:R-:W-:Y:S02]  /*f2b0*/  SGXT.U32 R9, R8, 0x1 ;  /* 0x000000010809781a */ /* 0x000fe40000000000 */
[C---:B------:R-:W-:Y:S01]  /*f2c0*/  IMAD.WIDE R50, R0.reuse, 0x2, R50 ;  /* 0x0000000200327825 */ /* 0x040fe200078e0232 */
[----:B------:R-:W-:Y:S03]  /*f2d0*/  STL.64 [R1+0x2e8], R18 ;  /* 0x0002e81201007387 */ /* 0x000fe60000100a00 */
[C---:B------:R-:W-:Y:S01]  /*f2e0*/  IMAD.WIDE R48, R0.reuse, 0x2, R48 ;  /* 0x0000000200307825 */ /* 0x040fe200078e0230 */
[----:B------:R-:W-:Y:S03]  /*f2f0*/  STL.64 [R1+0x2f8], R4 ;  /* 0x0002f80401007387 */ /* 0x000fe60000100a00 */
[C---:B------:R-:W-:Y:S01]  /*f300*/  IMAD.WIDE R42, R0.reuse, 0x2, R42 ;  /* 0x00000002002a7825 */ /* 0x040fe200078e022a */
[----:B------:R-:W-:Y:S03]  /*f310*/  STL.64 [R1+0x308], R50 ;  /* 0x0003083201007387 */ /* 0x000fe60000100a00 */
[----:B------:R-:W-:Y:S01]  /*f320*/  IMAD.WIDE R26, R0, 0x2, R26 ;  /* 0x00000002001a7825 */ /* 0x000fe200078e021a */
[----:B------:R-:W-:Y:S01]  /*f330*/  STL.64 [R1+0x318], R48 ;  /* 0x0003183001007387 */ /* 0x000fe20000100a00 */
[----:B------:R-:W-:-:S03]  /*f340*/  LOP3.LUT R9, R9, 0x6, RZ, 0xfc, !PT ;  /* 0x0000000609097812 */ /* 0x000fc600078efcff */
[----:B------:R-:W-:Y:S01]  /*f350*/  STL.64 [R1+0x328], R42 ;  /* 0x0003282a01007387 */ /* 0x000fe20000100a00 */
[----:B------:R-:W-:-:S03]  /*f360*/  ISETP.GE.AND P6, PT, R9, UR13, PT ;  /* 0x0000000d09007c0c */ /* 0x000fc6000bfc6270 */
[----:B------:R-:W-:Y:S01]  /*f370*/  STL.64 [R1+0x338], R26 ;  /* 0x0003381a01007387 */ /* 0x000fe20000100a00 */
[----:B------:R-:W-:-:S05]  /*f380*/  IMAD.WIDE R46, R0, 0x2, R46 ;  /* 0x00000002002e7825 */ /* 0x000fca00078e022e */
[----:B------:R-:W-:Y:S01]  /*f390*/  STL.64 [R1+0x300], R46 ;  /* 0x0003002e01007387 */ /* 0x000fe20000100a00 */
[----:B------:R-:W-:-:S05]  /*f3a0*/  IMAD.WIDE R16, R0, 0x2, R16 ;  /* 0x0000000200107825 */ /* 0x000fca00078e0210 */
[----:B------:R-:W-:Y:S01]  /*f3b0*/  STL.64 [R1+0x310], R16 ;  /* 0x0003101001007387 */ /* 0x000fe20000100a00 */
[----:B------:R-:W-:-:S05]  /*f3c0*/  IMAD.WIDE R32, R0, 0x2, R32 ;  /* 0x0000000200207825 */ /* 0x000fca00078e0220 */
[----:B------:R1:W-:Y:S04]  /*f3d0*/  STL.64 [R1+0x330], R32 ;  /* 0x0003302001007387 */ /* 0x0003e80000100a00 */
[----:B------:R-:W2:Y:S01]  /*f3e0*/  LDL.LU R9, [R1+0xb88] ;  /* 0x000b880001097983 */ /* 0x000ea20000300800 */
[----:B------:R-:W-:Y:S01]  /*f3f0*/  PRMT R24, RZ, 0x7610, R24 ;  /* 0x00007610ff187816 */ /* 0x000fe20000000018 */
[----:B------:R-:W-:-:S05]  /*f400*/  IMAD.WIDE R40, R0, 0x2, R40 ;  /* 0x0000000200287825 */ /* 0x000fca00078e0228 */
[----:B------:R3:W-:Y:S04]  /*f410*/  STL.64 [R1+0x320], R40 ;  /* 0x0003202801007387 */ /* 0x0007e80000100a00 */
[----:B------:R-:W4:Y:S04]  /*f420*/  @!P3 LDG.E.U16 R24, desc[UR22][R32.64] ;  /* 0x000000162018b981 */ /* 0x000f28000c1e1500 */
[----:B-1----:R-:W4:Y:S01]  /*f430*/  LDL.LU.64 R32, [R1+0xb80] ;  /* 0x000b800001207983 */ /* 0x002f220000300a00 */
[----:B--2---:R-:W-:-:S06]  /*f440*/  PRMT R9, RZ, 0x7610, R9 ;  /* 0x00007610ff097816 */ /* 0x004fcc0000000009 */
[----:B------:R1:W2:Y:S04]  /*f450*/  @!P4 LDG.E.U16 R9, desc[UR22][R40.64] ;  /* 0x000000162809c981 */ /* 0x0002a8000c1e1500 */
[----:B---3--:R-:W1:Y:S01]  /*f460*/  LDL.LU.64 R40, [R1+0xb78] ;  /* 0x000b780001287983 */ /* 0x008e620000300a00 */
[----:B------:R-:W-:-:S06]  /*f470*/  PRMT R25, RZ, 0x7610, R25 ;  /* 0x00007610ff197816 */ /* 0x000fcc0000000019 */
[----:B------:R-:W3:Y:S01]  /*f480*/  @!P5 LDG.E.U16 R25, desc[UR22][R16.64] ;  /* 0x000000161019d981 */ /* 0x000ee2000c1e1500 */
[----:B------:R-:W-:Y:S01]  /*f490*/  SGXT.U32 R8, R8, 0x1 ;  /* 0x000000010808781a */ /* 0x000fe20000000000 */
[----:B------:R-:W0:Y:S03]  /*f4a0*/  S2R R11, SR_TID.X ;  /* 0x00000000000b7919 */ /* 0x000e260000002100 */
[----:B------:R-:W-:-:S04]  /*f4b0*/  LOP3.LUT R8, R8, 0x8, RZ, 0xfc, !PT ;  /* 0x0000000808087812 */ /* 0x000fc800078efcff */
[----:B------:R-:W-:Y:S02]  /*f4c0*/  ISETP.GE.AND P0, PT, R8, UR13, PT ;  /* 0x0000000d08007c0c */ /* 0x000fe4000bf06270 */
[----:B------:R-:W4:Y:S01]  /*f4d0*/  S2R R8, SR_TID.X ;  /* 0x0000000000087919 */ /* 0x000f220000002100 */
[----:B0-----:R-:W-:-:S04]  /*f4e0*/  SHF.R.U32.HI R11, RZ, 0x6, R11 ;  /* 0x00000006ff0b7819 */ /* 0x001fc8000001160b */
[----:B------:R-:W-:Y:S02]  /*f4f0*/  SGXT.U32 R11, R11, 0x1 ;  /* 0x000000010b0b781a */ /* 0x000fe40000000000 */
[----:B----4-:R-:W-:Y:S02]  /*f500*/  SHF.R.U32.HI R8, RZ, 0x6, R8 ;  /* 0x00000006ff087819 */ /* 0x010fe40000011608 */
[----:B------:R-:W-:-:S04]  /*f510*/  LOP3.LUT R11, R11, 0xa, RZ, 0xfc, !PT ;  /* 0x0000000a0b0b7812 */ /* 0x000fc800078efcff */
[----:B------:R-:W-:Y:S02]  /*f520*/  ISETP.GE.AND P3, PT, R11, UR13, PT ;  /* 0x0000000d0b007c0c */ /* 0x000fe4000bf66270 */
[----:B------:R-:W-:Y:S02]  /*f530*/  SGXT.U32 R11, R8, 0x1 ;  /* 0x00000001080b781a */ /* 0x000fe40000000000 */
[----:B------:R-:W0:Y:S01]  /*f540*/  S2R R8, SR_TID.X ;  /* 0x0000000000087919 */ /* 0x000e220000002100 */
[----:B-1----:R-:W-:-:S06]  /*f550*/  PRMT R41, RZ, 0x7610, R41 ;  /* 0x00007610ff297816 */ /* 0x002fcc0000000029 */
[----:B------:R-:W4:Y:S01]  /*f560*/  @!P6 LDG.E.U16 R41, desc[UR22][R46.64] ;  /* 0x000000162e29e981 */ /* 0x000f22000c1e1500 */
[----:B------:R-:W-:Y:S02]  /*f570*/  LOP3.LUT R11, R11, 0xc, RZ, 0xfc, !PT ;  /* 0x0000000c0b0b7812 */ /* 0x000fe400078efcff */
[----:B0-----:R-:W-:Y:S02]  /*f580*/  SHF.R.U32.HI R8, RZ, 0x6, R8 ;  /* 0x00000006ff087819 */ /* 0x001fe40000011608 */
[----:B------:R-:W-:Y:S02]  /*f590*/  ISETP.GE.AND P4, PT, R11, UR13, PT ;  /* 0x0000000d0b007c0c */ /* 0x000fe4000bf86270 */
[----:B------:R-:W-:Y:S02]  /*f5a0*/  SGXT.U32 R11, R8, 0x1 ;  /* 0x00000001080b781a */ /* 0x000fe40000000000 */
[----:B------:R-:W0:Y:S01]  /*f5b0*/  S2R R8, SR_TID.X ;  /* 0x0000000000087919 */ /* 0x000e220000002100 */
[----:B--2---:R-:W-:Y:S01]  /*f5c0*/  STL [R1+0x960], R9 ;  /* 0x0009600901007387 */ /* 0x004fe20000100800 */
[----:B------:R-:W-:-:S03]  /*f5d0*/  LOP3.LUT R11, R11, 0xe, RZ, 0xfc, !PT ;  /* 0x0000000e0b0b7812 */ /* 0x000fc600078efcff */
[----:B------:R-:W2:Y:S04]  /*f5e0*/  LDL.LU.64 R16, [R1+0xb70] ;  /* 0x000b700001107983 */ /* 0x000ea80000300a00 */
[----:B---3--:R-:W-:Y:S04]  /*f5f0*/  STL [R1+0x964], R25 ;  /* 0x0009641901007387 */ /* 0x008fe80000100800 */
[----:B------:R0:W-:Y:S01]  /*f600*/  STL [R1+0x420], R24 ;  /* 0x0004201801007387 */ /* 0x0001e20000100800 */
[----:B------:R-:W-:Y:S02]  /*f610*/  ISETP.GE.AND P5, PT, R11, UR13, PT ;  /* 0x0000000d0b007c0c */ /* 0x000fe4000bfa6270 */
[----:B------:R-:W-:Y:S01]  /*f620*/  PRMT R40, RZ, 0x7610, R40 ;  /* 0x00007610ff287816 */ /* 0x000fe20000000028 */
[----:B------:R-:W3:Y:S01]  /*f630*/  LDL.LU.64 R46, [R1+0xb68] ;  /* 0x000b6800012e7983 */ /* 0x000ee20000300a00 */
[----:B------:R-:W-:-:S04]  /*f640*/  PRMT R10, RZ, 0x7610, R10 ;  /* 0x00007610ff0a7816 */ /* 0x000fc8000000000a */
[----:B------:R1:W2:Y:S04]  /*f650*/  @!P0 LDG.E.U16 R40, desc[UR22][R26.64] ;  /* 0x000000161a288981 */ /* 0x0002a8000c1e1500 */
[----:B------:R1:W2:Y:S01]  /*f660*/  @!P3 LDG.E.U16 R10, desc[UR22][R42.64] ;  /* 0x000000162a0ab981 */ /* 0x0002a2000c1e1500 */
[----:B0-----:R-:W-:-:S04]  /*f670*/  SHF.R.U32.HI R24, RZ, 0x6, R8 ;  /* 0x00000006ff187819 */ /* 0x001fc80000011608 */
[----:B------:R-:W-:-:S04]  /*f680*/  SGXT.U32 R11, R24, 0x1 ;  /* 0x00000001180b781a */ /* 0x000fc80000000000 */
[----:B------:R-:W-:-:S04]  /*f690*/  LOP3.LUT R11, R11, 0x10, RZ, 0xfc, !PT ;  /* 0x000000100b0b7812 */ /* 0x000fc800078efcff */
[----:B------:R-:W-:Y:S01]  /*f6a0*/  ISETP.GE.AND P6, PT, R11, UR13, PT ;  /* 0x0000000d0b007c0c */ /* 0x000fe2000bfc6270 */
[----:B----4-:R-:W-:Y:S04]  /*f6b0*/  STL [R1+0x968], R41 ;  /* 0x0009682901007387 */ /* 0x010fe80000100800 */
[----:B------:R-:W4:Y:S04]  /*f6c0*/  LDL.LU R11, [R1+0xb60] ;  /* 0x000b6000010b7983 */ /* 0x000f280000300800 */
[----:B------:R-:W1:Y:S04]  /*f6d0*/  LDL.LU.64 R26, [R1+0xb58] ;  /* 0x000b5800011a7983 */ /* 0x000e680000300a00 */
[----:B------:R-:W2:Y:S01]  /*f6e0*/  LDL.LU.64 R42, [R1+0xb50] ;  /* 0x000b5000012a7983 */ /* 0x000ea20000300a00 */
[----:B------:R-:W-:-:S02]  /*f6f0*/  SGXT.U32 R24, R24, 0x1 ;  /* 0x000000011818781a */ /* 0x000fc40000000000 */
[----:B------:R-:W-:Y:S02]  /*f700*/  SHF.R.U32.HI R8, RZ, 0x6, R8 ;  /* 0x00000006ff087819 */ /* 0x000fe40000011608 */
[----:B------:R-:W-:-:S04]  /*f710*/  LOP3.LUT R24, R24, 0x12, RZ, 0xfc, !PT ;  /* 0x0000001218187812 */ /* 0x000fc800078efcff */
[----:B------:R-:W-:Y:S02]  /*f720*/  ISETP.GE.AND P0, PT, R24, UR13, PT ;  /* 0x0000000d18007c0c */ /* 0x000fe4000bf06270 */
[----:B------:R-:W-:Y:S02]  /*f730*/  SGXT.U32 R24, R8, 0x1 ;  /* 0x000000010818781a */ /* 0x000fe40000000000 */
[----:B------:R-:W0:Y:S02]  /*f740*/  S2R R8, SR_TID.X ;  /* 0x0000000000087919 */ /* 0x000e240000002100 */
[----:B------:R-:W-:-:S04]  /*f750*/  LOP3.LUT R24, R24, 0x14, RZ, 0xfc, !PT ;  /* 0x0000001418187812 */ /* 0x000fc800078efcff */
[----:B------:R-:W-:Y:S02]  /*f760*/  ISETP.GE.AND P3, PT, R24, UR13, PT ;  /* 0x0000000d18007c0c */ /* 0x000fe4000bf66270 */
[----:B-1----:R-:W-:Y:S02]  /*f770*/  PRMT R26, RZ, 0x7610, R26 ;  /* 0x00007610ff1a7816 */ /* 0x002fe4000000001a */
[----:B--2---:R-:W-:-:S04]  /*f780*/  PRMT R42, RZ, 0x7610, R42 ;  /* 0x00007610ff2a7816 */ /* 0x004fc8000000002a */
[----:B------:R-:W2:Y:S04]  /*f790*/  @!P4 LDG.E.U16 R26, desc[UR22][R48.64] ;  /* 0x00000016301ac981 */ /* 0x000ea8000c1e1500 */
[----:B------:R-:W3:Y:S01]  /*f7a0*/  @!P5 LDG.E.U16 R42, desc[UR22][R50.64] ;  /* 0x00000016322ad981 */ /* 0x000ee2000c1e1500 */
[----:B------:R-:W-:-:S06]  /*f7b0*/  PRMT R27, RZ, 0x7610, R27 ;  /* 0x00007610ff1b7816 */ /* 0x000fcc000000001b */
[----:B------:R-:W4:Y:S01]  /*f7c0*/  @!P6 LDG.E.U16 R27, desc[UR22][R4.64] ;  /* 0x00000016041be981 */ /* 0x000f22000c1e1500 */
[----:B0-----:R-:W-:-:S04]  /*f7d0*/  SHF.R.U32.HI R8, RZ, 0x6, R8 ;  /* 0x00000006ff087819 */ /* 0x001fc80000011608 */
[----:B------:R-:W-:Y:S02]  /*f7e0*/  SGXT.U32 R24, R8, 0x1 ;  /* 0x000000010818781a */ /* 0x000fe40000000000 */
[----:B------:R-:W0:Y:S02]  /*f7f0*/  S2R R8, SR_TID.X ;  /* 0x0000000000087919 */ /* 0x000e240000002100 */
[----:B------:R-:W-:Y:S01]  /*f800*/  LOP3.LUT R24, R24, 0x16, RZ, 0xfc, !PT ;  /* 0x0000001618187812 */ /* 0x000fe200078efcff */
[----:B------:R-:W-:Y:S03]  /*f810*/  STL [R1+0x96c], R10 ;  /* 0x00096c0a01007387 */ /* 0x000fe60000100800 */
[----:B------:R-:W-:Y:S01]  /*f820*/  ISETP.GE.AND P4, PT, R24, UR13, PT ;  /* 0x0000000d18007c0c */ /* 0x000fe2000bf86270 */
[----:B------:R-:W4:Y:S01]  /*f830*/  LDL.LU.64 R48, [R1+0xb48] ;  /* 0x000b480001307983 */ /* 0x000f220000300a00 */
[----:B0-----:R-:W-:-:S03]  /*f840*/  SHF.R.U32.HI R24, RZ, 0x6, R8 ;  /* 0x00000006ff187819 */ /* 0x001fc60000011608 */
[----:B--2---:R-:W-:Y:S04]  /*f850*/  STL [R1+0x970], R26 ;  /* 0x0009701a01007387 */ /* 0x004fe80000100800 */
[----:B------:R-:W2:Y:S04]  /*f860*/  LDL.LU.64 R50, [R1+0xb40] ;  /* 0x000b400001327983 */ /* 0x000ea80000300a00 */
[----:B---3--:R-:W-:Y:S04]  /*f870*/  STL [R1+0x974], R42 ;  /* 0x0009742a01007387 */ /* 0x008fe80000100800 */
[----:B------:R0:W-:Y:S02]  /*f880*/  STL [R1+0x410], R40 ;  /* 0x0004102801007387 */ /* 0x0001e40000100800 */
[----:B0-----:R-:W-:-:S04]  /*f890*/  SGXT.U32 R40, R24, 0x1 ;  /* 0x000000011828781a */ /* 0x001fc80000000000 */
[----:B------:R-:W-:-:S04]  /*f8a0*/  LOP3.LUT R40, R40, 0x18, RZ, 0xfc, !PT ;  /* 0x0000001828287812 */ /* 0x000fc800078efcff */
[----:B------:R-:W-:Y:S02]  /*f8b0*/  ISETP.GE.AND P5, PT, R40, UR13, PT ;  /* 0x0000000d28007c0c */ /* 0x000fe4000bfa6270 */
[----:B------:R-:W3:Y:S04]  /*f8c0*/  LDL.LU R40, [R1+0xb38] ;  /* 0x000b380001287983 */ /* 0x000ee80000300800 */
[----:B------:R-:W2:Y:S04]  /*f8d0*/  LDL.LU.64 R4, [R1+0xb30] ;  /* 0x000b300001047983 */ /* 0x000ea80000300a00 */
[----:B----4-:R0:W-:Y:S04]  /*f8e0*/  STL [R1+0x400], R27 ;  /* 0x0004001b01007387 */ /* 0x0101e80000100800 */
[----:B0-----:R-:W4:Y:S01]  /*f8f0*/  LDL.LU R27, [R1+0xb28] ;  /* 0x000b2800011b7983 */ /* 0x001f220000300800 */
[----:B------:R-:W-:-:S06]  /*f900*/  PRMT R11, RZ, 0x7610, R11 ;  /* 0x00007610ff0b7816 */ /* 0x000fcc000000000b */
[----:B------:R-:W2:Y:S01]  /*f910*/  @!P0 LDG.E.U16 R11, desc[UR22][R18.64] ;  /* 0x00000016120b8981 */ /* 0x000ea2000c1e1500 */
[----:B------:R-:W-:Y:S02]  /*f920*/  SGXT.U32 R24, R24, 0x1 ;  /* 0x000000011818781a */ /* 0x000fe40000000000 */
[----:B------:R-:W-:Y:S02]  /*f930*/  SHF.R.U32.HI R8, RZ, 0x6, R8 ;  /* 0x00000006ff087819 */ /* 0x000fe40000011608 */
[----:B------:R-:W-:Y:S02]  /*f940*/  LOP3.LUT R24, R24, 0x1a, RZ, 0xfc, !PT ;  /* 0x0000001a18187812 */ /* 0x000fe400078efcff */
[----:B----4-:R-:W-:Y:S01]  /*f950*/  PRMT R27, RZ, 0x7610, R27 ;  /* 0x00007610ff1b7816 */ /* 0x010fe2000000001b */
[----:B------:R-:W4:Y:S05]  /*f960*/  LDL.LU.64 R18, [R1+0xb20] ;  /* 0x000b200001127983 */ /* 0x000f2a0000300a00 */
[----:B------:R0:W3:Y:S02]  /*f970*/  @!P3 LDG.E.U16 R27, desc[UR22][R12.64] ;  /* 0x000000160c1bb981 */ /* 0x0000e4000c1e1500 */
[----:B0-----:R-:W0:Y:S01]  /*f980*/  S2R R13, SR_TID.X ;  /* 0x00000000000d7919 */ /* 0x001e220000002100 */
[----:B------:R-:W-:-:S02]  /*f990*/  ISETP.GE.AND P6, PT, R24, UR13, PT ;  /* 0x0000000d18007c0c */ /* 0x000fc4000bfc6270 */
[----:B------:R-:W-:-:S04]  /*f9a0*/  SGXT.U32 R24, R8, 0x1 ;  /* 0x000000010818781a */ /* 0x000fc80000000000 */
[----:B------:R-:W-:-:S04]  /*f9b0*/  LOP3.LUT R24, R24, 0x1c, RZ, 0xfc, !PT ;  /* 0x0000001c18187812 */ /* 0x000fc800078efcff */
[----:B------:R-:W-:Y:S01]  /*f9c0*/  ISETP.GE.AND P0, PT, R24, UR13, PT ;  /* 0x0000000d18007c0c */ /* 0x000fe2000bf06270 */
[----:B--2---:R1:W-:Y:S01]  /*f9d0*/  STL [R1+0x978], R11 ;  /* 0x0009780b01007387 */ /* 0x0043e20000100800 */
[----:B------:R-:W-:-:S03]  /*f9e0*/  PRMT R43, RZ, 0x7610, R43 ;  /* 0x00007610ff2b7816 */ /* 0x000fc6000000002b */
[----:B------:R-:W2:Y:S04]  /*f9f0*/  LDL.LU R12, [R1+0xb18] ;  /* 0x000b1800010c7983 */ /* 0x000ea80000300800 */
[----:B------:R-:W2:Y:S01]  /*fa00*/  @!P4 LDG.E.U16 R43, desc[UR22][R52.64] ;  /* 0x00000016342bc981 */ /* 0x000ea2000c1e1500 */
[----:B-1----:R-:W-:-:S06]  /*fa10*/  PRMT R11, RZ, 0x7610, R11 ;  /* 0x00007610ff0b7816 */ /* 0x002fcc000000000b */
[----:B------:R1:W2:Y:S01]  /*fa20*/  @!P5 LDG.E.U16 R11, desc[UR22][R28.64] ;  /* 0x000000161c0bd981 */ /* 0x0002a2000c1e1500 */
[----:B0-----:R-:W-:-:S04]  /*fa30*/  SHF.R.U32.HI R13, RZ, 0x6, R13 ;  /* 0x00000006ff0d7819 */ /* 0x001fc8000001160d */
[----:B------:R-:W-:-:S04]  /*fa40*/  SGXT.U32 R24, R13, 0x1 ;  /* 0x000000010d18781a */ /* 0x000fc80000000000 */
[----:B------:R-:W-:-:S04]  /*fa50*/  LOP3.LUT R24, R24, 0x20, RZ, 0xfc, !PT ;  /* 0x0000002018187812 */ /* 0x000fc800078efcff */
[----:B------:R-:W-:Y:S01]  /*fa60*/  ISETP.GE.AND P4, PT, R24, UR13, PT ;  /* 0x0000000d18007c0c */ /* 0x000fe2000bf86270 */
[----:B---3--:R-:W-:Y:S04]  /*fa70*/  STL [R1+0x980], R27 ;  /* 0x0009801b01007387 */ /* 0x008fe80000100800 */
[----:B------:R-:W-:Y:S04]  /*fa80*/  STL [R1+0x9c4], R27 ;  /* 0x0009c41b01007387 */ /* 0x000fe80000100800 */
[----:B------:R-:W3:Y:S04]  /*fa90*/  LDL.LU.64 R52, [R1+0xb10] ;  /* 0x000b100001347983 */ /* 0x000ee80000300a00 */
[----:B------:R-:W2:Y:S04]  /*faa0*/  LDL.LU R24, [R1+0xb08] ;  /* 0x000b080001187983 */ /* 0x000ea80000300800 */
[----:B------:R-:W1:Y:S01]  /*fab0*/  LDL.LU.64 R28, [R1+0xb00] ;  /* 0x000b0000011c7983 */ /* 0x000e620000300a00 */
[----:B------:R-:W0:Y:S02]  /*fac0*/  S2R R8, SR_TID.X ;  /* 0x0000000000087919 */ /* 0x000e240000002100 */
[----:B0-----:R-:W-:-:S04]  /*fad0*/  SHF.R.U32.HI R8, RZ, 0x6, R8 ;  /* 0x00000006ff087819 */ /* 0x001fc80000011608 */
[----:B------:R-:W-:-:S04]  /*fae0*/  SGXT.U32 R8, R8, 0x1 ;  /* 0x000000010808781a */ /* 0x000fc80000000000 */
[----:B------:R-:W-:-:S04]  /*faf0*/  LOP3.LUT R8, R8, 0x1e, RZ, 0xfc, !PT ;  /* 0x0000001e08087812 */ /* 0x000fc800078efcff */
[----:B------:R-:W-:Y:S02]  /*fb00*/  ISETP.GE.AND P3, PT, R8, UR13, PT ;  /* 0x0000000d08007c0c */ /* 0x000fe4000bf66270 */
[----:B------:R-:W0:Y:S01]  /*fb10*/  S2R R8, SR_TID.X ;  /* 0x0000000000087919 */ /* 0x000e220000002100 */
[----:B-1----:R-:W-:-:S06]  /*fb20*/  PRMT R28, RZ, 0x7610, R28 ;  /* 0x00007610ff1c7816 */ /* 0x002fcc000000001c */
[----:B------:R-:W3:Y:S01]  /*fb30*/  @!P0 LDG.E.U16 R28, desc[UR22][R34.64] ;  /* 0x00000016221c8981 */ /* 0x000ee2000c1e1500 */
[----:B0-----:R-:W-:-:S04]  /*fb40*/  SHF.R.U32.HI R13, RZ, 0x6, R8 ;  /* 0x00000006ff0d7819 */ /* 0x001fc80000011608 */
[----:B------:R-:W-:Y:S02]  /*fb50*/  SGXT.U32 R13, R13, 0x1 ;  /* 0x000000010d0d781a */ /* 0x000fe40000000000 */
[----:B------:R-:W-:Y:S02]  /*fb60*/  SHF.R.U32.HI R8, RZ, 0x6, R8 ;  /* 0x00000006ff087819 */ /* 0x000fe40000011608 */
[----:B------:R-:W-:-:S04]  /*fb70*/  LOP3.LUT R13, R13, 0x22, RZ, 0xfc, !PT ;  /* 0x000000220d0d7812 */ /* 0x000fc800078efcff */
[----:B------:R-:W-:Y:S02]  /*fb80*/  ISETP.GE.AND P5, PT, R13, UR13, PT ;  /* 0x0000000d0d007c0c */ /* 0x000fe4000bfa6270 */
[----:B------:R-:W-:Y:S02]  /*fb90*/  SGXT.U32 R13, R8, 0x1 ;  /* 0x00000001080d781a */ /* 0x000fe40000000000 */
[----:B------:R-:W0:Y:S01]  /*fba0*/  S2R R8, SR_TID.X ;  /* 0x0000000000087919 */ /* 0x000e220000002100 */
[----:B--2---:R-:W-:Y:S02]  /*fbb0*/  PRMT R12, RZ, 0x7610, R12 ;  /* 0x00007610ff0c7816 */ /* 0x004fe4000000000c */
[----:B------:R-:W-:-:S04]  /*fbc0*/  LOP3.LUT R13, R13, 0x24, RZ, 0xfc, !PT ;  /* 0x000000240d0d7812 */ /* 0x000fc800078efcff */
[----:B------:R1:W2:Y:S01]  /*fbd0*/  @!P6 LDG.E.U16 R12, desc[UR22][R44.64] ;  /* 0x000000162c0ce981 */ /* 0x0002a2000c1e1500 */
[----:B------:R-:W-:-:S03]  /*fbe0*/  ISETP.GE.AND P6, PT, R13, UR13, PT ;  /* 0x0000000d0d007c0c */ /* 0x000fc6000bfc6270 */
[----:B------:R-:W-:Y:S04]  /*fbf0*/  STL [R1+0x990], R11 ;  /* 0x0009900b01007387 */ /* 0x000fe80000100800 */
[----:B------:R-:W1:Y:S04]  /*fc00*/  LDL.LU.64 R44, [R1+0xaf8] ;  /* 0x000af800012c7983 */ /* 0x000e680000300a00 */
[----:B------:R-:W2:Y:S01]  /*fc10*/  LDL.LU.64 R34, [R1+0xaf0] ;  /* 0x000af00001227983 */ /* 0x000ea20000300a00 */
[----:B0-----:R-:W-:-:S04]  /*fc20*/  SHF.R.U32.HI R8, RZ, 0x6, R8 ;  /* 0x00000006ff087819 */ /* 0x001fc80000011608 */
[----:B------:R-:W-:-:S04]  /*fc30*/  SGXT.U32 R13, R8, 0x1 ;  /* 0x00000001080d781a */ /* 0x000fc80000000000 */
[----:B------:R-:W-:-:S04]  /*fc40*/  LOP3.LUT R13, R13, 0x26, RZ, 0xfc, !PT ;  /* 0x000000260d0d7812 */ /* 0x000fc800078efcff */
[----:B------:R-:W-:Y:S02]  /*fc50*/  ISETP.GE.AND P0, PT, R13, UR13, PT ;  /* 0x0000000d0d007c0c */ /* 0x000fe4000bf06270 */
[----:B------:R-:W-:-:S06]  /*fc60*/  PRMT R42, RZ, 0x7610, R42 ;  /* 0x00007610ff2a7816 */ /* 0x000fcc000000002a */
[----:B------:R-:W2:Y:S04]  /*fc70*/  @!P4 LDG.E.U16 R42, desc[UR22][R2.64] ;  /* 0x00000016022ac981 */ /* 0x000ea8000c1e1500 */
[----:B---3--:R-:W-:Y:S04]  /*fc80*/  STL [R1+0x9a0], R28 ;  /* 0x0009a01c01007387 */ /* 0x008fe80000100800 */
[----:B------:R-:W3:Y:S01]  /*fc90*/  LDL.LU R13, [R1+0xae8] ;  /* 0x000ae800010d7983 */ /* 0x000ee20000300800 */
[----:B------:R-:W-:-:S06]  /*fca0*/  PRMT R29, RZ, 0x7610, R29 ;  /* 0x00007610ff1d7816 */ /* 0x000fcc000000001d */
[----:B------:R-:W4:Y:S01]  /*fcb0*/  @!P6 LDG.E.U16 R29, desc[UR22][R20.64] ;  /* 0x00000016141de981 */ /* 0x000f22000c1e1500 */
[----:B------:R-:W-:-:S04]  /*fcc0*/  SGXT.U32 R8, R8, 0x1 ;  /* 0x000000010808781a */ /* 0x000fc80000000000 */
[----:B------:R-:W-:Y:S02]  /*fcd0*/  LOP3.LUT R8, R8, 0x28, RZ, 0xfc, !PT ;  /* 0x0000002808087812 */ /* 0x000fe400078efcff */
[----:B-1----:R-:W-:-:S06]  /*fce0*/  PRMT R44, RZ, 0x7610, R44 ;  /* 0x00007610ff2c7816 */ /* 0x002fcc000000002c */
[----:B------:R-:W4:Y:S01]  /*fcf0*/  @!P3 LDG.E.U16 R44, desc[UR22][R22.64] ;  /* 0x00000016162cb981 */ /* 0x000f22000c1e1500 */
[----:B------:R-:W-:-:S03]  /*fd00*/  ISETP.GE.AND P3, PT, R8, UR13, PT ;  /* 0x0000000d08007c0c */ /* 0x000fc6000bf66270 */
[----:B------:R-:W4:Y:S04]  /*fd10*/  LDL.LU.64 R22, [R1+0xae0] ;  /* 0x000ae00001167983 */ /* 0x000f280000300a00 */
[----:B------:R-:W4:Y:S04]  /*fd20*/  LDL.LU R8, [R1+0xad8] ;  /* 0x000ad80001087983 */ /* 0x000f280000300800 */
[----:B------:R-:W4:Y:S04]  /*fd30*/  LDL.LU.64 R2, [R1+0xad0] ;  /* 0x000ad00001027983 */ /* 0x000f280000300a00 */
[----:B--2---:R0:W-:Y:S02]  /*fd40*/  STL.64 [R1+0x988], R42 ;  /* 0x0009882a01007387 */ /* 0x0041e40000100a00 */
[----:B0-----:R-:W0:Y:S01]  /*fd50*/  S2R R43, SR_TID.X ;  /* 0x00000000002b7919 */ /* 0x001e220000002100 */
[----:B---3--:R-:W-:-:S06]  /*fd60*/  PRMT R13, RZ, 0x7610, R13 ;  /* 0x00007610ff0d7816 */ /* 0x008fcc000000000d */
[----:B------:R-:W2:Y:S01]  /*fd70*/  @!P5 LDG.E.U16 R13, desc[UR22][R14.64] ;  /* 0x000000160e0dd981 */ /* 0x000ea2000c1e1500 */
[----:B0-----:R-:W-:-:S04]  /*fd80*/  SHF.R.U32.HI R42, RZ, 0x6, R43 ;  /* 0x00000006ff2a7819 */ /* 0x001fc8000001162b */
[----:B------:R-:W-:Y:S02]  /*fd90*/  SGXT.U32 R42, R42, 0x1 ;  /* 0x000000012a2a781a */ /* 0x000fe40000000000 */
[----:B------:R-:W-:Y:S02]  /*fda0*/  SHF.R.U32.HI R43, RZ, 0x6, R43 ;  /* 0x00000006ff2b7819 */ /* 0x000fe4000001162b */
[----:B------:R-:W-:Y:S01]  /*fdb0*/  LOP3.LUT R42, R42, 0x2a, RZ, 0xfc, !PT ;  /* 0x0000002a2a2a7812 */ /* 0x000fe200078efcff */
[----:B------:R-:W3:Y:S03]  /*fdc0*/  LDL.LU.64 R14, [R1+0xac8] ;  /* 0x000ac800010e7983 */ /* 0x000ee60000300a00 */
[----:B------:R-:W-:Y:S02]  /*fdd0*/  ISETP.GE.AND P4, PT, R42, UR13, PT ;  /* 0x0000000d2a007c0c */ /* 0x000fe4000bf86270 */
[----:B------:R-:W-:-:S02]  /*fde0*/  SGXT.U32 R42, R43, 0x1 ;  /* 0x000000012b2a781a */ /* 0x000fc40000000000 */
[----:B------:R-:W0:Y:S02]  /*fdf0*/  S2R R43, SR_TID.X ;  /* 0x00000000002b7919 */ /* 0x000e240000002100 */
[----:B------:R-:W-:-:S04]  /*fe00*/  LOP3.LUT R42, R42, 0x2c, RZ, 0xfc, !PT ;  /* 0x0000002c2a2a7812 */ /* 0x000fc800078efcff */
[----:B------:R-:W-:Y:S02]  /*fe10*/  ISETP.GE.AND P5, PT, R42, UR13, PT ;  /* 0x0000000d2a007c0c */ /* 0x000fe4000bfa6270 */
[----:B------:R-:W-:Y:S02]  /*fe20*/  PRMT R45, RZ, 0x7610, R45 ;  /* 0x00007610ff2d7816 */ /* 0x000fe4000000002d */
[----:B------:R-:W-:-:S04]  /*fe30*/  PRMT R26, RZ, 0x7610, R26 ;  /* 0x00007610ff1a7816 */ /* 0x000fc8000000001a */
[----:B------:R-:W3:Y:S01]  /*fe40*/  @!P0 LDG.E.U16 R45, desc[UR22][R30.64] ;  /* 0x000000161e2d8981 */ /* 0x000ee2000c1e1500 */
[----:B------:R-:W-:-:S03]  /*fe50*/  PRMT R10, RZ, 0x7610, R10 ;  /* 0x00007610ff0a7816 */ /* 0x000fc6000000000a */
[----:B------:R-:W3:Y:S01]  /*fe60*/  @!P3 LDG.E.U16 R26, desc[UR22][R36.64] ;  /* 0x00000016241ab981 */ /* 0x000ee2000c1e1500 */
[----:B0-----:R-:W-:-:S04]  /*fe70*/  SHF.R.U32.HI R43, RZ, 0x6, R43 ;  /* 0x00000006ff2b7819 */ /* 0x001fc8000001162b */
[----:B------:R-:W-:-:S04]  /*fe80*/  SGXT.U32 R42, R43, 0x1 ;  /* 0x000000012b2a781a */ /* 0x000fc80000000000 */
[----:B------:R-:W-:-:S04]  /*fe90*/  LOP3.LUT R42, R42, 0x30, RZ, 0xfc, !PT ;  /* 0x000000302a2a7812 */ /* 0x000fc800078efcff */
[----:B------:R-:W-:-:S13]  /*fea0*/  ISETP.GE.AND P6, PT, R42, UR13, PT ;  /* 0x0000000d2a007c0c */ /* 0x000fda000bfc6270 */
[----:B------:R-:W3:Y:S04]  /*feb0*/  @!P6 LDG.E.U16 R10, desc[UR22][R32.64] ;  /* 0x00000016200ae981 */ /* 0x000ee8000c1e1500 */
[----:B--2---:R0:W-:Y:S04]  /*fec0*/  STL.64 [R1+0x998], R12 ;  /* 0x0009980c01007387 */ /* 0x0041e80000100a00 */
[----:B------:R-:W2:Y:S04]  /*fed0*/  LDL.LU.64 R20, [R1+0xac0] ;  /* 0x000ac00001147983 */ /* 0x000ea80000300a00 */
[----:B----4-:R-:W-:Y:S04]  /*fee0*/  STL.64 [R1+0x9b8], R28 ;  /* 0x0009b81c01007387 */ /* 0x010fe80000100a00 */
[----:B------:R-:W4:Y:S01]  /*fef0*/  LDL.LU.64 R30, [R1+0xab8] ;  /* 0x000ab800011e7983 */ /* 0x000f220000300a00 */
[----:B------:R-:W1:Y:S01]  /*ff00*/  S2R R43, SR_TID.X ;  /* 0x00000000002b7919 */ /* 0x000e620000002100 */
[----:B---3--:R-:W-:-:S02]  /*ff10*/  PRMT R14, RZ, 0x7610, R14 ;  /* 0x00007610ff0e7816 */ /* 0x008fc4000000000e */
[----:B------:R-:W-:-:S04]  /*ff20*/  PRMT R15, RZ, 0x7610, R15 ;  /* 0x00007610ff0f7816 */ /* 0x000fc8000000000f */
[----:B------:R-:W3:Y:S01]  /*ff30*/  @!P4 LDG.E.U16 R14, desc[UR22][R6.64] ;  /* 0x00000016060ec981 */ /* 0x000ee2000c1e1500 */
[----:B-1----:R-:W-:-:S04]  /*ff40*/  SHF.R.U32.HI R42, RZ, 0x6, R43 ;  /* 0x00000006ff2a7819 */ /* 0x002fc8000001162b */
[----:B0-----:R-:W-:-:S04]  /*ff50*/  SGXT.U32 R13, R42, 0x1 ;  /* 0x000000012a0d781a */ /* 0x001fc80000000000 */
[----:B------:R-:W-:-:S04]  /*ff60*/  LOP3.LUT R13, R13, 0x32, RZ, 0xfc, !PT ;  /* 0x000000320d0d7812 */ /* 0x000fc800078efcff */
[----:B------:R-:W-:Y:S01]  /*ff70*/  ISETP.GE.AND P0, PT, R13, UR13, PT ;  /* 0x0000000d0d007c0c */ /* 0x000fe2000bf06270 */
[----:B------:R-:W-:Y:S04]  /*ff80*/  STL.64 [R1+0x9a8], R44 ;  /* 0x0009a82c01007387 */ /* 0x000fe80000100a00 */
[----:B------:R-:W2:Y:S04]  /*ff90*/  LDL.LU.64 R36, [R1+0xab0] ;  /* 0x000ab00001247983 */ /* 0x000ea80000300a00 */
[----:B------:R0:W-:Y:S04]  /*ffa0*/  STL.64 [R1+0x9d0], R26 ;  /* 0x0009d01a01007387 */ /* 0x0001e80000100a00 */
[----:B------:R-:W2:Y:S04]  /*ffb0*/  LDL.LU.64 R6, [R1+0xaa8] ;  /* 0x000aa80001067983 */ /* 0x000ea80000300a00 */
[----:B------:R-:W3:Y:S01]  /*ffc0*/  @!P0 LDG.E.U16 R15, desc[UR22][R16.64] ;  /* 0x00000016100f8981 */ /* 0x000ee2000c1e1500 */
[----:B------:R-:W-:-:S02]  /*ffd0*/  SGXT.U32 R42, R42, 0x1 ;  /* 0x000000012a2a781a */ /* 0x000fc40000000000 */
[----:B------:R-:W-:Y:S02]  /*ffe0*/  SHF.R.U32.HI R43, RZ, 0x6, R43 ;  /* 0x00000006ff2b7819 */ /* 0x000fe4000001162b */
[----:B------:R-:W-:Y:S02]  /*fff0*/  LOP3.LUT R42, R42, 0x34, RZ, 0xfc, !PT ;  /* 0x000000342a2a7812 */ /* 0x000fe400078efcff */
[----:B------:R-:W-:Y:S02]  /*10000*/  SGXT.U32 R43, R43, 0x1 ;  /* 0x000000012b2b781a */ /* 0x000fe40000000000 */
[----:B------:R-:W-:Y:S02]  /*10010*/  ISETP.GE.AND P3, PT, R42, UR13, PT ;  /* 0x0000000d2a007c0c */ /* 0x000fe4000bf66270 */
[----:B------:R-:W1:Y:S01]  /*10020*/  S2R R42, SR_TID.X ;  /* 0x00000000002a7919 */ /* 0x000e620000002100 */
[----:B------:R-:W-:-:S04]  /*10030*/  LOP3.LUT R43, R43, 0x38, RZ, 0xfc, !PT ;  /* 0x000000382b2b7812 */ /* 0x000fc800078efcff */
[----:B------:R-:W-:Y:S02]  /*10040*/  ISETP.GE.AND P4, PT, R43, UR13, PT ;  /* 0x0000000d2b007c0c */ /* 0x000fe4000bf86270 */
[----:B------:R-:W0:Y:S01]  /*10050*/  S2R R43, SR_TID.X ;  /* 0x00000000002b7919 */ /* 0x000e220000002100 */
[----:B----4-:R-:W-:-:S06]  /*10060*/  PRMT R30, RZ, 0x7610, R30 ;  /* 0x00007610ff1e7816 */ /* 0x010fcc000000001e */
[----:B------:R-:W4:Y:S04]  /*10070*/  @!P5 LDG.E.U16 R30, desc[UR22][R38.64] ;  /* 0x00000016261ed981 */ /* 0x000f28000c1e1500 */
[----:B------:R-:W2:Y:S04]  /*10080*/  LDL.LU.64 R38, [R1+0xaa0] ;  /* 0x000aa00001267983 */ /* 0x000ea80000300a00 */
[----:B------:R-:W2:Y:S04]  /*10090*/  LDL.LU.64 R32, [R1+0xa98] ;  /* 0x000a980001207983 */ /* 0x000ea80000300a00 */
[----:B------:R2:W-:Y:S04]  /*100a0*/  STL.64 [R1+0x9c8], R10 ;  /* 0x0009c80a01007387 */ /* 0x0005e80000100a00 */
[----:B------:R-:W4:Y:S01]  /*100b0*/  LDL.LU.64 R16, [R1+0xa90] ;  /* 0x000a900001107983 */ /* 0x000f220000300a00 */
[----:B-1----:R-:W-:-:S04]  /*100c0*/  SHF.R.U32.HI R42, RZ, 0x6, R42 ;  /* 0x00000006ff2a7819 */ /* 0x002fc8000001162a */
[----:B------:R-:W-:Y:S02]  /*100d0*/  SGXT.U32 R12, R42, 0x1 ;  /* 0x000000012a0c781a */ /* 0x000fe40000000000 */
[----:B0-----:R-:W-:Y:S02]  /*100e0*/  SHF.R.U32.HI R43, RZ, 0x6, R43 ;  /* 0x00000006ff2b7819 */ /* 0x001fe4000001162b */
[----:B------:R-:W-:-:S04]  /*100f0*/  LOP3.LUT R12, R12, 0x3a, RZ, 0xfc, !PT ;  /* 0x0000003a0c0c7812 */ /* 0x000fc800078efcff */
[----:B------:R-:W-:Y:S02]  /*10100*/  ISETP.GE.AND P5, PT, R12, UR13, PT ;  /* 0x0000000d0c007c0c */ /* 0x000fe4000bfa6270 */
[----:B------:R-:W-:Y:S02]  /*10110*/  SGXT.U32 R12, R43, 0x1 ;  /* 0x000000012b0c781a */ /* 0x000fe40000000000 */
[----:B------:R-:W0:Y:S01]  /*10120*/  S2R R43, SR_TID.X ;  /* 0x00000000002b7919 */ /* 0x000e220000002100 */
[----:B------:R-:W-:Y:S02]  /*10130*/  PRMT R31, RZ, 0x7610, R31 ;  /* 0x00007610ff1f7816 */ /* 0x000fe4000000001f */
[----:B------:R-:W-:-:S04]  /*10140*/  LOP3.LUT R12, R12, 0x3c, RZ, 0xfc, !PT ;  /* 0x0000003c0c0c7812 */ /* 0x000fc800078efcff */
[----:B------:R-:W4:Y:S01]  /*10150*/  @!P3 LDG.E.U16 R31, desc[UR22][R46.64] ;  /* 0x000000162e1fb981 */ /* 0x000f22000c1e1500 */
[----:B------:R-:W-:Y:S02]  /*10160*/  PRMT R41, RZ, 0x7610, R41 ;  /* 0x00007610ff297816 */ /* 0x000fe40000000029 */
[----:B------:R-:W-:Y:S02]  /*10170*/  ISETP.GE.AND P6, PT, R12, UR13, PT ;  /* 0x0000000d0c007c0c */ /* 0x000fe4000bfc6270 */
[----:B------:R-:W-:Y:S01]  /*10180*/  PRMT R25, RZ, 0x7610, R25 ;  /* 0x00007610ff197816 */ /* 0x000fe20000000019 */
[----:B------:R-:W4:Y:S04]  /*10190*/  LDL.64 R12, [R1+0xc8] ;  /* 0x0000c800010c7983 */ /* 0x000f280000100a00 */
[----:B------:R-:W4:Y:S01]  /*101a0*/  @!P4 LDG.E.U16 R41, desc[UR22][R48.64] ;  /* 0x000000163029c981 */ /* 0x000f22000c1e1500 */
[----:B0-----:R-:W-:-:S04]  /*101b0*/  SHF.R.U32.HI R42, RZ, 0x6, R43 ;  /* 0x00000006ff2a7819 */ /* 0x001fc8000001162b */
[----:B------:R-:W-:Y:S02]  /*101c0*/  SGXT.U32 R26, R42, 0x1 ;  /* 0x000000012a1a781a */ /* 0x000fe40000000000 */
[----:B------:R-:W-:Y:S02]  /*101d0*/  SHF.R.U32.HI R43, RZ, 0x6, R43 ;  /* 0x00000006ff2b7819 */ /* 0x000fe4000001162b */
[----:B------:R-:W-:Y:S02]  /*101e0*/  LOP3.LUT R26, R26, 0x42, RZ, 0xfc, !PT ;  /* 0x000000421a1a7812 */ /* 0x000fe400078efcff */
[----:B------:R-:W-:Y:S02]  /*101f0*/  SGXT.U32 R28, R42, 0x1 ;  /* 0x000000012a1c781a */ /* 0x000fe40000000000 */
[----:B------:R-:W-:Y:S02]  /*10200*/  ISETP.GE.AND P3, PT, R26, UR13, PT ;  /* 0x0000000d1a007c0c */ /* 0x000fe4000bf66270 */
[----:B------:R-:W-:-:S02]  /*10210*/  SGXT.U32 R26, R43, 0x1 ;  /* 0x000000012b1a781a */ /* 0x000fc40000000000 */
[----:B------:R-:W-:Y:S02]  /*10220*/  LOP3.LUT R28, R28, 0x40, RZ, 0xfc, !PT ;  /* 0x000000401c1c7812 */ /* 0x000fe400078efcff */
[----:B------:R-:W-:Y:S02]  /*10230*/  LOP3.LUT R26, R26, 0x44, RZ, 0xfc, !PT ;  /* 0x000000441a1a7812 */ /* 0x000fe400078efcff */
[----:B------:R-:W-:Y:S02]  /*10240*/  ISETP.GE.AND P0, PT, R28, UR13, PT ;  /* 0x0000000d1c007c0c */ /* 0x000fe4000bf06270 */
[----:B------:R-:W-:Y:S01]  /*10250*/  ISETP.GE.AND P4, PT, R26, UR13, PT ;  /* 0x0000000d1a007c0c */ /* 0x000fe2000bf86270 */
[----:B---3--:R0:W-:Y:S04]  /*10260*/  STL.64 [R1+0x9e0], R14 ;  /* 0x0009e00e01007387 */ /* 0x0081e80000100a00 */
[----:B------:R-:W3:Y:S04]  /*10270*/  LDL.LU.64 R46, [R1+0xa88] ;  /* 0x000a8800012e7983 */ /* 0x000ee80000300a00 */
[----:B------:R-:W3:Y:S04]  /*10280*/  LDL.LU.64 R48, [R1+0xa80] ;  /* 0x000a800001307983 */ /* 0x000ee80000300a00 */
[----:B------:R-:W3:Y:S01]  /*10290*/  @!P0 LDG.E.U16 R25, desc[UR22][R18.64] ;  /* 0x0000001612198981 */ /* 0x000ee2000c1e1500 */
[----:B--2---:R-:W-:-:S02]  /*102a0*/  PRMT R32, RZ, 0x7610, R32 ;  /* 0x00007610ff207816 */ /* 0x004fc40000000020 */
[----:B------:R-:W-:-:S04]  /*102b0*/  PRMT R33, RZ, 0x7610, R33 ;  /* 0x00007610ff217816 */ /* 0x000fc80000000021 */
[----:B------:R-:W2:Y:S01]  /*102c0*/  @!P6 LDG.E.U16 R32, desc[UR22][R4.64] ;  /* 0x000000160420e981 */ /* 0x000ea2000c1e1500 */
[----:B----4-:R-:W-:Y:S02]  /*102d0*/  PRMT R16, RZ, 0x7610, R16 ;  /* 0x00007610ff107816 */ /* 0x010fe40000000010 */
[----:B------:R-:W-:Y:S01]  /*102e0*/  PRMT R17, RZ, 0x7610, R17 ;  /* 0x00007610ff117816 */ /* 0x000fe20000000011 */
[----:B------:R1:W4:Y:S04]  /*102f0*/  @!P4 LDG.E.U16 R33, desc[UR22][R34.64] ;  /* 0x000000162221c981 */ /* 0x000328000c1e1500 */
[----:B------:R-:W2:Y:S04]  /*10300*/  @!P5 LDG.E.U16 R16, desc[UR22][R50.64] ;  /* 0x000000163210d981 */ /* 0x000ea8000c1e1500 */
[----:B------:R0:W2:Y:S04]  /*10310*/  @!P3 LDG.E.U16 R17, desc[UR22][R52.64] ;  /* 0x000000163411b981 */ /* 0x0000a8000c1e1500 */
[----:B------:R-:W2:Y:S04]  /*10320*/  LDL.LU.64 R50, [R1+0xa78] ;  /* 0x000a780001327983 */ /* 0x000ea80000300a00 */
[----:B------:R-:W2:Y:S04]  /*10330*/  LDL.LU.64 R4, [R1+0xa70] ;  /* 0x000a700001047983 */ /* 0x000ea80000300a00 */
[----:B------:R-:W2:Y:S04]  /*10340*/  LDL.LU.64 R18, [R1+0xa68] ;  /* 0x000a680001127983 */ /* 0x000ea80000300a00 */
[----:B------:R-:W0:Y:S04]  /*10350*/  LDL.LU.64 R52, [R1+0xa60] ;  /* 0x000a600001347983 */ /* 0x000e280000300a00 */
[----:B------:R-:W1:Y:S01]  /*10360*/  LDL.LU.64 R34, [R1+0xa58] ;  /* 0x000a580001227983 */ /* 0x000e620000300a00 */
[----:B------:R-:W3:Y:S01]  /*10370*/  S2R R43, SR_TID.X ;  /* 0x00000000002b7919 */ /* 0x000ee20000002100 */
[----:B------:R-:W-:-:S02]  /*10380*/  PRMT R9, RZ, 0x7610, R9 ;  /* 0x00007610ff097816 */ /* 0x000fc40000000009 */
[----:B---3--:R-:W-:-:S04]  /*10390*/  SHF.R.U32.HI R42, RZ, 0x6, R43 ;  /* 0x00000006ff2a7819 */ /* 0x008fc8000001162b */
[----:B------:R-:W-:-:S04]  /*103a0*/  SGXT.U32 R10, R42, 0x1 ;  /* 0x000000012a0a781a */ /* 0x000fc80000000000 */
[----:B------:R-:W-:Y:S02]  /*103b0*/  LOP3.LUT R10, R10, 0x4a, RZ, 0xfc, !PT ;  /* 0x0000004a0a0a7812 */ /* 0x000fe400078efcff */
[----:B------:R-:W-:Y:S02]  /*103c0*/  SGXT.U32 R11, R42, 0x1 ;  /* 0x000000012a0b781a */ /* 0x000fe40000000000 */
[----:B------:R-:W-:Y:S02]  /*103d0*/  ISETP.GE.AND P6, PT, R10, UR13, PT ;  /* 0x0000000d0a007c0c */ /* 0x000fe4000bfc6270 */
[----:B------:R-:W-:Y:S02]  /*103e0*/  SGXT.U32 R10, R42, 0x1 ;  /* 0x000000012a0a781a */ /* 0x000fe40000000000 */
[----:B------:R-:W-:Y:S02]  /*103f0*/  LOP3.LUT R11, R11, 0x48, RZ, 0xfc, !PT ;  /* 0x000000480b0b7812 */ /* 0x000fe400078efcff */
[----:B------:R-:W-:-:S02]  /*10400*/  LOP3.LUT R10, R10, 0x4c, RZ, 0xfc, !PT ;  /* 0x0000004c0a0a7812 */ /* 0x000fc400078efcff */
[----:B------:R-:W-:Y:S02]  /*10410*/  SHF.R.U32.HI R43, RZ, 0x6, R43 ;  /* 0x00000006ff2b7819 */ /* 0x000fe4000001162b */
[----:B------:R-:W-:Y:S02]  /*10420*/  ISETP.GE.AND P5, PT, R11, UR13, PT ;  /* 0x0000000d0b007c0c */ /* 0x000fe4000bfa6270 */
[----:B------:R-:W-:Y:S02]  /*10430*/  ISETP.GE.AND P0, PT, R10, UR13, PT ;  /* 0x0000000d0a007c0c */ /* 0x000fe4000bf06270 */
[----:B------:R-:W-:Y:S02]  /*10440*/  SGXT.U32 R10, R43, 0x1 ;  /* 0x000000012b0a781a */ /* 0x000fe40000000000 */
[----:B------:R-:W3:Y:S07]  /*10450*/  S2R R43, SR_TID.X ;  /* 0x00000000002b7919 */ /* 0x000eee0000002100 */
[----:B------:R-:W4:Y:S04]  /*10460*/  @!P5 LDG.E.U16 R9, desc[UR22][R22.64] ;  /* 0x000000161609d981 */ /* 0x000f28000c1e1500 */
[----:B------:R-:W4:Y:S04]  /*10470*/  LDL.LU.64 R22, [R1+0xa50] ;  /* 0x000a500001167983 */ /* 0x000f280000300a00 */
[----:B------:R-:W4:Y:S01]  /*10480*/  LDL.64 R44, [R1+0x58] ;  /* 0x00005800012c7983 */ /* 0x000f220000100a00 */
[----:B------:R-:W-:-:S04]  /*10490*/  LOP3.LUT R10, R10, 0x50, RZ, 0xfc, !PT ;  /* 0x000000500a0a7812 */ /* 0x000fc800078efcff */
[----:B------:R-:W-:Y:S02]  /*104a0*/  ISETP.GE.AND P3, PT, R10, UR13, PT ;  /* 0x0000000d0a007c0c */ /* 0x000fe4000bf66270 */
[----:B---3--:R-:W-:-:S04]  /*104b0*/  SHF.R.U32.HI R42, RZ, 0x6, R43 ;  /* 0x00000006ff2a7819 */ /* 0x008fc8000001162b */
[C---:B------:R-:W-:Y:S02]  /*104c0*/  SGXT.U32 R11, R42.reuse, 0x1 ;  /* 0x000000012a0b781a */ /* 0x040fe40000000000 */
[----:B------:R-:W-:Y:S02]  /*104d0*/  SGXT.U32 R10, R42, 0x1 ;  /* 0x000000012a0a781a */ /* 0x000fe40000000000 */
[----:B------:R-:W-:Y:S02]  /*104e0*/  LOP3.LUT R11, R11, 0x52, RZ, 0xfc, !PT ;  /* 0x000000520b0b7812 */ /* 0x000fe400078efcff */
[----:B------:R-:W-:Y:S02]  /*104f0*/  LOP3.LUT R10, R10, 0x54, RZ, 0xfc, !PT ;  /* 0x000000540a0a7812 */ /* 0x000fe400078efcff */
[----:B------:R-:W-:Y:S02]  /*10500*/  ISETP.GE.AND P4, PT, R11, UR13, PT ;  /* 0x0000000d0b007c0c */ /* 0x000fe4000bf86270 */
[----:B------:R-:W-:-:S02]  /*10510*/  ISETP.GE.AND P5, PT, R10, UR13, PT ;  /* 0x0000000d0a007c0c */ /* 0x000fc4000bfa6270 */
[----:B------:R-:W-:-:S04]  /*10520*/  SHF.R.U32.HI R43, RZ, 0x6, R43 ;  /* 0x00000006ff2b7819 */ /* 0x000fc8000001162b */
[----:B------:R-:W-:Y:S02]  /*10530*/  SGXT.U32 R10, R43, 0x1 ;  /* 0x000000012b0a781a */ /* 0x000fe40000000000 */
[----:B-1----:R-:W-:-:S06]  /*10540*/  PRMT R34, RZ, 0x7610, R34 ;  /* 0x00007610ff227816 */ /* 0x002fcc0000000022 */
[----:B------:R1:W3:Y:S04]  /*10550*/  @!P0 LDG.E.U16 R34, desc[UR22][R2.64] ;  /* 0x0000001602228981 */ /* 0x0002e8000c1e1500 */
[----:B------:R-:W1:Y:S01]  /*10560*/  LDL.LU.64 R2, [R1+0xa48] ;  /* 0x000a480001027983 */ /* 0x000e620000300a00 */
[----:B0-----:R-:W-:Y:S02]  /*10570*/  PRMT R53, RZ, 0x7610, R53 ;  /* 0x00007610ff357816 */ /* 0x001fe40000000035 */
[----:B--2---:R-:W-:Y:S02]  /*10580*/  PRMT R19, RZ, 0x7610, R19 ;  /* 0x00007610ff137816 */ /* 0x004fe40000000013 */
[----:B------:R-:W-:Y:S02]  /*10590*/  PRMT R35, RZ, 0x7610, R35 ;  /* 0x00007610ff237816 */ /* 0x000fe40000000023 */
[----:B------:R0:W2:Y:S04]  /*105a0*/  @!P3 LDG.E.U16 R53, desc[UR22][R20.64] ;  /* 0x000000161435b981 */ /* 0x0000a8000c1e1500 */
[----:B------:R-:W2:Y:S04]  /*105b0*/  @!P4 LDG.E.U16 R19, desc[UR22][R36.64] ;  /* 0x000000162413c981 */ /* 0x000ea8000c1e1500 */
[----:B------:R0:W2:Y:S04]  /*105c0*/  @!P5 LDG.E.U16 R35, desc[UR22][R6.64] ;  /* 0x000000160623d981 */ /* 0x0000a8000c1e1500 */
[----:B------:R-:W0:Y:S04]  /*105d0*/  LDL.LU.64 R20, [R1+0xa40] ;  /* 0x000a400001147983 */ /* 0x000e280000300a00 */
[----:B------:R-:W2:Y:S04]  /*105e0*/  LDL.64 R28, [R1] ;  /* 0x00000000011c7983 */ /* 0x000ea80000100a00 */
[----:B------:R-:W2:Y:S04]  /*105f0*/  LDL.LU.64 R36, [R1+0xa38] ;  /* 0x000a380001247983 */ /* 0x000ea80000300a00 */
[----:B------:R-:W2:Y:S01]  /*10600*/  LDL.LU.64 R6, [R1+0xa30] ;  /* 0x000a300001067983 */ /* 0x000ea20000300a00 */
[----:B------:R-:W4:Y:S01]  /*10610*/  S2R R43, SR_TID.X ;  /* 0x00000000002b7919 */ /* 0x000f220000002100 */
[----:B------:R-:W-:-:S02]  /*10620*/  PRMT R18, RZ, 0x7610, R18 ;  /* 0x00007610ff127816 */ /* 0x000fc40000000012 */
[----:B------:R-:W-:-:S04]  /*10630*/  LOP3.LUT R10, R10, 0x58, RZ, 0xfc, !PT ;  /* 0x000000580a0a7812 */ /* 0x000fc800078efcff */
[----:B------:R0:W3:Y:S01]  /*10640*/  @!P6 LDG.E.U16 R18, desc[UR22][R12.64] ;  /* 0x000000160c12e981 */ /* 0x0000e2000c1e1500 */
[----:B------:R-:W-:Y:S02]  /*10650*/  ISETP.GE.AND P6, PT, R10, UR13, PT ;  /* 0x0000000d0a007c0c */ /* 0x000fe4000bfc6270 */
[----:B----4-:R-:W-:-:S04]  /*10660*/  SHF.R.U32.HI R43, RZ, 0x6, R43 ;  /* 0x00000006ff2b7819 */ /* 0x010fc8000001162b */
[----:B------:R-:W-:Y:S02]  /*10670*/  SGXT.U32 R10, R43, 0x1 ;  /* 0x000000012b0a781a */ /* 0x000fe40000000000 */
[----:B------:R-:W4:Y:S02]  /*10680*/  S2R R43, SR_TID.X ;  /* 0x00000000002b7919 */ /* 0x000f240000002100 */
[----:B------:R-:W-:-:S04]  /*10690*/  LOP3.LUT R10, R10, 0x5a, RZ, 0xfc, !PT ;  /* 0x0000005a0a0a7812 */ /* 0x000fc800078efcff */
[----:B------:R-:W-:Y:S02]  /*106a0*/  ISETP.GE.AND P0, PT, R10, UR13, PT ;  /* 0x0000000d0a007c0c */ /* 0x000fe4000bf06270 */
[----:B----4-:R-:W-:-:S04]  /*106b0*/  SHF.R.U32.HI R42, RZ, 0x6, R43 ;  /* 0x00000006ff2a7819 */ /* 0x010fc8000001162b */
[----:B------:R-:W-:-:S04]  /*106c0*/  SGXT.U32 R10, R42, 0x1 ;  /* 0x000000012a0a781a */ /* 0x000fc80000000000 */
[----:B------:R-:W-:-:S04]  /*106d0*/  LOP3.LUT R10, R10, 0x60, RZ, 0xfc, !PT ;  /* 0x000000600a0a7812 */ /* 0x000fc800078efcff */
[----:B------:R-:W-:Y:S02]  /*106e0*/  ISETP.GE.AND P4, PT, R10, UR13, PT ;  /* 0x0000000d0a007c0c */ /* 0x000fe4000bf86270 */
[----:B------:R-:W-:Y:S02]  /*106f0*/  SGXT.U32 R10, R42, 0x1 ;  /* 0x000000012a0a781a */ /* 0x000fe40000000000 */
[----:B------:R-:W-:Y:S02]  /*10700*/  SHF.R.U32.HI R43, RZ, 0x6, R43 ;  /* 0x00000006ff2b7819 */ /* 0x000fe4000001162b */
[----:B------:R-:W-:-:S04]  /*10710*/  LOP3.LUT R10, R10, 0x62, RZ, 0xfc, !PT ;  /* 0x000000620a0a7812 */ /* 0x000fc800078efcff */
[----:B------:R-:W-:Y:S02]  /*10720*/  ISETP.GE.AND P5, PT, R10, UR13, PT ;  /* 0x0000000d0a007c0c */ /* 0x000fe4000bfa6270 */
[----:B------:R-:W-:Y:S02]  /*10730*/  SGXT.U32 R10, R43, 0x1 ;  /* 0x000000012b0a781a */ /* 0x000fe40000000000 */
[----:B------:R-:W4:Y:S01]  /*10740*/  S2R R43, SR_TID.X ;  /* 0x00000000002b7919 */ /* 0x000f220000002100 */
[----:B------:R-:W-:Y:S02]  /*10750*/  SGXT.U32 R11, R42, 0x1 ;  /* 0x000000012a0b781a */ /* 0x000fe40000000000 */
[----:B------:R-:W-:Y:S02]  /*10760*/  LOP3.LUT R10, R10, 0x68, RZ, 0xfc, !PT ;  /* 0x000000680a0a7812 */ /* 0x000fe400078efcff */
[----:B------:R-:W-:-:S04]  /*10770*/  LOP3.LUT R11, R11, 0x5c, RZ, 0xfc, !PT ;  /* 0x0000005c0b0b7812 */ /* 0x000fc800078efcff */
[----:B------:R-:W-:Y:S02]  /*10780*/  ISETP.GE.AND P3, PT, R11, UR13, PT ;  /* 0x0000000d0b007c0c */ /* 0x000fe4000bf66270 */
[----:B----4-:R-:W-:-:S04]  /*10790*/  SHF.R.U32.HI R43, RZ, 0x6, R43 ;  /* 0x00000006ff2b7819 */ /* 0x010fc8000001162b */
[----:B------:R-:W-:-:S04]  /*107a0*/  SGXT.U32 R11, R43, 0x1 ;  /* 0x000000012b0b781a */ /* 0x000fc80000000000 */
[----:B------:R-:W-:Y:S02]  /*107b0*/  LOP3.LUT R11, R11, 0x70, RZ, 0xfc, !PT ;  /* 0x000000700b0b7812 */ /* 0x000fe400078efcff */
[----:B-1----:R-:W-:-:S06]  /*107c0*/  PRMT R3, RZ, 0x7610, R3 ;  /* 0x00007610ff037816 */ /* 0x002fcc0000000003 */
[----:B------:R-:W4:Y:S01]  /*107d0*/  @!P6 LDG.E.U16 R3, desc[UR22][R38.64] ;  /* 0x000000162603e981 */ /* 0x000f22000c1e1500 */
[----:B------:R-:W-:Y:S02]  /*107e0*/  ISETP.GE.AND P6, PT, R10, UR13, PT ;  /* 0x0000000d0a007c0c */ /* 0x000fe4000bfc6270 */
[----:B------:R-:W-:Y:S02]  /*107f0*/  SGXT.U32 R10, R43, 0x1 ;  /* 0x000000012b0a781a */ /* 0x000fe40000000000 */
[----:B------:R-:W1:Y:S02]  /*10800*/  S2R R43, SR_TID.X ;  /* 0x00000000002b7919 */ /* 0x000e640000002100 */
[----:B------:R-:W-:Y:S01]  /*10810*/  LOP3.LUT R10, R10, 0x78, RZ, 0xfc, !PT ;  /* 0x000000780a0a7812 */ /* 0x000fe200078efcff */
[----:B------:R-:W3:Y:S01]  /*10820*/  LDL.LU.64 R38, [R1+0xa28] ;  /* 0x000a280001267983 */ /* 0x000ee20000300a00 */
[----:B0-----:R-:W-:Y:S02]  /*10830*/  PRMT R20, RZ, 0x7610, R20 ;  /* 0x00007610ff147816 */ /* 0x001fe40000000014 */
[----:B------:R-:W-:-:S04]  /*10840*/  PRMT R21, RZ, 0x7610, R21 ;  /* 0x00007610ff157816 */ /* 0x000fc80000000015 */
[----:B------:R-:W3:Y:S01]  /*10850*/  @!P0 LDG.E.U16 R20, desc[UR22][R46.64] ;  /* 0x000000162e148981 */ /* 0x000ee2000c1e1500 */
[----:B--2---:R-:W-:-:S03]  /*10860*/  PRMT R6, RZ, 0x7610, R6 ;  /* 0x00007610ff067816 */ /* 0x004fc60000000006 */
[----:B------:R-:W2:Y:S01]  /*10870*/  @!P5 LDG.E.U16 R21, desc[UR22][R44.64] ;  /* 0x000000162c15d981 */ /* 0x000ea2000c1e1500 */
[----:B------:R-:W-:Y:S02]  /*10880*/  PRMT R36, RZ, 0x7610, R36 ;  /* 0x00007610ff247816 */ /* 0x000fe40000000024 */
[----:B------:R-:W-:Y:S01]  /*10890*/  PRMT R7, RZ, 0x7610, R7 ;  /* 0x00007610ff077816 */ /* 0x000fe20000000007 */
[----:B------:R-:W2:Y:S04]  /*108a0*/  LDL.LU.64 R46, [R1+0xa20] ;  /* 0x000a2000012e7983 */ /* 0x000ea80000300a00 */
[----:B------:R-:W3:Y:S01]  /*108b0*/  @!P4 LDG.E.U16 R6, desc[UR22][R50.64] ;  /* 0x000000163206c981 */ /* 0x000ee2000c1e1500 */
[----:B-1----:R-:W-:-:S03]  /*108c0*/  SHF.R.U32.HI R42, RZ, 0x6, R43 ;  /* 0x00000006ff2a7819 */ /* 0x002fc6000001162b */
[----:B------:R-:W3:Y:S01]  /*108d0*/  @!P3 LDG.E.U16 R36, desc[UR22][R48.64] ;  /* 0x000000163024b981 */ /* 0x000ee2000c1e1500 */
[----:B------:R-:W-:-:S03]  /*108e0*/  SGXT.U32 R12, R42, 0x1 ;  /* 0x000000012a0c781a */ /* 0x000fc60000000000 */
[----:B------:R0:W3:Y:S01]  /*108f0*/  @!P6 LDG.E.U16 R7, desc[UR22][R22.64] ;  /* 0x000000161607e981 */ /* 0x0000e2000c1e1500 */
[----:B------:R-:W-:Y:S02]  /*10900*/  SHF.R.U32.HI R43, RZ, 0x6, R43 ;  /* 0x00000006ff2b7819 */ /* 0x000fe4000001162b */
[----:B------:R-:W-:Y:S02]  /*10910*/  LOP3.LUT R12, R12, 0x64, RZ, 0xfc, !PT ;  /* 0x000000640c0c7812 */ /* 0x000fe400078efcff */
[----:B------:R-:W-:Y:S01]  /*10920*/  ISETP.GE.AND P0, PT, R11, UR13, PT ;  /* 0x0000000d0b007c0c */ /* 0x000fe2000bf06270 */
[----:B------:R-:W3:Y:S01]  /*10930*/  LDL.LU.64 R48, [R1+0xa18] ;  /* 0x000a180001307983 */ /* 0x000ee20000300a00 */
[----:B------:R-:W-:Y:S02]  /*10940*/  ISETP.GE.AND P4, PT, R12, UR13, PT ;  /* 0x0000000d0c007c0c */ /* 0x000fe4000bf86270 */
[----:B------:R-:W-:-:S04]  /*10950*/  SGXT.U32 R12, R43, 0x1 ;  /* 0x000000012b0c781a */ /* 0x000fc80000000000 */
[----:B------:R-:W-:Y:S02]  /*10960*/  LOP3.LUT R12, R12, 0x6a, RZ, 0xfc, !PT ;  /* 0x0000006a0c0c7812 */ /* 0x000fe400078efcff */
[----:B------:R-:W-:Y:S02]  /*10970*/  ISETP.GE.AND P3, PT, R10, UR13, PT ;  /* 0x0000000d0a007c0c */ /* 0x000fe4000bf66270 */
[----:B------:R-:W3:Y:S01]  /*10980*/  LDL.LU.64 R10, [R1+0x30] ;  /* 0x00003000010a7983 */ /* 0x000ee20000300a00 */
[----:B------:R-:W-:-:S03]  /*10990*/  ISETP.GE.AND P5, PT, R12, UR13, PT ;  /* 0x0000000d0c007c0c */ /* 0x000fc6000bfa6270 */
[----:B------:R-:W3:Y:S04]  /*109a0*/  LDL.LU.64 R50, [R1+0xa10] ;  /* 0x000a100001327983 */ /* 0x000ee80000300a00 */
[----:B------:R-:W3:Y:S04]  /*109b0*/  LDL.LU.64 R12, [R1+0xd8] ;  /* 0x0000d800010c7983 */ /* 0x000ee80000300a00 */
[----:B------:R-:W0:Y:S01]  /*109c0*/  LDL.LU.64 R22, [R1+0xa08] ;  /* 0x000a080001167983 */ /* 0x000e220000300a00 */
[----:B------:R-:W-:Y:S02]  /*109d0*/  PRMT R2, RZ, 0x7610, R2 ;  /* 0x00007610ff027816 */ /* 0x000fe40000000002 */
[----:B------:R-:W-:-:S06]  /*109e0*/  PRMT R37, RZ, 0x7610, R37 ;  /* 0x00007610ff257816 */ /* 0x000fcc0000000025 */
[----:B------:R-:W4:Y:S01]  /*109f0*/  @!P4 LDG.E.U16 R37, desc[UR22][R4.64] ;  /* 0x000000160425c981 */ /* 0x000f22000c1e1500 */
[----:B------:R-:W1:Y:S02]  /*10a00*/  S2R R43, SR_TID.X ;  /* 0x00000000002b7919 */ /* 0x000e640000002100 */
[----:B-1----:R-:W-:-:S04]  /*10a10*/  SHF.R.U32.HI R43, RZ, 0x6, R43 ;  /* 0x00000006ff2b7819 */ /* 0x002fc8000001162b */
[C---:B------:R-:W-:Y:S02]  /*10a20*/  SGXT.U32 R15, R43.reuse, 0x1 ;  /* 0x000000012b0f781a */ /* 0x040fe40000000000 */
[----:B------:R-:W-:Y:S02]  /*10a30*/  SGXT.U32 R14, R43, 0x1 ;  /* 0x000000012b0e781a */ /* 0x000fe40000000000 */
[----:B------:R-:W1:Y:S01]  /*10a40*/  S2R R43, SR_TID.X ;  /* 0x00000000002b7919 */ /* 0x000e620000002100 */
[----:B--2---:R-:W2:Y:S04]  /*10a50*/  @!P0 LDG.E.U16 R2, desc[UR22][R46.64] ;  /* 0x000000162e028981 */ /* 0x004ea8000c1e1500 */
[----:B------:R-:W2:Y:S04]  /*10a60*/  LDL.LU.64 R46, [R1+0xa00] ;  /* 0x000a0000012e7983 */ /* 0x000ea80000300a00 */
[----:B------:R-:W4:Y:S01]  /*10a70*/  LDL.LU.64 R4, [R1+0x9f8] ;  /* 0x0009f80001047983 */ /* 0x000f220000300a00 */
[----:B0-----:R-:W-:-:S06]  /*10a80*/  PRMT R22, RZ, 0x7610, R22 ;  /* 0x00007610ff167816 */ /* 0x001fcc0000000016 */
[----:B---3--:R-:W3:Y:S04]  /*10a90*/  @!P5 LDG.E.U16 R22, desc[UR22][R38.64] ;  /* 0x000000162616d981 */ /* 0x008ee8000c1e1500 */
[----:B------:R-:W3:Y:S01]  /*10aa0*/  LDL.LU.64 R38, [R1+0x9f0] ;  /* 0x0009f00001267983 */ /* 0x000ee20000300a00 */
[----:B------:R-:W-:Y:S02]  /*10ab0*/  LOP3.LUT R14, R14, 0x7a, RZ, 0xfc, !PT ;  /* 0x0000007a0e0e7812 */ /* 0x000fe400078efcff */
[----:B-1----:R-:W-:Y:S02]  /*10ac0*/  SHF.R.U32.HI R42, RZ, 0x6, R43 ;  /* 0x00000006ff2a7819 */ /* 0x002fe4000001162b */
[----:B------:R-:W-:Y:S02]  /*10ad0*/  ISETP.GE.AND P0, PT, R14, UR13, PT ;  /* 0x0000000d0e007c0c */ /* 0x000fe4000bf06270 */
[----:B------:R-:W-:-:S02]  /*10ae0*/  SGXT.U32 R14, R42, 0x1 ;  /* 0x000000012a0e781a */ /* 0x000fc40000000000 */
[----:B------:R-:W-:Y:S02]  /*10af0*/  PRMT R8, RZ, 0x7610, R8 ;  /* 0x00007610ff087816 */ /* 0x000fe40000000008 */
[----:B------:R-:W-:Y:S02]  /*10b00*/  LOP3.LUT R14, R14, 0x6c, RZ, 0xfc, !PT ;  /* 0x0000006c0e0e7812 */ /* 0x000fe400078efcff */
[----:B------:R-:W-:Y:S02]  /*10b10*/  LOP3.LUT R15, R15, 0x72, RZ, 0xfc, !PT ;  /* 0x000000720f0f7812 */ /* 0x000fe400078efcff */
[----:B------:R0:W4:Y:S01]  /*10b20*/  @!P3 LDG.E.U16 R8, desc[UR22][R28.64] ;  /* 0x000000161c08b981 */ /* 0x000122000c1e1500 */
[----:B------:R-:W-:Y:S02]  /*10b30*/  ISETP.GE.AND P3, PT, R14, UR13, PT ;  /* 0x0000000d0e007c0c */ /* 0x000fe4000bf66270 */
[----:B------:R-:W-:Y:S02]  /*10b40*/  SGXT.U32 R14, R42, 0x1 ;  /* 0x000000012a0e781a */ /* 0x000fe40000000000 */
[----:B------:R-:W-:-:S02]  /*10b50*/  ISETP.GE.AND P6, PT, R15, UR13, PT ;  /* 0x0000000d0f007c0c */ /* 0x000fc4000bfc6270 */
[----:B------:R-:W-:Y:S02]  /*10b60*/  LOP3.LUT R14, R14, 0x74, RZ, 0xfc, !PT ;  /* 0x000000740e0e7812 */ /* 0x000fe400078efcff */
[----:B------:R-:W-:Y:S02]  /*10b70*/  SHF.R.U32.HI R43, RZ, 0x6, R43 ;  /* 0x00000006ff2b7819 */ /* 0x000fe4000001162b */
[----:B------:R-:W-:Y:S02]  /*10b80*/  ISETP.GE.AND P4, PT, R14, UR13, PT ;  /* 0x0000000d0e007c0c */ /* 0x000fe4000bf86270 */
[----:B------:R-:W-:Y:S01]  /*10b90*/  SGXT.U32 R14, R43, 0x1 ;  /* 0x000000012b0e781a */ /* 0x000fe20000000000 */
[----:B------:R-:W-:Y:S01]  /*10ba0*/  IMAD.WIDE R10, R0, 0x2, R10 ;  /* 0x00000002000a7825 */ /* 0x000fe200078e020a */
[----:B------:R-:W-:Y:S02]  /*10bb0*/  PRMT R23, RZ, 0x7610, R23 ;  /* 0x00007610ff177816 */ /* 0x000fe40000000017 */
[----:B------:R-:W-:-:S02]  /*10bc0*/  LOP3.LUT R14, R14, 0x7c, RZ, 0xfc, !PT ;  /* 0x0000007c0e0e7812 */ /* 0x000fc400078efcff */
[----:B------:R1:W-:Y:S02]  /*10bd0*/  STL.64 [R1+0x30], R10 ;  /* 0x0000300a01007387 */ /* 0x0003e40000100a00 */
[----:B------:R-:W-:Y:S02]  /*10be0*/  ISETP.GE.AND P5, PT, R14, UR13, PT ;  /* 0x0000000d0e007c0c */ /* 0x000fe4000bfa6270 */
[----:B------:R-:W4:Y:S01]  /*10bf0*/  @!P6 LDG.E.U16 R23, desc[UR22][R48.64] ;  /* 0x000000163017e981 */ /* 0x000f22000c1e1500 */
[----:B0-----:R-:W0:Y:S03]  /*10c00*/  S2R R29, SR_TID.X ;  /* 0x00000000001d7919 */ /* 0x001e260000002100 */
[----:B------:R-:W4:Y:S04]  /*10c10*/  LDL.LU.64 R48, [R1+0x9e8] ;  /* 0x0009e80001307983 */ /* 0x000f280000300a00 */
[----:B------:R-:W4:Y:S04]  /*10c20*/  LDL.LU.64 R14, [R1+0x138] ;  /* 0x00013800010e7983 */ /* 0x000f280000300a00 */
[----:B------:R-:W4:Y:S04]  /*10c30*/  LDL.LU.64 R44, [R1+0x118] ;  /* 0x00011800012c7983 */ /* 0x000f280000300a00 */
[----:B------:R-:W4:Y:S01]  /*10c40*/  LDL.LU.64 R42, [R1+0xf8] ;  /* 0x0000f800012a7983 */ /* 0x000f220000300a00 */
[----:B------:R-:W-:-:S02]  /*10c50*/  PRMT R24, RZ, 0x7610, R24 ;  /* 0x00007610ff187816 */ /* 0x000fc40000000018 */
[----:B0-----:R-:W-:-:S04]  /*10c60*/  SHF.R.U32.HI R28, RZ, 0x6, R29 ;  /* 0x00000006ff1c7819 */ /* 0x001fc8000001161d */
[----:B------:R-:W-:Y:S02]  /*10c70*/  SGXT.U32 R26, R28, 0x1 ;  /* 0x000000011c1a781a */ /* 0x000fe40000000000 */
[----:B------:R-:W-:Y:S02]  /*10c80*/  SHF.R.U32.HI R29, RZ, 0x6, R29 ;  /* 0x00000006ff1d7819 */ /* 0x000fe4000001161d */
[----:B------:R-:W-:Y:S01]  /*10c90*/  LOP3.LUT R26, R26, 0x2e, RZ, 0xfc, !PT ;  /* 0x0000002e1a1a7812 */ /* 0x000fe200078efcff */
[----:B------:R-:W-:-:S05]  /*10ca0*/  IMAD.WIDE R12, R0, 0x2, R12 ;  /* 0x00000002000c7825 */ /* 0x000fca00078e020c */
[----:B------:R-:W-:Y:S04]  /*10cb0*/  STL.64 [R1+0xd8], R12 ;  /* 0x0000d80c01007387 */ /* 0x000fe80000100a00 */
[----:B--2---:R-:W2:Y:S01]  /*10cc0*/  @!P0 LDG.E.U16 R24, desc[UR22][R46.64] ;  /* 0x000000162e188981 */ /* 0x004ea2000c1e1500 */
[----:B------:R-:W-:Y:S02]  /*10cd0*/  ISETP.GE.AND P0, PT, R26, UR13, PT ;  /* 0x0000000d1a007c0c */ /* 0x000fe4000bf06270 */
[----:B------:R-:W-:Y:S01]  /*10ce0*/  SGXT.U32 R26, R29, 0x1 ;  /* 0x000000011d1a781a */ /* 0x000fe20000000000 */
[----:B------:R-:W-:Y:S03]  /*10cf0*/  STL [R1+0x598], R46 ;  /* 0x0005982e01007387 */ /* 0x000fe60000100800 */
[----:B------:R-:W-:Y:S01]  /*10d00*/  LOP3.LUT R26, R26, 0x36, RZ, 0xfc, !PT ;  /* 0x000000361a1a7812 */ /* 0x000fe200078efcff */
[----:B------:R-:W-:Y:S04]  /*10d10*/  STL [R1+0x594], R47 ;  /* 0x0005942f01007387 */ /* 0x000fe80000100800 */
[----:B------:R0:W-:Y:S01]  /*10d20*/  STL.64 [R1+0x690], R46 ;  /* 0x0006902e01007387 */ /* 0x0001e20000100a00 */
[----:B---3--:R-:W-:-:S06]  /*10d30*/  PRMT R38, RZ, 0x7610, R38 ;  /* 0x00007610ff267816 */ /* 0x008fcc0000000026 */
[----:B------:R-:W3:Y:S01]  /*10d40*/  @!P3 LDG.E.U16 R38, desc[UR22][R10.64] ;  /* 0x000000160a26b981 */ /* 0x000ee2000c1e1500 */
[----:B------:R-:W-:-:S03]  /*10d50*/  ISETP.GE.AND P3, PT, R26, UR13, PT ;  /* 0x0000000d1a007c0c */ /* 0x000fc6000bf66270 */
[----:B------:R-:W2:Y:S01]  /*10d60*/  LDL.LU.64 R26, [R1+0xb8] ;  /* 0x0000b800011a7983 */ /* 0x000ea20000300a00 */
[----:B------:R-:W-:-:S06]  /*10d70*/  PRMT R39, RZ, 0x7610, R39 ;  /* 0x00007610ff277816 */ /* 0x000fcc0000000027 */
[----:B------:R0:W3:Y:S02]  /*10d80*/  @!P4 LDG.E.U16 R39, desc[UR22][R50.64] ;  /* 0x000000163227c981 */ /* 0x0000e4000c1e1500 */
[----:B0-----:R-:W0:Y:S01]  /*10d90*/  S2R R50, SR_TID.X ;  /* 0x0000000000327919 */ /* 0x001e220000002100 */
[C---:B-1----:R-:W-:Y:S02]  /*10da0*/  SGXT.U32 R10, R29.reuse, 0x1 ;  /* 0x000000011d0a781a */ /* 0x042fe40000000000 */
[----:B------:R-:W-:Y:S02]  /*10db0*/  SGXT.U32 R11, R29, 0x1 ;  /* 0x000000011d0b781a */ /* 0x000fe40000000000 */
[----:B------:R-:W-:Y:S02]  /*10dc0*/  LOP3.LUT R10, R10, 0x46, RZ, 0xfc, !PT ;  /* 0x000000460a0a7812 */ /* 0x000fe400078efcff */
[----:B------:R-:W-:Y:S02]  /*10dd0*/  LOP3.LUT R11, R11, 0x3e, RZ, 0xfc, !PT ;  /* 0x0000003e0b0b7812 */ /* 0x000fe400078efcff */
[----:B------:R-:W-:-:S02]  /*10de0*/  ISETP.GE.AND P6, PT, R10, UR13, PT ;  /* 0x0000000d0a007c0c */ /* 0x000fc4000bfc6270 */
[----:B------:R-:W-:Y:S02]  /*10df0*/  ISETP.GE.AND P4, PT, R11, UR13, PT ;  /* 0x0000000d0b007c0c */ /* 0x000fe4000bf86270 */
[----:B------:R-:W3:Y:S01]  /*10e00*/  LDL.LU.64 R10, [R1+0x88] ;  /* 0x00008800010a7983 */ /* 0x000ee20000300a00 */
[----:B------:R-:W-:-:S03]  /*10e10*/  PRMT R40, RZ, 0x7610, R40 ;  /* 0x00007610ff287816 */ /* 0x000fc60000000028 */
[----:B------:R-:W3:Y:S01]  /*10e20*/  LDL.LU.64 R28, [R1+0x68] ;  /* 0x00006800011c7983 */ /* 0x000ee20000300a00 */
[----:B----4-:R-:W-:-:S03]  /*10e30*/  IMAD.WIDE R14, R0, 0x2, R14 ;  /* 0x00000002000e7825 */ /* 0x010fc600078e020e */
[----:B------:R1:W4:Y:S01]  /*10e40*/  @!P5 LDG.E.U16 R40, desc[UR22][R48.64] ;  /* 0x000000163028d981 */ /* 0x000322000c1e1500 */
[----:B------:R-:W-:-:S04]  /*10e50*/  IMAD.WIDE R44, R0, 0x2, R44 ;  /* 0x00000002002c7825 */ /* 0x000fc800078e022c */
[----:B------:R-:W-:-:S05]  /*10e60*/  IMAD.WIDE R42, R0, 0x2, R42 ;  /* 0x00000002002a7825 */ /* 0x000fca00078e022a */
[----:B------:R-:W-:Y:S04]  /*10e70*/  STL.64 [R1+0xf8], R42 ;  /* 0x0000f82a01007387 */ /* 0x000fe80000100a00 */
[----:B------:R-:W-:Y:S04]  /*10e80*/  STL.64 [R1+0x118], R44 ;  /* 0x0001182c01007387 */ /* 0x000fe80000100a00 */
[----:B------:R-:W-:Y:S01]  /*10e90*/  STL.64 [R1+0x138], R14 ;  /* 0x0001380e01007387 */ /* 0x000fe20000100a00 */
[----:B------:R-:W-:-:S03]  /*10ea0*/  PRMT R46, RZ, 0x7610, R46 ;  /* 0x00007610ff2e7816 */ /* 0x000fc6000000002e */
[----:B------:R-:W-:Y:S04]  /*10eb0*/  STL [R1+0x5a0], R48 ;  /* 0x0005a03001007387 */ /* 0x000fe80000100800 */
[----:B------:R-:W-:Y:S01]  /*10ec0*/  STL [R1+0x59c], R49 ;  /* 0x00059c3101007387 */ /* 0x000fe20000100800 */
[----:B0-----:R-:W-:-:S03]  /*10ed0*/  SHF.R.U32.HI R50, RZ, 0x6, R50 ;  /* 0x00000006ff327819 */ /* 0x001fc60000011632 */
[----:B------:R1:W-:Y:S04]  /*10ee0*/  STL.64 [R1+0x678], R48 ;  /* 0x0006783001007387 */ /* 0x0003e80000100a00 */
[----:B------:R0:W4:Y:S01]  /*10ef0*/  @!P6 LDG.E.U16 R46, desc[UR22][R12.64] ;  /* 0x000000160c2ee981 */ /* 0x000122000c1e1500 */
[----:B-1----:R-:W-:Y:S02]  /*10f00*/  PRMT R49, RZ, 0x7610, R49 ;  /* 0x00007610ff317816 */ /* 0x002fe40000000031 */
[C---:B0-----:R-:W-:Y:S02]  /*10f10*/  SGXT.U32 R12, R50.reuse, 0x1 ;  /* 0x00000001320c781a */ /* 0x041fe40000000000 */
[C---:B------:R-:W-:Y:S02]  /*10f20*/  SGXT.U32 R13, R50.reuse, 0x1 ;  /* 0x00000001320d781a */ /* 0x040fe40000000000 */
[----:B------:R0:W4:Y:S02]  /*10f30*/  @!P4 LDG.E.U16 R49, desc[UR22][R42.64] ;  /* 0x000000162a31c981 */ /* 0x000124000c1e1500 */
[----:B0-----:R-:W-:-:S02]  /*10f40*/  SGXT.U32 R42, R50, 0x1 ;  /* 0x00000001322a781a */ /* 0x001fc40000000000 */
[----:B------:R-:W0:Y:S02]  /*10f50*/  S2R R50, SR_TID.X ;  /* 0x0000000000327919 */ /* 0x000e240000002100 */
[----:B------:R-:W-:Y:S02]  /*10f60*/  LOP3.LUT R42, R42, 0x4e, RZ, 0xfc, !PT ;  /* 0x0000004e2a2a7812 */ /* 0x000fe400078efcff */
[----:B------:R-:W-:Y:S02]  /*10f70*/  PRMT R4, RZ, 0x7610, R4 ;  /* 0x00007610ff047816 */ /* 0x000fe40000000004 */
[----:B------:R-:W-:Y:S02]  /*10f80*/  PRMT R5, RZ, 0x7610, R5 ;  /* 0x00007610ff057816 */ /* 0x000fe40000000005 */
[----:B------:R-:W-:Y:S02]  /*10f90*/  ISETP.GE.AND P4, PT, R42, UR13, PT ;  /* 0x0000000d2a007c0c */ /* 0x000fe4000bf86270 */
[----:B------:R-:W-:Y:S01]  /*10fa0*/  LOP3.LUT R13, R13, 0x56, RZ, 0xfc, !PT ;  /* 0x000000560d0d7812 */ /* 0x000fe200078efcff */
[----:B------:R-:W4:Y:S01]  /*10fb0*/  @!P0 LDG.E.U16 R4, desc[UR22][R14.64] ;  /* 0x000000160e048981 */ /* 0x000f22000c1e1500 */
[----:B------:R-:W-:-:S02]  /*10fc0*/  LOP3.LUT R12, R12, 0x5e, RZ, 0xfc, !PT ;  /* 0x0000005e0c0c7812 */ /* 0x000fc400078efcff */
[----:B------:R-:W-:Y:S01]  /*10fd0*/  PRMT R52, RZ, 0x7610, R52 ;  /* 0x00007610ff347816 */ /* 0x000fe20000000034 */
[----:B------:R-:W4:Y:S01]  /*10fe0*/  @!P3 LDG.E.U16 R5, desc[UR22][R44.64] ;  /* 0x000000162c05b981 */ /* 0x000f22000c1e1500 */
[----:B------:R-:W-:Y:S02]  /*10ff0*/  ISETP.GE.AND P5, PT, R13, UR13, PT ;  /* 0x0000000d0d007c0c */ /* 0x000fe4000bfa6270 */
[----:B------:R-:W-:Y:S01]  /*11000*/  ISETP.GE.AND P3, PT, R12, UR13, PT ;  /* 0x0000000d0c007c0c */ /* 0x000fe2000bf66270 */
[----:B------:R-:W4:Y:S04]  /*11010*/  LDL.LU.64 R14, [R1+0x9e0] ;  /* 0x0009e000010e7983 */ /* 0x000f280000300a00 */
[----:B------:R-:W4:Y:S01]  /*11020*/  LDL.LU.64 R44, [R1+0x48] ;  /* 0x00004800012c7983 */ /* 0x000f220000300a00 */
[----:B0-----:R-:W-:-:S04]  /*11030*/  SHF.R.U32.HI R50, RZ, 0x6, R50 ;  /* 0x00000006ff327819 */ /* 0x001fc80000011632 */
[----:B------:R-:W-:-:S04]  /*11040*/  SGXT.U32 R50, R50, 0x1 ;  /* 0x000000013232781a */ /* 0x000fc80000000000 */
[----:B------:R-:W-:-:S04]  /*11050*/  LOP3.LUT R50, R50, 0x66, RZ, 0xfc, !PT ;  /* 0x0000006632327812 */ /* 0x000fc800078efcff */
[----:B------:R-:W-:Y:S01]  /*11060*/  ISETP.GE.AND P0, PT, R50, UR13, PT ;  /* 0x0000000d32007c0c */ /* 0x000fe2000bf06270 */
[----:B--2---:R-:W-:-:S05]  /*11070*/  IMAD.WIDE R26, R0, 0x2, R26 ;  /* 0x00000002001a7825 */ /* 0x004fca00078e021a */
[----:B------:R0:W-:Y:S04]  /*11080*/  STL.64 [R1+0xb8], R26 ;  /* 0x0000b81a01007387 */ /* 0x0001e80000100a00 */
[----:B------:R-:W2:Y:S04]  /*11090*/  LDL.LU.64 R12, [R1+0x28] ;  /* 0x00002800010c7983 */ /* 0x000ea80000300a00 */
[----:B------:R-:W2:Y:S04]  /*110a0*/  LDL.LU.64 R42, [R1+0x8] ;  /* 0x00000800012a7983 */ /* 0x000ea80000300a00 */
[----:B------:R-:W2:Y:S04]  /*110b0*/  LDL.LU R48, [R1+0x410] ;  /* 0x0004100001307983 */ /* 0x000ea80000300800 */
[----:B------:R-:W2:Y:S04]  /*110c0*/  LDL.LU R47, [R1+0x400] ;  /* 0x00040000012f7983 */ /* 0x000ea80000300800 */
[----:B------:R-:W2:Y:S04]  /*110d0*/  LDL.LU R50, [R1+0x9d8] ;  /* 0x0009d80001327983 */ /* 0x000ea80000300800 */
[----:B------:R1:W4:Y:S04]  /*110e0*/  @!P4 LDG.E.U16 R52, desc[UR22][R26.64] ;  /* 0x000000161a34c981 */ /* 0x000328000c1e1500 */
[----:B0-----:R-:W1:Y:S01]  /*110f0*/  LDL.LU.64 R26, [R1+0x9d0] ;  /* 0x0009d000011a7983 */ /* 0x001e620000300a00 */
[----:B---3--:R-:W-:-:S04]  /*11100*/  IMAD.WIDE R10, R0, 0x2, R10 ;  /* 0x00000002000a7825 */ /* 0x008fc800078e020a */
[----:B------:R-:W-:Y:S01]  /*11110*/  IMAD.WIDE R28, R0, 0x2, R28 ;  /* 0x00000002001c7825 */ /* 0x000fe200078e021c */
[----:B------:R-:W0:Y:S01]  /*11120*/  S2R R51, SR_TID.X ;  /* 0x0000000000337919 */ /* 0x000e220000002100 */
[----:B--2---:R-:W-:-:S06]  /*11130*/  PRMT R50, RZ, 0x7610, R50 ;  /* 0x00007610ff327816 */ /* 0x004fcc0000000032 */
[----:B------:R-:W2:Y:S01]  /*11140*/  @!P3 LDG.E.U16 R50, desc[UR22][R28.64] ;  /* 0x000000161c32b981 */ /* 0x000ea2000c1e1500 */
[----:B-1----:R-:W-:-:S06]  /*11150*/  PRMT R27, RZ, 0x7610, R27 ;  /* 0x00007610ff1b7816 */ /* 0x002fcc000000001b */
[----:B------:R-:W3:Y:S04]  /*11160*/  @!P5 LDG.E.U16 R27, desc[UR22][R10.64] ;  /* 0x000000160a1bd981 */ /* 0x000ee8000c1e1500 */
[----:B----4-:R0:W-:Y:S02]  /*11170*/  STL [R1+0x45c], R52 ;  /* 0x00045c3401007387 */ /* 0x0101e40000100800 */
[----:B0-----:R-:W-:-:S04]  /*11180*/  SHF.R.U32.HI R52, RZ, 0x6, R51 ;  /* 0x00000006ff347819 */ /* 0x001fc80000011633 */
[----:B------:R-:W-:Y:S02]  /*11190*/  SGXT.U32 R52, R52, 0x1 ;  /* 0x000000013434781a */ /* 0x000fe40000000000 */
[----:B------:R-:W-:Y:S02]  /*111a0*/  SHF.R.U32.HI R51, RZ, 0x6, R51 ;  /* 0x00000006ff337819 */ /* 0x000fe40000011633 */
[----:B------:R-:W-:-:S04]  /*111b0*/  LOP3.LUT R52, R52, 0x6e, RZ, 0xfc, !PT ;  /* 0x0000006e34347812 */ /* 0x000fc800078efcff */
[----:B------:R-:W-:Y:S02]  /*111c0*/  ISETP.GE.AND P4, PT, R52, UR13, PT ;  /* 0x0000000d34007c0c */ /* 0x000fe4000bf86270 */
[C---:B------:R-:W-:Y:S01]  /*111d0*/  SGXT.U32 R52, R51.reuse, 0x1 ;  /* 0x000000013334781a */ /* 0x040fe20000000000 */
[----:B------:R-:W-:Y:S03]  /*111e0*/  STL.64 [R1+0x68], R28 ;  /* 0x0000681c01007387 */ /* 0x000fe60000100a00 */
[----:B------:R-:W-:Y:S01]  /*111f0*/  LOP3.LUT R52, R52, 0x76, RZ, 0xfc, !PT ;  /* 0x0000007634347812 */ /* 0x000fe200078efcff */
[----:B------:R0:W-:Y:S01]  /*11200*/  STL.64 [R1+0x88], R10 ;  /* 0x0000880a01007387 */ /* 0x0001e20000100a00 */
[----:B------:R-:W-:Y:S02]  /*11210*/  SGXT.U32 R51, R51, 0x1 ;  /* 0x000000013333781a */ /* 0x000fe40000000000 */
[----:B------:R-:W-:-:S02]  /*11220*/  ISETP.GE.AND P5, PT, R52, UR13, PT ;  /* 0x0000000d34007c0c */ /* 0x000fc4000bfa6270 */
[----:B------:R-:W-:Y:S01]  /*11230*/  LOP3.LUT R51, R51, 0x7e, RZ, 0xfc, !PT ;  /* 0x0000007e33337812 */ /* 0x000fe200078efcff */
[----:B0-----:R-:W4:Y:S03]  /*11240*/  LDL.LU.64 R10, [R1+0x9c8] ;  /* 0x0009c800010a7983 */ /* 0x001f260000300a00 */
[----:B------:R-:W-:Y:S01]  /*11250*/  ISETP.GE.AND P3, PT, R51, UR13, PT ;  /* 0x0000000d33007c0c */ /* 0x000fe2000bf66270 */
[----:B---3--:R0:W-:Y:S04]  /*11260*/  STL [R1+0x458], R27 ;  /* 0x0004581b01007387 */ /* 0x0081e80000100800 */
[----:B0-----:R-:W3:Y:S04]  /*11270*/  LDL.LU R27, [R1+0x9c4] ;  /* 0x0009c400011b7983 */ /* 0x001ee80000300800 */
[----:B------:R-:W3:Y:S04]  /*11280*/  LDL.LU R52, [R1+0x9c0] ;  /* 0x0009c00001347983 */ /* 0x000ee80000300800 */
[----:B------:R-:W3:Y:S04]  /*11290*/  LDL.LU.64 R28, [R1+0x9b8] ;  /* 0x0009b800011c7983 */ /* 0x000ee80000300a00 */
[----:B--2---:R0:W-:Y:S04]  /*112a0*/  STL [R1+0x454], R50 ;  /* 0x0004543201007387 */ /* 0x0041e80000100800 */
[----:B0-----:R-:W2:Y:S04]  /*112b0*/  LDL.LU R50, [R1+0x9b4] ;  /* 0x0009b40001327983 */ /* 0x001ea80000300800 */
[----:B------:R-:W2:Y:S01]  /*112c0*/  LDL.LU R51, [R1+0x9b0] ;  /* 0x0009b00001337983 */ /* 0x000ea20000300800 */
[----:B------:R-:W-:-:S04]  /*112d0*/  IMAD.WIDE R44, R0, 0x2, R44 ;  /* 0x00000002002c7825 */ /* 0x000fc800078e022c */
[----:B------:R-:W-:Y:S01]  /*112e0*/  IMAD.WIDE R12, R0, 0x2, R12 ;  /* 0x00000002000c7825 */ /* 0x000fe200078e020c */
[----:B----4-:R-:W-:-:S03]  /*112f0*/  PRMT R11, RZ, 0x7610, R11 ;  /* 0x00007610ff0b7816 */ /* 0x010fc6000000000b */
[----:B------:R-:W-:-:S03]  /*11300*/  IMAD.WIDE R42, R0, 0x2, R42 ;  /* 0x00000002002a7825 */ /* 0x000fc600078e022a */
[----:B------:R-:W4:Y:S01]  /*11310*/  @!P4 LDG.E.U16 R11, desc[UR22][R12.64] ;  /* 0x000000160c0bc981 */ /* 0x000f22000c1e1500 */
[----:B---3--:R-:W-:Y:S02]  /*11320*/  PRMT R27, RZ, 0x7610, R27 ;  /* 0x00007610ff1b7816 */ /* 0x008fe4000000001b */
[----:B------:R-:W-:-:S04]  /*11330*/  PRMT R52, RZ, 0x7610, R52 ;  /* 0x00007610ff347816 */ /* 0x000fc80000000034 */
[----:B------:R-:W3:Y:S01]  /*11340*/  @!P5 LDG.E.U16 R27, desc[UR22][R42.64] ;  /* 0x000000162a1bd981 */ /* 0x000ee2000c1e1500 */
[----:B------:R-:W-:-:S06]  /*11350*/  PRMT R28, RZ, 0x7610, R28 ;  /* 0x00007610ff1c7816 */ /* 0x000fcc000000001c */
[----:B------:R-:W3:Y:S01]  /*11360*/  @!P0 LDG.E.U16 R28, desc[UR22][R44.64] ;  /* 0x000000162c1c8981 */ /* 0x000ee2000c1e1500 */
[----:B--2---:R-:W-:-:S05]  /*11370*/  IMAD.WIDE R50, R0, 0x2, R50 ;  /* 0x0000000200327825 */ /* 0x004fca00078e0232 */
[----:B------:R-:W2:Y:S04]  /*11380*/  @!P3 LDG.E.U16 R52, desc[UR22][R50.64] ;  /* 0x000000163234b981 */ /* 0x000ea8000c1e1500 */
[----:B------:R-:W-:Y:S04]  /*11390*/  STL [R1+0x5a4], R0 ;  /* 0x0005a40001007387 */ /* 0x000fe80000100800 */
[----:B------:R-:W-:Y:S04]  /*113a0*/  STL.64 [R1+0x8], R42 ;  /* 0x0000082a01007387 */ /* 0x000fe80000100a00 */
[----:B------:R-:W-:Y:S04]  /*113b0*/  STL.64 [R1+0x28], R12 ;  /* 0x0000280c01007387 */ /* 0x000fe80000100a00 */
[----:B------:R0:W-:Y:S04]  /*113c0*/  STL.64 [R1+0x48], R44 ;  /* 0x0000482c01007387 */ /* 0x0001e80000100a00 */
[----:B------:R-:W-:Y:S04]  /*113d0*/  STL [R1+0x6d8], R0 ;  /* 0x0006d80001007387 */ /* 0x000fe80000100800 */
[----:B0-----:R-:W2:Y:S01]  /*113e0*/  LDL.LU.64 R44, [R1+0x9a8] ;  /* 0x0009a800012c7983 */ /* 0x001ea20000300a00 */
[----:B------:R-:W-:Y:S06]  /*113f0*/  BAR.SYNC.DEFER_BLOCKING 0x0 ;  /* 0x0000000000007b1d */ /* 0x000fec0000010000 */
[----:B---3--:R0:W-:Y:S04]  /*11400*/  STL [R1+0x450], R28 ;  /* 0x0004501c01007387 */ /* 0x0081e80000100800 */
[----:B0-----:R-:W3:Y:S04]  /*11410*/  LDL.LU R28, [R1+0x9a0] ;  /* 0x0009a000011c7983 */ /* 0x001ee80000300800 */
[----:B------:R-:W3:Y:S04]  /*11420*/  LDL.LU.64 R12, [R1+0x998] ;  /* 0x00099800010c7983 */ /* 0x000ee80000300a00 */
[----:B----4-:R0:W-:Y:S04]  /*11430*/  STL [R1+0x44c], R11 ;  /* 0x00044c0b01007387 */ /* 0x0101e80000100800 */
[----:B0-----:R-:W4:Y:S04]  /*11440*/  LDL.LU R11, [R1+0x990] ;  /* 0x00099000010b7983 */ /* 0x001f280000300800 */
[----:B------:R-:W3:Y:S04]  /*11450*/  LDL.LU.64 R42, [R1+0x988] ;  /* 0x00098800012a7983 */ /* 0x000ee80000300a00 */
[----:B------:R0:W-:Y:S04]  /*11460*/  STL [R1+0x448], R27 ;  /* 0x0004481b01007387 */ /* 0x0001e80000100800 */
[----:B0-----:R-:W3:Y:S04]  /*11470*/  LDL.LU R27, [R1+0x980] ;  /* 0x00098000011b7983 */ /* 0x001ee80000300800 */
[----:B--2---:R0:W-:Y:S04]  /*11480*/  STL [R1+0x444], R52 ;  /* 0x0004443401007387 */ /* 0x0041e80000100800 */
[----:B0-----:R-:W4:Y:S04]  /*11490*/  LDL.LU R52, [R1+0x97c] ;  /* 0x00097c0001347983 */ /* 0x001f280000300800 */
[----:B------:R-:W-:Y:S04]  /*114a0*/  STL [R1+0x5ac], R50 ;  /* 0x0005ac3201007387 */ /* 0x000fe80000100800 */
[----:B------:R-:W-:Y:S04]  /*114b0*/  STL [R1+0x5a8], R51 ;  /* 0x0005a83301007387 */ /* 0x000fe80000100800 */
[----:B------:R0:W-:Y:S04]  /*114c0*/  STL.64 [R1+0x680], R50 ;  /* 0x0006803201007387 */ /* 0x0001e80000100a00 */
[----:B0-----:R-:W2:Y:S04]  /*114d0*/  LDL.LU R51, [R1+0x420] ;  /* 0x0004200001337983 */ /* 0x001ea80000300800 */
[----:B----4-:R0:W-:Y:S04]  /*114e0*/  STS.U16 [R52+UR10+0x8c00], R11 ;  /* 0x008c000b34007988 */ /* 0x0101e8000800040a */
[----:B---3--:R1:W-:Y:S04]  /*114f0*/  STS.U16 [R52+UR10+0x9000], R42 ;  /* 0x0090002a34007988 */ /* 0x0083e8000800040a */
[----:B------:R3:W-:Y:S04]  /*11500*/  STS.U16 [R52+UR10+0x9400], R26 ;  /* 0x0094001a34007988 */ /* 0x0007e8000800040a */
[----:B0-----:R-:W4:Y:S04]  /*11510*/  LDL.LU R11, [R1+0x978] ;  /* 0x00097800010b7983 */ /* 0x001f280000300800 */
[----:B-1----:R-:W2:Y:S04]  /*11520*/  LDL.LU R42, [R1+0x974] ;  /* 0x00097400012a7983 */ /* 0x002ea80000300800 */
[----:B---3--:R-:W3:Y:S04]  /*11530*/  LDL.LU R26, [R1+0x970] ;  /* 0x00097000011a7983 */ /* 0x008ee80000300800 */
[----:B------:R0:W-:Y:S04]  /*11540*/  STS.U16 [R52+UR10+0x9800], R10 ;  /* 0x0098000a34007988 */ /* 0x0001e8000800040a */
[----:B------:R1:W-:Y:S04]  /*11550*/  STS.U16 [R52+UR10+0x9c00], R41 ;  /* 0x009c002934007988 */ /* 0x0003e8000800040a */
[----:B------:R1:W-:Y:S04]  /*11560*/  STS.U16 [R52+UR10+0xa000], R25 ;  /* 0x00a0001934007988 */ /* 0x0003e8000800040a */
[----:B0-----:R-:W2:Y:S04]  /*11570*/  LDL.LU R10, [R1+0x96c] ;  /* 0x00096c00010a7983 */ /* 0x001ea80000300800 */
[----:B-1----:R-:W2:Y:S04]  /*11580*/  LDL.LU R41, [R1+0x968] ;  /* 0x0009680001297983 */ /* 0x002ea80000300800 */
[----:B------:R-:W2:Y:S04]  /*11590*/  LDL.LU R25, [R1+0x964] ;  /* 0x0009640001197983 */ /* 0x000ea80000300800 */
[----:B------:R0:W-:Y:S04]  /*115a0*/  STS.U16 [R52+UR10+0xa400], R9 ;  /* 0x00a4000934007988 */ /* 0x0001e8000800040a */
[----:B------:R1:W-:Y:S04]  /*115b0*/  STS.U16 [R52+UR10+0xa800], R53 ;  /* 0x00a8003534007988 */ /* 0x0003e8000800040a */
[----:B0-----:R-:W2:Y:S04]  /*115c0*/  LDL.LU R9, [R1+0x960] ;  /* 0x0009600001097983 */ /* 0x001ea80000300800 */
[----:B-1----:R-:W2:Y:S04]  /*115d0*/  LDL.LU R53, [R1+0x95c] ;  /* 0x00095c0001357983 */ /* 0x002ea80000300800 */
[----:B------:R0:W-:Y:S04]  /*115e0*/  STS.U16 [R52+UR10+0xac00], R3 ;  /* 0x00ac000334007988 */ /* 0x0001e8000800040a */
[----:B------:R1:W-:Y:S04]  /*115f0*/  STS.U16 [R52+UR10+0xb000], R6 ;  /* 0x00b0000634007988 */ /* 0x0003e8000800040a */
[----:B------:R1:W-:Y:S04]  /*11600*/  STS.U16 [R52+UR10+0xb400], R7 ;  /* 0x00b4000734007988 */ /* 0x0003e8000800040a */
[----:B0-----:R-:W3:Y:S04]  /*11610*/  LDL.LU R3, [R1+0x958] ;  /* 0x0009580001037983 */ /* 0x001ee80000300800 */
[----:B-1----:R-:W3:Y:S04]  /*11620*/  LDL.LU R6, [R1+0x954] ;  /* 0x0009540001067983 */ /* 0x002ee80000300800 */
[----:B------:R-:W3:Y:S04]  /*11630*/  LDL.LU R7, [R1+0x950] ;  /* 0x0009500001077983 */ /* 0x000ee80000300800 */
[----:B------:R0:W-:Y:S04]  /*11640*/  STS.U16 [R52+UR10+0xb800], R2 ;  /* 0x00b8000234007988 */ /* 0x0001e8000800040a */
[----:B------:R1:W-:Y:S04]  /*11650*/  STS.U16 [R52+UR10+0xbc00], R8 ;  /* 0x00bc000834007988 */ /* 0x0003e8000800040a */
[----:B0-----:R-:W3:Y:S04]  /*11660*/  LDL.LU R2, [R1+0x94c] ;  /* 0x00094c0001027983 */ /* 0x001ee80000300800 */
[----:B-1----:R-:W3:Y:S04]  /*11670*/  LDL.LU R8, [R1+0x948] ;  /* 0x0009480001087983 */ /* 0x002ee80000300800 */
[----:B------:R-:W-:Y:S04]  /*11680*/  STL [R1+0x5b0], R52 ;  /* 0x0005b03401007387 */ /* 0x000fe80000100800 */
[----:B--2---:R0:W-:Y:S04]  /*11690*/  STL.64 [R1+0x688], R52 ;  /* 0x0006883401007387 */ /* 0x0041e80000100a00 */
[----:B0-----:R-:W2:Y:S04]  /*116a0*/  LDL R53, [R1+0x56c] ;  /* 0x00056c0001357983 */ /* 0x001ea80000100800 */
[----:B------:R0:W-:Y:S02]  /*116b0*/  STS.U16 [R52+UR10+0x8400], R48 ;  /* 0x0084003034007988 */ /* 0x0001e4000800040a */
[----:B0-----:R-:W0:Y:S02]  /*116c0*/  S2R R48, SR_TID.X ;  /* 0x0000000000307919 */ /* 0x001e240000002100 */
[----:B------:R0:W-:Y:S04]  /*116d0*/  STS.U16 [R52+UR10+0x8800], R47 ;  /* 0x0088002f34007988 */ /* 0x0001e8000800040a */
[----:B------:R1:W-:Y:S01]  /*116e0*/  STS.U16 [R52+UR10+0x8000], R51 ;  /* 0x0080003334007988 */ /* 0x0003e2000800040a */
[----:B0-----:R-:W-:-:S02]  /*116f0*/  LOP3.LUT R47, R48, 0x3f, RZ, 0xc0, !PT ;  /* 0x0000003f302f7812 */ /* 0x001fc400078ec0ff */
[----:B-1----:R-:W-:-:S03]  /*11700*/  SHF.R.S32.HI R51, RZ, 0x6, R48 ;  /* 0x00000006ff337819 */ /* 0x002fc60000011430 */
[----:B------:R-:W-:Y:S01]  /*11710*/  IMAD.SHL.U32 R50, R47, 0x2, RZ ;  /* 0x000000022f327824 */ /* 0x000fe200078e00ff */
[----:B------:R-:W-:-:S04]  /*11720*/  SGXT R51, R51, 0x1 ;  /* 0x000000013333781a */ /* 0x000fc80000000200 */
[----:B------:R-:W-:-:S04]  /*11730*/  LOP3.LUT R50, R50, 0x90, R51, 0x78, !PT ;  /* 0x0000009032327812 */ /* 0x000fc800078e7833 */
[----:B------:R-:W-:Y:S02]  /*11740*/  LOP3.LUT R50, R50, 0x40, RZ, 0x3c, !PT ;  /* 0x0000004032327812 */ /* 0x000fe400078e3cff */
[----:B------:R-:W-:Y:S01]  /*11750*/  SHF.R.S32.HI R48, RZ, 0x6, R48 ;  /* 0x00000006ff307819 */ /* 0x000fe20000011430 */
[----:B------:R-:W-:-:S03]  /*11760*/  IMAD.SHL.U32 R47, R47, 0x2, RZ ;  /* 0x000000022f2f7824 */ /* 0x000fc600078e00ff */
[----:B------:R-:W-:-:S04]  /*11770*/  SGXT R48, R48, 0x1 ;  /* 0x000000013030781a */ /* 0x000fc80000000200 */
[----:B------:R-:W-:-:S04]  /*11780*/  LOP3.LUT R47, R47, 0x90, R48, 0x78, !PT ;  /* 0x000000902f2f7812 */ /* 0x000fc800078e7830 */
[----:B------:R-:W-:Y:S01]  /*11790*/  LOP3.LUT R47, R47, 0x60, RZ, 0x3c, !PT ;  /* 0x000000602f2f7812 */ /* 0x000fe200078e3cff */
[----:B--2---:R0:W-:Y:S04]  /*117a0*/  STS.U16 [R53+UR10+0x8100], R9 ;  /* 0x0081000935007988 */ /* 0x0041e8000800040a */
[----:B------:R1:W-:Y:S04]  /*117b0*/  STS.U16 [R53+UR10+0x8500], R10 ;  /* 0x0085000a35007988 */ /* 0x0003e8000800040a */
[----:B----4-:R2:W-:Y:S04]  /*117c0*/  STS.U16 [R53+UR10+0x8900], R11 ;  /* 0x0089000b35007988 */ /* 0x0105e8000800040a */
[----:B0-----:R-:W4:Y:S04]  /*117d0*/  LDL.LU R9, [R1+0x944] ;  /* 0x0009440001097983 */ /* 0x001f280000300800 */
[----:B-1----:R-:W4:Y:S04]  /*117e0*/  LDL.LU R10, [R1+0x940] ;  /* 0x00094000010a7983 */ /* 0x002f280000300800 */
[----:B--2---:R-:W2:Y:S04]  /*117f0*/  LDL.LU R11, [R1+0x93c] ;  /* 0x00093c00010b7983 */ /* 0x004ea80000300800 */
[----:B------:R0:W-:Y:S04]  /*11800*/  STS.U16 [R53+UR10+0x8d00], R12 ;  /* 0x008d000c35007988 */ /* 0x0001e8000800040a */
[----:B------:R1:W-:Y:S04]  /*11810*/  STS.U16 [R53+UR10+0x9100], R13 ;  /* 0x0091000d35007988 */ /* 0x0003e8000800040a */
[----:B------:R3:W-:Y:S04]  /*11820*/  STS.U16 [R53+UR10+0x9500], R14 ;  /* 0x0095000e35007988 */ /* 0x0007e8000800040a */
[----:B0-----:R-:W2:Y:S04]  /*11830*/  LDL.LU R12, [R1+0x938] ;  /* 0x00093800010c7983 */ /* 0x001ea80000300800 */
[----:B-1----:R-:W2:Y:S04]  /*11840*/  LDL.LU R13, [R1+0x934] ;  /* 0x00093400010d7983 */ /* 0x002ea80000300800 */
[----:B---3--:R-:W3:Y:S04]  /*11850*/  LDL.LU R14, [R1+0x930] ;  /* 0x00093000010e7983 */ /* 0x008ee80000300800 */
        /* <DEDUP_REMOVED lines=61> */
[----:B0-----:R-:W3:Y:S04]  /*11c30*/  LDL.LU R45, [R1+0x8b4] ;  /* 0x0008b400012d7983 */ /* 0x001ee80000300800 */
[----:B------:R0:W-:Y:S04]  /*11c40*/  STS.U16 [R47+UR10+0x9700], R4 ;  /* 0x009700042f007988 */ /* 0x0001e8000800040a */
[----:B------:R1:W-:Y:S04]  /*11c50*/  STS.U16 [R47+UR10+0x9b00], R5 ;  /* 0x009b00052f007988 */ /* 0x0003e8000800040a */
[----:B------:R-:W-:Y:S04]  /*11c60*/  STS.U16 [R47+UR10+0x9f00], R49 ;  /* 0x009f00312f007988 */ /* 0x000fe8000800040a */
[----:B0-----:R-:W3:Y:S04]  /*11c70*/  LDL.LU R4, [R1+0x8b0] ;  /* 0x0008b00001047983 */ /* 0x001ee80000300800 */
[----:B-1----:R-:W3:Y:S04]  /*11c80*/  LDL.LU R5, [R1+0x8ac] ;  /* 0x0008ac0001057983 */ /* 0x002ee80000300800 */
[----:B------:R0:W-:Y:S04]  /*11c90*/  STS.U16 [R47+UR10+0xa300], R46 ;  /* 0x00a3002e2f007988 */ /* 0x0001e8000800040a */
[----:B0-----:R-:W3:Y:S01]  /*11ca0*/  LDL.LU.64 R46, [R1+0x198] ;  /* 0x00019800012e7983 */ /* 0x001ee20000300a00 */
[----:B------:R-:W-:-:S03]  /*11cb0*/  IMAD.WIDE R6, R2, 0x2, R6 ;  /* 0x0000000202067825 */ /* 0x000fc600078e0206 */
[----:B------:R-:W3:Y:S01]  /*11cc0*/  LDL.LU.64 R50, [R1+0x1e0] ;  /* 0x0001e00001327983 */ /* 0x000ee20000300a00 */
[----:B----4-:R-:W-:-:S03]  /*11cd0*/  IMAD.WIDE R8, R2, 0x2, R8 ;  /* 0x0000000202087825 */ /* 0x010fc600078e0208 */
[----:B------:R-:W4:Y:S01]  /*11ce0*/  LDL.LU.64 R48, [R1+0x1a0] ;  /* 0x0001a00001307983 */ /* 0x000f220000300a00 */
[----:B--2---:R-:W-:-:S03]  /*11cf0*/  IMAD.WIDE R10, R2, 0x2, R10 ;  /* 0x00000002020a7825 */ /* 0x004fc600078e020a */
[----:B------:R-:W-:Y:S01]  /*11d00*/  STL.64 [R1+0x698], R6 ;  /* 0x0006980601007387 */ /* 0x000fe20000100a00 */
[----:B------:R-:W-:-:S03]  /*11d10*/  IMAD.WIDE R12, R2, 0x2, R12 ;  /* 0x00000002020c7825 */ /* 0x000fc600078e020c */
[----:B------:R0:W-:Y:S04]  /*11d20*/  STL.64 [R1+0x6a8], R8 ;  /* 0x0006a80801007387 */ /* 0x0001e80000100a00 */
[----:B0-----:R-:W2:Y:S01]  /*11d30*/  LDL.LU.64 R8, [R1+0x1e8] ;  /* 0x0001e80001087983 */ /* 0x001ea20000300a00 */
[----:B---3--:R-:W-:-:S03]  /*11d40*/  IMAD.WIDE R14, R2, 0x2, R14 ;  /* 0x00000002020e7825 */ /* 0x008fc600078e020e */
[----:B------:R0:W-:Y:S01]  /*11d50*/  STL.64 [R1+0x6d0], R10 ;  /* 0x0006d00a01007387 */ /* 0x0001e20000100a00 */
[----:B------:R-:W-:-:S03]  /*11d60*/  IMAD.WIDE R16, R2, 0x2, R16 ;  /* 0x0000000202107825 */ /* 0x000fc600078e0210 */
[----:B0-----:R-:W3:Y:S04]  /*11d70*/  LDL.LU.64 R10, [R1+0x1b0] ;  /* 0x0001b000010a7983 */ /* 0x001ee80000300a00 */
[----:B------:R-:W-:Y:S04]  /*11d80*/  STL [R1+0x720], R12 ;  /* 0x0007200c01007387 */ /* 0x000fe80000100800 */
[----:B------:R-:W-:Y:S01]  /*11d90*/  STL [R1+0x71c], R13 ;  /* 0x00071c0d01007387 */ /* 0x000fe20000100800 */
[----:B------:R-:W-:-:S03]  /*11da0*/  IMAD.WIDE R18, R2, 0x2, R18 ;  /* 0x0000000202127825 */ /* 0x000fc600078e0212 */
[----:B------:R-:W-:Y:S04]  /*11db0*/  STL [R1+0x778], R14 ;  /* 0x0007780e01007387 */ /* 0x000fe80000100800 */
[----:B------:R-:W-:Y:S04]  /*11dc0*/  STL [R1+0x774], R15 ;  /* 0x0007740f01007387 */ /* 0x000fe80000100800 */
[----:B------:R-:W-:Y:S04]  /*11dd0*/  STL [R1+0x7e0], R16 ;  /* 0x0007e01001007387 */ /* 0x000fe80000100800 */
[----:B------:R-:W-:Y:S04]  /*11de0*/  STL [R1+0x7dc], R17 ;  /* 0x0007dc1101007387 */ /* 0x000fe80000100800 */
[----:B------:R-:W-:Y:S01]  /*11df0*/  STL [R1+0x848], R18 ;  /* 0x0008481201007387 */ /* 0x000fe20000100800 */
[----:B------:R-:W-:-:S03]  /*11e00*/  IMAD.WIDE R20, R2, 0x2, R20 ;  /* 0x0000000202147825 */ /* 0x000fc600078e0214 */
[----:B------:R-:W-:Y:S04]  /*11e10*/  STL [R1+0x844], R19 ;  /* 0x0008441301007387 */ /* 0x000fe80000100800 */
[----:B------:R0:W-:Y:S01]  /*11e20*/  STL.64 [R1+0x6a0], R20 ;  /* 0x0006a01401007387 */ /* 0x0001e20000100a00 */
[----:B------:R-:W-:-:S03]  /*11e30*/  IMAD.WIDE R22, R2, 0x2, R22 ;  /* 0x0000000202167825 */ /* 0x000fc600078e0216 */
[----:B0-----:R-:W2:Y:S04]  /*11e40*/  LDL.LU.64 R20, [R1+0x1a8] ;  /* 0x0001a80001147983 */ /* 0x001ea80000300a00 */
[----:B------:R-:W-:Y:S01]  /*11e50*/  STL.64 [R1+0x6b0], R22 ;  /* 0x0006b01601007387 */ /* 0x000fe20000100a00 */
[----:B------:R-:W-:-:S05]  /*11e60*/  IMAD.WIDE R24, R2, 0x2, R24 ;  /* 0x0000000202187825 */ /* 0x000fca00078e0218 */
[----:B------:R-:W-:Y:S01]  /*11e70*/  STL.64 [R1+0x6b8], R24 ;  /* 0x0006b81801007387 */ /* 0x000fe20000100a00 */
[----:B------:R-:W-:-:S04]  /*11e80*/  IMAD.WIDE R26, R2, 0x2, R26 ;  /* 0x00000002021a7825 */ /* 0x000fc800078e021a */
[C---:B------:R-:W-:Y:S01]  /*11e90*/  IMAD.WIDE R28, R2.reuse, 0x2, R28 ;  /* 0x00000002021c7825 */ /* 0x040fe200078e021c */
[----:B------:R-:W-:Y:S04]  /*11ea0*/  STL.64 [R1+0x6e0], R26 ;  /* 0x0006e01a01007387 */ /* 0x000fe80000100a00 */
[----:B------:R-:W-:Y:S04]  /*11eb0*/  STL [R1+0x730], R28 ;  /* 0x0007301c01007387 */ /* 0x000fe80000100800 */
[----:B------:R-:W-:Y:S01]  /*11ec0*/  STL [R1+0x724], R29 ;  /* 0x0007241d01007387 */ /* 0x000fe20000100800 */
[----:B------:R-:W-:-:S05]  /*11ed0*/  IMAD.WIDE R30, R2, 0x2, R30 ;  /* 0x00000002021e7825 */ /* 0x000fca00078e021e */
[----:B------:R0:W-:Y:S04]  /*11ee0*/  STL.64 [R1+0x780], R30 ;  /* 0x0007801e01007387 */ /* 0x0001e80000100a00 */
[----:B0-----:R-:W2:Y:S01]  /*11ef0*/  LDL.LU.64 R30, [R1+0x98] ;  /* 0x00009800011e7983 */ /* 0x001ea20000300a00 */
[----:B------:R-:W-:-:S05]  /*11f00*/  IMAD.WIDE R32, R2, 0x2, R32 ;  /* 0x0000000202207825 */ /* 0x000fca00078e0220 */
[----:B------:R0:W-:Y:S01]  /*11f10*/  STL.64 [R1+0x7e8], R32 ;  /* 0x0007e82001007387 */ /* 0x0001e20000100a00 */
[----:B------:R-:W-:-:S03]  /*11f20*/  IMAD.WIDE R34, R2, 0x2, R34 ;  /* 0x0000000202227825 */ /* 0x000fc600078e0222 */
[----:B0-----:R-:W2:Y:S04]  /*11f30*/  LDL.LU.64 R32, [R1+0xa0] ;  /* 0x0000a00001207983 */ /* 0x001ea80000300a00 */
[----:B------:R0:W-:Y:S01]  /*11f40*/  STL.64 [R1+0x850], R34 ;  /* 0x0008502201007387 */ /* 0x0001e20000100a00 */
[----:B------:R-:W-:-:S03]  /*11f50*/  IMAD.WIDE R36, R2, 0x2, R36 ;  /* 0x0000000202247825 */ /* 0x000fc600078e0224 */
[----:B0-----:R-:W2:Y:S04]  /*11f60*/  LDL.LU.64 R34, [R1+0x190] ;  /* 0x0001900001227983 */ /* 0x001ea80000300a00 */
[----:B------:R-:W-:Y:S01]  /*11f70*/  STL.64 [R1+0x6c0], R36 ;  /* 0x0006c02401007387 */ /* 0x000fe20000100a00 */
[----:B------:R-:W-:-:S05]  /*11f80*/  IMAD.WIDE R38, R2, 0x2, R38 ;  /* 0x0000000202267825 */ /* 0x000fca00078e0226 */
[----:B------:R-:W-:Y:S01]  /*11f90*/  STL [R1+0x6f8], R38 ;  /* 0x0006f82601007387 */ /* 0x000fe20000100800 */
[----:B------:R-:W-:-:S03]  /*11fa0*/  IMAD.WIDE R40, R2, 0x2, R40 ;  /* 0x0000000202287825 */ /* 0x000fc600078e0228 */
[----:B------:R-:W-:Y:S04]  /*11fb0*/  STL [R1+0x6e8], R39 ;  /* 0x0006e82701007387 */ /* 0x000fe80000100800 */
[----:B------:R-:W-:Y:S01]  /*11fc0*/  STL.64 [R1+0x6f0], R40 ;  /* 0x0006f02801007387 */ /* 0x000fe20000100a00 */
[----:B------:R-:W-:-:S05]  /*11fd0*/  IMAD.WIDE R42, R2, 0x2, R42 ;  /* 0x00000002022a7825 */ /* 0x000fca00078e022a */
[----:B------:R-:W-:Y:S01]  /*11fe0*/  STL.64 [R1+0x700], R42 ;  /* 0x0007002a01007387 */ /* 0x000fe20000100a00 */
[----:B------:R-:W-:-:S05]  /*11ff0*/  IMAD.WIDE R44, R2, 0x2, R44 ;  /* 0x00000002022c7825 */ /* 0x000fca00078e022c */
[----:B------:R0:W-:Y:S04]  /*12000*/  STL.64 [R1+0x728], R44 ;  /* 0x0007282c01007387 */ /* 0x0001e80000100a00 */
[----:B0-----:R-:W2:Y:S04]  /*12010*/  LDL.LU.64 R44, [R1+0x1b8] ;  /* 0x0001b800012c7983 */ /* 0x001ea80000300a00 */
[----:B------:R-:W2:Y:S04]  /*12020*/  LDL.LU.64 R40, [R1+0x1c0] ;  /* 0x0001c00001287983 */ /* 0x000ea80000300a00 */
[----:B------:R-:W2:Y:S04]  /*12030*/  LDL.LU.64 R36, [R1+0x1c8] ;  /* 0x0001c80001247983 */ /* 0x000ea80000300a00 */
[----:B------:R-:W2:Y:S01]  /*12040*/  LDL.LU.64 R24, [R1+0x1d0] ;  /* 0x0001d00001187983 */ /* 0x000ea20000300a00 */
[----:B------:R-:W-:-:S05]  /*12050*/  IMAD.WIDE R46, R2, 0x2, R46 ;  /* 0x00000002022e7825 */ /* 0x000fca00078e022e */
[----:B------:R-:W-:Y:S04]  /*12060*/  STL.64 [R1+0x198], R46 ;  /* 0x0001982e01007387 */ /* 0x000fe80000100a00 */
[----:B------:R-:W2:Y:S01]  /*12070*/  LDL.LU.64 R6, [R1+0x1d8] ;  /* 0x0001d80001067983 */ /* 0x000ea20000300a00 */
[----:B----4-:R-:W-:-:S04]  /*12080*/  IMAD.WIDE R48, R2, 0x2, R48 ;  /* 0x0000000202307825 */ /* 0x010fc800078e0230 */
[----:B------:R-:W-:-:S04]  /*12090*/  IMAD.WIDE R50, R2, 0x2, R50 ;  /* 0x0000000202327825 */ /* 0x000fc800078e0232 */
[----:B---3--:R-:W-:-:S04]  /*120a0*/  IMAD.WIDE R10, R2, 0x2, R10 ;  /* 0x00000002020a7825 */ /* 0x008fc800078e020a */
[----:B--2---:R-:W-:-:S04]  /*120b0*/  IMAD.WIDE R20, R2, 0x2, R20 ;  /* 0x0000000202147825 */ /* 0x004fc800078e0214 */
[----:B------:R-:W-:-:S05]  /*120c0*/  IMAD.WIDE R30, R2, 0x2, R30 ;  /* 0x00000002021e7825 */ /* 0x000fca00078e021e */
[----:B------:R-:W-:Y:S01]  /*120d0*/  STL.64 [R1+0x98], R30 ;  /* 0x0000981e01007387 */ /* 0x000fe20000100a00 */
[----:B------:R-:W-:-:S05]  /*120e0*/  IMAD.WIDE R32, R2, 0x2, R32 ;  /* 0x0000000202207825 */ /* 0x000fca00078e0220 */
[----:B------:R-:W-:Y:S01]  /*120f0*/  STL.64 [R1+0xa0], R32 ;  /* 0x0000a02001007387 */ /* 0x000fe20000100a00 */
[----:B------:R-:W-:-:S05]  /*12100*/  IMAD.WIDE R34, R2, 0x2, R34 ;  /* 0x0000000202227825 */ /* 0x000fca00078e0222 */
[----:B------:R-:W-:Y:S04]  /*12110*/  STL.64 [R1+0x190], R34 ;  /* 0x0001902201007387 */ /* 0x000fe80000100a00 */
[----:B------:R-:W-:Y:S04]  /*12120*/  STL [R1+0x868], R34 ;  /* 0x0008682201007387 */ /* 0x000fe80000100800 */
[----:B------:R-:W-:Y:S04]  /*12130*/  STL [R1+0x858], R35 ;  /* 0x0008582301007387 */ /* 0x000fe80000100800 */
[----:B------:R-:W-:Y:S04]  /*12140*/  STL [R1+0x800], R32 ;  /* 0x0008002001007387 */ /* 0x000fe80000100800 */
[----:B------:R-:W-:Y:S04]  /*12150*/  STL [R1+0x7f0], R33 ;  /* 0x0007f02101007387 */ /* 0x000fe80000100800 */
[----:B------:R-:W-:Y:S04]  /*12160*/  STL [R1+0x798], R30 ;  /* 0x0007981e01007387 */ /* 0x000fe80000100800 */
[----:B------:R-:W-:Y:S04]  /*12170*/  STL [R1+0x788], R31 ;  /* 0x0007881f01007387 */ /* 0x000fe80000100800 */
[----:B------:R-:W2:Y:S04]  /*12180*/  LDL.LU.64 R26, [R1+0x1f0] ;  /* 0x0001f000011a7983 */ /* 0x000ea80000300a00 */
[----:B------:R-:W3:Y:S04]  /*12190*/  LDL.LU.64 R22, [R1+0x228] ;  /* 0x0002280001167983 */ /* 0x000ee80000300a00 */
[----:B------:R-:W4:Y:S04]  /*121a0*/  LDL.LU.64 R52, [R1+0x220] ;  /* 0x0002200001347983 */ /* 0x000f280000300a00 */
[----:B------:R-:W-:Y:S04]  /*121b0*/  STL.64 [R1+0x1a0], R48 ;  /* 0x0001a03001007387 */ /* 0x000fe80000100a00 */
[----:B------:R-:W-:Y:S04]  /*121c0*/  STL [R1+0x718], R48 ;  /* 0x0007183001007387 */ /* 0x000fe80000100800 */
[----:B------:R-:W-:Y:S01]  /*121d0*/  STL [R1+0x708], R49 ;  /* 0x0007083101007387 */ /* 0x000fe20000100800 */
[----:B------:R-:W-:-:S05]  /*121e0*/  IMAD.WIDE R44, R2, 0x2, R44 ;  /* 0x00000002022c7825 */ /* 0x000fca00078e022c */
[----:B------:R-:W-:Y:S01]  /*121f0*/  STL.64 [R1+0x1b8], R44 ;  /* 0x0001b82c01007387 */ /* 0x000fe20000100a00 */
[----:B------:R-:W-:-:S03]  /*12200*/  IMAD.WIDE R40, R2, 0x2, R40 ;  /* 0x0000000202287825 */ /* 0x000fc600078e0228 */
[----:B------:R0:W-:Y:S01]  /*12210*/  STL.64 [R1+0x738], R44 ;  /* 0x0007382c01007387 */ /* 0x0001e20000100a00 */
[----:B------:R-:W-:-:S04]  /*12220*/  IMAD.WIDE R36, R2, 0x2, R36 ;  /* 0x0000000202247825 */ /* 0x000fc800078e0224 */
[C---:B------:R-:W-:Y:S01]  /*12230*/  IMAD.WIDE R24, R2.reuse, 0x2, R24 ;  /* 0x0000000202187825 */ /* 0x040fe200078e0218 */
[----:B0-----:R-:W3:Y:S04]  /*12240*/  LDL.LU.64 R44, [R1+0x1f8] ;  /* 0x0001f800012c7983 */ /* 0x001ee80000300a00 */
[----:B------:R-:W-:Y:S04]  /*12250*/  STL.64 [R1+0x1a8], R20 ;  /* 0x0001a81401007387 */ /* 0x000fe80000100a00 */
[----:B------:R-:W-:Y:S04]  /*12260*/  STL.64 [R1+0x710], R20 ;  /* 0x0007101401007387 */ /* 0x000fe80000100a00 */
[----:B------:R-:W-:Y:S01]  /*12270*/  STL.64 [R1+0x1b0], R10 ;  /* 0x0001b00a01007387 */ /* 0x000fe20000100a00 */
[----:B------:R-:W-:-:S03]  /*12280*/  IMAD.WIDE R6, R2, 0x2, R6 ;  /* 0x0000000202067825 */ /* 0x000fc600078e0206 */
[----:B------:R-:W-:Y:S04]  /*12290*/  STL [R1+0x750], R10 ;  /* 0x0007500a01007387 */ /* 0x000fe80000100800 */
[----:B------:R-:W-:Y:S04]  /*122a0*/  STL [R1+0x740], R11 ;  /* 0x0007400b01007387 */ /* 0x000fe80000100800 */
[----:B------:R-:W-:Y:S04]  /*122b0*/  STL.64 [R1+0x1c0], R40 ;  /* 0x0001c02801007387 */ /* 0x000fe80000100a00 */
[----:B------:R-:W3:Y:S04]  /*122c0*/  LDL.LU.64 R42, [R1+0x200] ;  /* 0x00020000012a7983 */ /* 0x000ee80000300a00 */
[----:B------:R0:W-:Y:S04]  /*122d0*/  STL.64 [R1+0x1c8], R36 ;  /* 0x0001c82401007387 */ /* 0x0001e80000100a00 */
[----:B0-----:R-:W3:Y:S04]  /*122e0*/  LDL.LU.64 R36, [R1+0x208] ;  /* 0x0002080001247983 */ /* 0x001ee80000300a00 */
[----:B------:R-:W-:Y:S04]  /*122f0*/  STL.64 [R1+0x1d0], R24 ;  /* 0x0001d01801007387 */ /* 0x000fe80000100a00 */
[----:B------:R-:W3:Y:S04]  /*12300*/  LDL.LU.64 R20, [R1+0x210] ;  /* 0x0002100001147983 */ /* 0x000ee80000300a00 */
[----:B------:R0:W-:Y:S04]  /*12310*/  STL.64 [R1+0x1d8], R6 ;  /* 0x0001d80601007387 */ /* 0x0001e80000100a00 */
[----:B0-----:R-:W3:Y:S04]  /*12320*/  LDL.LU.64 R6, [R1+0x218] ;  /* 0x0002180001067983 */ /* 0x001ee80000300a00 */
[----:B------:R-:W3:Y:S04]  /*12330*/  LDL.LU.64 R40, [R1+0x230] ;  /* 0x0002300001287983 */ /* 0x000ee80000300a00 */
[----:B------:R-:W3:Y:S04]  /*12340*/  LDL.LU.64 R24, [R1+0x268] ;  /* 0x0002680001187983 */ /* 0x000ee80000300a00 */
[----:B------:R-:W3:Y:S04]  /*12350*/  LDL.LU.64 R46, [R1+0x260] ;  /* 0x00026000012e7983 */ /* 0x000ee80000300a00 */
[----:B------:R-:W-:Y:S04]  /*12360*/  STL.64 [R1+0x1e0], R50 ;  /* 0x0001e03201007387 */ /* 0x000fe80000100a00 */
[----:B------:R0:W-:Y:S04]  /*12370*/  STL.64 [R1+0x748], R50 ;  /* 0x0007483201007387 */ /* 0x0001e80000100a00 */
[----:B0-----:R-:W3:Y:S01]  /*12380*/  LDL.LU.64 R50, [R1+0x238] ;  /* 0x0002380001327983 */ /* 0x001ee20000300a00 */
[----:B------:R-:W-:-:S05]  /*12390*/  IMAD.WIDE R8, R2, 0x2, R8 ;  /* 0x0000000202087825 */ /* 0x000fca00078e0208 */
[----:B------:R-:W-:Y:S04]  /*123a0*/  STL.64 [R1+0x1e8], R8 ;  /* 0x0001e80801007387 */ /* 0x000fe80000100a00 */
[----:B------:R-:W-:Y:S01]  /*123b0*/  STL.64 [R1+0x758], R8 ;  /* 0x0007580801007387 */ /* 0x000fe20000100a00 */
[----:B--2---:R-:W-:-:S05]  /*123c0*/  IMAD.WIDE R26, R2, 0x2, R26 ;  /* 0x00000002021a7825 */ /* 0x004fca00078e021a */
[----:B------:R-:W-:Y:S04]  /*123d0*/  STL.64 [R1+0x1f0], R26 ;  /* 0x0001f01a01007387 */ /* 0x000fe80000100a00 */
[----:B------:R-:W-:Y:S04]  /*123e0*/  STL [R1+0x770], R26 ;  /* 0x0007701a01007387 */ /* 0x000fe80000100800 */
[----:B------:R-:W-:Y:S01]  /*123f0*/  STL [R1+0x760], R27 ;  /* 0x0007601b01007387 */ /* 0x000fe20000100800 */
[----:B----4-:R-:W-:-:S04]  /*12400*/  IMAD.WIDE R52, R2, 0x2, R52 ;  /* 0x0000000202347825 */ /* 0x010fc800078e0234 */
[----:B---3--:R-:W-:-:S04]  /*12410*/  IMAD.WIDE R22, R2, 0x2, R22 ;  /* 0x0000000202167825 */ /* 0x008fc800078e0216 */
[----:B------:R-:W-:-:S05]  /*12420*/  IMAD.WIDE R44, R2, 0x2, R44 ;  /* 0x00000002022c7825 */ /* 0x000fca00078e022c */
[----:B------:R-:W-:Y:S04]  /*12430*/  STL.64 [R1+0x1f8], R44 ;  /* 0x0001f82c01007387 */ /* 0x000fe80000100a00 */
[----:B------:R0:W-:Y:S01]  /*12440*/  STL.64 [R1+0x768], R44 ;  /* 0x0007682c01007387 */ /* 0x0001e20000100a00 */
[----:B------:R-:W-:-:S05]  /*12450*/  IMAD.WIDE R42, R2, 0x2, R42 ;  /* 0x00000002022a7825 */ /* 0x000fca00078e022a */
[----:B------:R-:W-:Y:S04]  /*12460*/  STL.64 [R1+0x200], R42 ;  /* 0x0002002a01007387 */ /* 0x000fe80000100a00 */
[----:B0-----:R-:W2:Y:S01]  /*12470*/  LDL.LU.64 R44, [R1+0x258] ;  /* 0x00025800012c7983 */ /* 0x001ea20000300a00 */
[----:B------:R-:W-:-:S05]  /*12480*/  IMAD.WIDE R36, R2, 0x2, R36 ;  /* 0x0000000202247825 */ /* 0x000fca00078e0224 */
[----:B------:R-:W-:Y:S01]  /*12490*/  STL.64 [R1+0x208], R36 ;  /* 0x0002082401007387 */ /* 0x000fe20000100a00 */
[----:B------:R-:W-:-:S03]  /*124a0*/  IMAD.WIDE R20, R2, 0x2, R20 ;  /* 0x0000000202147825 */ /* 0x000fc600078e0214 */
[----:B------:R-:W3:Y:S04]  /*124b0*/  LDL.LU.64 R8, [R1+0x278] ;  /* 0x0002780001087983 */ /* 0x000ee80000300a00 */
[----:B------:R0:W-:Y:S01]  /*124c0*/  STL.64 [R1+0x210], R20 ;  /* 0x0002101401007387 */ /* 0x0001e20000100a00 */
[----:B------:R-:W-:-:S03]  /*124d0*/  IMAD.WIDE R6, R2, 0x2, R6 ;  /* 0x0000000202067825 */ /* 0x000fc600078e0206 */
[----:B0-----:R-:W4:Y:S04]  /*124e0*/  LDL.LU.64 R20, [R1+0x2b0] ;  /* 0x0002b00001147983 */ /* 0x001f280000300a00 */
[----:B------:R0:W-:Y:S04]  /*124f0*/  STL.64 [R1+0x218], R6 ;  /* 0x0002180601007387 */ /* 0x0001e80000100a00 */
[----:B------:R-:W4:Y:S01]  /*12500*/  LDL.LU.64 R42, [R1+0x270] ;  /* 0x00027000012a7983 */ /* 0x000f220000300a00 */
[----:B------:R-:W-:-:S03]  /*12510*/  IMAD.WIDE R40, R2, 0x2, R40 ;  /* 0x0000000202287825 */ /* 0x000fc600078e0228 */
[----:B------:R-:W4:Y:S04]  /*12520*/  LDL.LU.64 R36, [R1+0x2a8] ;  /* 0x0002a80001247983 */ /* 0x000f280000300a00 */
[----:B0-----:R-:W4:Y:S04]  /*12530*/  LDL.LU.64 R6, [R1+0x2a0] ;  /* 0x0002a00001067983 */ /* 0x001f280000300a00 */
[----:B------:R-:W-:Y:S04]  /*12540*/  STL.64 [R1+0x220], R52 ;  /* 0x0002203401007387 */ /* 0x000fe80000100a00 */
[----:B------:R0:W-:Y:S01]  /*12550*/  STL.64 [R1+0x790], R52 ;  /* 0x0007903401007387 */ /* 0x0001e20000100a00 */
[----:B------:R-:W-:-:S03]  /*12560*/  IMAD.WIDE R50, R2, 0x2, R50 ;  /* 0x0000000202327825 */ /* 0x000fc600078e0232 */
[----:B0-----:R-:W4:Y:S04]  /*12570*/  LDL.LU.64 R52, [R1+0x250] ;  /* 0x0002500001347983 */ /* 0x001f280000300a00 */
[----:B------:R-:W-:Y:S04]  /*12580*/  STL.64 [R1+0x228], R22 ;  /* 0x0002281601007387 */ /* 0x000fe80000100a00 */
[----:B------:R0:W-:Y:S04]  /*12590*/  STL.64 [R1+0x7a0], R22 ;  /* 0x0007a01601007387 */ /* 0x0001e80000100a00 */
[----:B0-----:R-:W4:Y:S04]  /*125a0*/  LDL.LU.64 R22, [R1+0x248] ;  /* 0x0002480001167983 */ /* 0x001f280000300a00 */
[----:B------:R-:W-:Y:S04]  /*125b0*/  STL.64 [R1+0x230], R40 ;  /* 0x0002302801007387 */ /* 0x000fe80000100a00 */
[----:B------:R-:W-:Y:S04]  /*125c0*/  STL [R1+0x7b8], R40 ;  /* 0x0007b82801007387 */ /* 0x000fe80000100800 */
[----:B------:R-:W-:Y:S04]  /*125d0*/  STL [R1+0x7a8], R41 ;  /* 0x0007a82901007387 */ /* 0x000fe80000100800 */
[----:B------:R-:W-:Y:S04]  /*125e0*/  STL.64 [R1+0x238], R50 ;  /* 0x0002383201007387 */ /* 0x000fe80000100a00 */
[----:B------:R0:W-:Y:S04]  /*125f0*/  STL.64 [R1+0x7b0], R50 ;  /* 0x0007b03201007387 */ /* 0x0001e80000100a00 */
[----:B0-----:R-:W4:Y:S01]  /*12600*/  LDL.LU.64 R50, [R1+0x240] ;  /* 0x0002400001327983 */ /* 0x001f220000300a00 */
[----:B------:R-:W-:-:S04]  /*12610*/  IMAD.WIDE R46, R2, 0x2, R46 ;  /* 0x00000002022e7825 */ /* 0x000fc800078e022e */
[----:B------:R-:W-:-:S04]  /*12620*/  IMAD.WIDE R24, R2, 0x2, R24 ;  /* 0x0000000202187825 */ /* 0x000fc800078e0218 */
[----:B--2---:R-:W-:-:S04]  /*12630*/  IMAD.WIDE R44, R2, 0x2, R44 ;  /* 0x00000002022c7825 */ /* 0x004fc800078e022c */
[----:B---3--:R-:W-:-:S04]  /*12640*/  IMAD.WIDE R8, R2, 0x2, R8 ;  /* 0x0000000202087825 */ /* 0x008fc800078e0208 */
[----:B----4-:R-:W-:-:S04]  /*12650*/  IMAD.WIDE R42, R2, 0x2, R42 ;  /* 0x00000002022a7825 */ /* 0x010fc800078e022a */
[----:B------:R-:W-:-:S05]  /*12660*/  IMAD.WIDE R52, R2, 0x2, R52 ;  /* 0x0000000202347825 */ /* 0x000fca00078e0234 */
[----:B------:R0:W-:Y:S01]  /*12670*/  STL.64 [R1+0x250], R52 ;  /* 0x0002503401007387 */ /* 0x0001e20000100a00 */
[----:B------:R-:W-:-:S05]  /*12680*/  IMAD.WIDE R22, R2, 0x2, R22 ;  /* 0x0000000202167825 */ /* 0x000fca00078e0216 */
[----:B------:R1:W-:Y:S04]  /*12690*/  STL.64 [R1+0x248], R22 ;  /* 0x0002481601007387 */ /* 0x0003e80000100a00 */
[----:B0-----:R-:W2:Y:S04]  /*126a0*/  LDL.LU.64 R52, [R1+0x298] ;  /* 0x0002980001347983 */ /* 0x001ea80000300a00 */
[----:B-1----:R-:W3:Y:S01]  /*126b0*/  LDL.LU.64 R22, [R1+0x2f0] ;  /* 0x0002f00001167983 */ /* 0x002ee20000300a00 */
[----:B------:R-:W-:-:S05]  /*126c0*/  IMAD.WIDE R50, R2, 0x2, R50 ;  /* 0x0000000202327825 */ /* 0x000fca00078e0232 */
[----:B------:R-:W-:Y:S04]  /*126d0*/  STL.64 [R1+0x240], R50 ;  /* 0x0002403201007387 */ /* 0x000fe80000100a00 */
[----:B------:R-:W-:Y:S04]  /*126e0*/  STL.64 [R1+0x258], R44 ;  /* 0x0002582c01007387 */ /* 0x000fe80000100a00 */
[----:B------:R0:W-:Y:S04]  /*126f0*/  STL.64 [R1+0x7c0], R50 ;  /* 0x0007c03201007387 */ /* 0x0001e80000100a00 */
[----:B0-----:R-:W4:Y:S04]  /*12700*/  LDL.LU.64 R50, [R1+0x280] ;  /* 0x0002800001327983 */ /* 0x001f280000300a00 */
[----:B------:R-:W3:Y:S04]  /*12710*/  LDL.LU.64 R44, [R1+0x2c0] ;  /* 0x0002c000012c7983 */ /* 0x000ee80000300a00 */
[----:B------:R-:W-:Y:S04]  /*12720*/  STL.64 [R1+0x260], R46 ;  /* 0x0002602e01007387 */ /* 0x000fe80000100a00 */
[----:B------:R-:W-:Y:S04]  /*12730*/  STL [R1+0x7d8], R46 ;  /* 0x0007d82e01007387 */ /* 0x000fe80000100800 */
[----:B------:R-:W-:Y:S04]  /*12740*/  STL [R1+0x7c8], R47 ;  /* 0x0007c82f01007387 */ /* 0x000fe80000100800 */
[----:B------:R-:W-:Y:S04]  /*12750*/  STL.64 [R1+0x268], R24 ;  /* 0x0002681801007387 */ /* 0x000fe80000100a00 */
[----:B------:R0:W-:Y:S04]  /*12760*/  STL.64 [R1+0x7d0], R24 ;  /* 0x0007d01801007387 */ /* 0x0001e80000100a00 */
[----:B0-----:R-:W3:Y:S04]  /*12770*/  LDL.LU.64 R24, [R1+0x2d0] ;  /* 0x0002d00001187983 */ /* 0x001ee80000300a00 */
[----:B------:R-:W-:Y:S04]  /*12780*/  STL.64 [R1+0x270], R42 ;  /* 0x0002702a01007387 */ /* 0x000fe80000100a00 */
[----:B------:R0:W-:Y:S04]  /*12790*/  STL.64 [R1+0x7f8], R42 ;  /* 0x0007f82a01007387 */ /* 0x0001e80000100a00 */
[----:B0-----:R-:W3:Y:S04]  /*127a0*/  LDL.LU.64 R42, [R1+0x290] ;  /* 0x00029000012a7983 */ /* 0x001ee80000300a00 */
[----:B------:R-:W-:Y:S04]  /*127b0*/  STL.64 [R1+0x278], R8 ;  /* 0x0002780801007387 */ /* 0x000fe80000100a00 */
[----:B------:R0:W-:Y:S04]  /*127c0*/  STL.64 [R1+0x808], R8 ;  /* 0x0008080801007387 */ /* 0x0001e80000100a00 */
[----:B0-----:R-:W3:Y:S01]  /*127d0*/  LDL.LU.64 R8, [R1+0x288] ;  /* 0x0002880001087983 */ /* 0x001ee20000300a00 */
[----:B------:R-:W-:-:S04]  /*127e0*/  IMAD.WIDE R6, R2, 0x2, R6 ;  /* 0x0000000202067825 */ /* 0x000fc800078e0206 */
[----:B------:R-:W-:-:S04]  /*127f0*/  IMAD.WIDE R36, R2, 0x2, R36 ;  /* 0x0000000202247825 */ /* 0x000fc800078e0224 */
[----:B------:R-:W-:-:S04]  /*12800*/  IMAD.WIDE R20, R2, 0x2, R20 ;  /* 0x0000000202147825 */ /* 0x000fc800078e0214 */
[----:B--2---:R-:W-:-:S04]  /*12810*/  IMAD.WIDE R52, R2, 0x2, R52 ;  /* 0x0000000202347825 */ /* 0x004fc800078e0234 */
[----:B----4-:R-:W-:-:S05]  /*12820*/  IMAD.WIDE R50, R2, 0x2, R50 ;  /* 0x0000000202327825 */ /* 0x010fca00078e0232 */
[----:B------:R-:W-:Y:S01]  /*12830*/  STL.64 [R1+0x280], R50 ;  /* 0x0002803201007387 */ /* 0x000fe20000100a00 */
[----:B---3--:R-:W-:-:S04]  /*12840*/  IMAD.WIDE R44, R2, 0x2, R44 ;  /* 0x00000002022c7825 */ /* 0x008fc800078e022c */
[----:B------:R-:W-:-:S04]  /*12850*/  IMAD.WIDE R42, R2, 0x2, R42 ;  /* 0x00000002022a7825 */ /* 0x000fc800078e022a */
[----:B------:R-:W-:-:S05]  /*12860*/  IMAD.WIDE R8, R2, 0x2, R8 ;  /* 0x0000000202087825 */ /* 0x000fca00078e0208 */
[----:B------:R-:W-:Y:S04]  /*12870*/  STL.64 [R1+0x288], R8 ;  /* 0x0002880801007387 */ /* 0x000fe80000100a00 */
[----:B------:R-:W-:Y:S04]  /*12880*/  STL [R1+0x820], R50 ;  /* 0x0008203201007387 */ /* 0x000fe80000100800 */
[----:B------:R-:W-:Y:S04]  /*12890*/  STL.64 [R1+0x290], R42 ;  /* 0x0002902a01007387 */ /* 0x000fe80000100a00 */
[----:B------:R-:W-:Y:S04]  /*128a0*/  STL [R1+0x810], R51 ;  /* 0x0008103301007387 */ /* 0x000fe80000100800 */
[----:B------:R-:W-:Y:S04]  /*128b0*/  STL.64 [R1+0x298], R52 ;  /* 0x0002983401007387 */ /* 0x000fe80000100a00 */
[----:B------:R-:W-:Y:S04]  /*128c0*/  STL.64 [R1+0x2a0], R6 ;  /* 0x0002a00601007387 */ /* 0x000fe80000100a00 */
[----:B------:R-:W-:Y:S04]  /*128d0*/  STL.64 [R1+0x818], R6 ;  /* 0x0008180601007387 */ /* 0x000fe80000100a00 */
[----:B------:R-:W-:Y:S04]  /*128e0*/  STL.64 [R1+0x2a8], R36 ;  /* 0x0002a82401007387 */ /* 0x000fe80000100a00 */
[----:B------:R-:W-:Y:S04]  /*128f0*/  STL.64 [R1+0x828], R36 ;  /* 0x0008282401007387 */ /* 0x000fe80000100a00 */
[----:B------:R-:W-:Y:S04]  /*12900*/  STL.64 [R1+0x2b0], R20 ;  /* 0x0002b01401007387 */ /* 0x000fe80000100a00 */
[----:B------:R-:W-:Y:S04]  /*12910*/  STL [R1+0x840], R20 ;  /* 0x0008401401007387 */ /* 0x000fe80000100800 */
[----:B------:R-:W-:Y:S04]  /*12920*/  STL [R1+0x830], R21 ;  /* 0x0008301501007387 */ /* 0x000fe80000100800 */
[----:B------:R-:W-:Y:S04]  /*12930*/  STL.64 [R1+0x2c0], R44 ;  /* 0x0002c02c01007387 */ /* 0x000fe80000100a00 */
[----:B------:R0:W-:Y:S04]  /*12940*/  STL.64 [R1+0x838], R44 ;  /* 0x0008382c01007387 */ /* 0x0001e80000100a00 */
[----:B0-----:R-:W2:Y:S01]  /*12950*/  LDL.LU.64 R44, [R1+0x2e0] ;  /* 0x0002e000012c7983 */ /* 0x001ea20000300a00 */
[----:B------:R-:W-:-:S04]  /*12960*/  IMAD.WIDE R4, R2, 0x2, R4 ;  /* 0x0000000202047825 */ /* 0x000fc800078e0204 */
[C---:B------:R-:W-:Y:S01]  /*12970*/  IMAD.WIDE R24, R2.reuse, 0x2, R24 ;  /* 0x0000000202187825 */ /* 0x040fe200078e0218 */
[----:B------:R-:W-:Y:S03]  /*12980*/  STL.64 [R1+0x860], R4 ;  /* 0x0008600401007387 */ /* 0x000fe60000100a00 */
[C---:B------:R-:W-:Y:S01]  /*12990*/  IMAD.WIDE R22, R2.reuse, 0x2, R22 ;  /* 0x0000000202167825 */ /* 0x040fe200078e0216 */
[----:B------:R-:W-:Y:S04]  /*129a0*/  STL.64 [R1+0x2d0], R24 ;  /* 0x0002d01801007387 */ /* 0x000fe80000100a00 */
[----:B------:R-:W-:Y:S04]  /*129b0*/  STL.64 [R1+0x2f0], R22 ;  /* 0x0002f01601007387 */ /* 0x000fe80000100a00 */
[----:B------:R0:W-:Y:S01]  /*129c0*/  STL.64 [R1+0x870], R24 ;  /* 0x0008701801007387 */ /* 0x0001e20000100a00 */
[----:B--2---:R-:W-:-:S05]  /*129d0*/  IMAD.WIDE R44, R2, 0x2, R44 ;  /* 0x00000002022c7825 */ /* 0x004fca00078e022c */
[----:B------:R-:W-:Y:S04]  /*129e0*/  STL.64 [R1+0x2e0], R44 ;  /* 0x0002e02c01007387 */ /* 0x000fe80000100a00 */
[----:B------:R-:W-:Y:S04]  /*129f0*/  STL [R1+0x888], R44 ;  /* 0x0008882c01007387 */ /* 0x000fe80000100800 */
[----:B------:R-:W-:Y:S04]  /*12a00*/  STL [R1+0x878], R45 ;  /* 0x0008782d01007387 */ /* 0x000fe80000100800 */
[----:B------:R-:W-:Y:S04]  /*12a10*/  STL [R1+0x5b4], R2 ;  /* 0x0005b40201007387 */ /* 0x000fe80000100800 */
[----:B------:R-:W-:Y:S04]  /*12a20*/  STL [R1+0x898], R2 ;  /* 0x0008980201007387 */ /* 0x000fe80000100800 */
[----:B0-----:R-:W2:Y:S04]  /*12a30*/  LDL.64 R24, [R1+0x210] ;  /* 0x0002100001187983 */ /* 0x001ea80000100a00 */
[----:B--2---:R0:W-:Y:S04]  /*12a40*/  STL.64 [R1+0x880], R24 ;  /* 0x0008801801007387 */ /* 0x0041e80000100a00 */
[----:B0-----:R-:W2:Y:S01]  /*12a50*/  LDL.64 R24, [R1+0x250] ;  /* 0x0002500001187983 */ /* 0x001ea20000100a00 */
[----:B------:R-:W0:Y:S03]  /*12a60*/  S2R R53, SR_TID.X ;  /* 0x0000000000357919 */ /* 0x000e260000002100 */
[----:B--2---:R1:W-:Y:S04]  /*12a70*/  STL.64 [R1+0x890], R24 ;  /* 0x0008901801007387 */ /* 0x0043e80000100a00 */
[----:B-1----:R-:W2:Y:S01]  /*12a80*/  LDL.64 R24, [R1+0x290] ;  /* 0x0002900001187983 */ /* 0x002ea20000100a00 */
[----:B0-----:R-:W-:-:S04]  /*12a90*/  LOP3.LUT R8, R53, 0x7f, RZ, 0xc0, !PT ;  /* 0x0000007f35087812 */ /* 0x001fc800078ec0ff */
[----:B------:R-:W-:Y:S02]  /*12aa0*/  ISETP.GE.AND P0, PT, R8, UR13, PT ;  /* 0x0000000d08007c0c */ /* 0x000fe4000bf06270 */
[----:B------:R-:W-:Y:S02]  /*12ab0*/  PRMT R2, RZ, 0x7610, R2 ;  /* 0x00007610ff027816 */ /* 0x000fe40000000002 */
[----:B------:R-:W-:Y:S01]  /*12ac0*/  PRMT R3, RZ, 0x7610, R3 ;  /* 0x00007610ff037816 */ /* 0x000fe20000000003 */
[----:B--2---:R0:W-:Y:S04]  /*12ad0*/  STL.64 [R1+0x8a0], R24 ;  /* 0x0008a01801007387 */ /* 0x0041e80000100a00 */
[----:B------:R-:W2:Y:S04]  /*12ae0*/  LDL.64 R4, [R1+0x1d0] ;  /* 0x0001d00001047983 */ /* 0x000ea80000100a00 */
[----:B------:R-:W3:Y:S01]  /*12af0*/  LDL.64 R36, [R1+0x288] ;  /* 0x0002880001247983 */ /* 0x000ee20000100a00 */
[----:B0-----:R-:W-:-:S03]  /*12b00*/  IMAD.MOV.U32 R24, RZ, RZ, R22 ;  /* 0x000000ffff187224 */ /* 0x001fc600078e0016 */
[----:B------:R-:W4:Y:S01]  /*12b10*/  LDL.64 R6, [R1+0x248] ;  /* 0x0002480001067983 */ /* 0x000f220000100a00 */
[----:B------:R-:W-:-:S03]  /*12b20*/  IMAD.MOV.U32 R25, RZ, RZ, R23 ;  /* 0x000000ffff197224 */ /* 0x000fc600078e0017 */
[----:B------:R-:W2:Y:S04]  /*12b30*/  LDL.64 R8, [R1+0x208] ;  /* 0x0002080001087983 */ /* 0x000ea80000100a00 */
[----:B------:R-:W2:Y:S04]  /*12b40*/  LDL.64 R42, [R1+0x1c8] ;  /* 0x0001c800012a7983 */ /* 0x000ea80000100a00 */
[----:B------:R-:W2:Y:S04]  /*12b50*/  LDL.64 R22, [R1+0x200] ;  /* 0x0002000001167983 */ /* 0x000ea80000100a00 */
[----:B------:R-:W2:Y:S04]  /*12b60*/  LDL.64 R52, [R1+0x1c0] ;  /* 0x0001c00001347983 */ /* 0x000ea80000100a00 */
[----:B------:R0:W-:Y:S04]  /*12b70*/  STL.S16 [R1+0x3ac], R3 ;  /* 0x0003ac0301007387 */ /* 0x0001e80000100600 */
[----:B------:R-:W2:Y:S04]  /*12b80*/  @!P0 LDG.E.U16 R2, desc[UR22][R24.64] ;  /* 0x0000001618028981 */ /* 0x000ea8000c1e1500 */
[----:B0-----:R-:W3:Y:S04]  /*12b90*/  LDL.LU R3, [R1+0x8a8] ;  /* 0x0008a80001037983 */ /* 0x001ee80000300800 */
[----:B------:R-:W3:Y:S01]  /*12ba0*/  LDL.LU.64 R24, [R1+0x8a0] ;  /* 0x0008a00001187983 */ /* 0x000ee20000300a00 */
[----:B------:R-:W-:-:S03]  /*12bb0*/  PRMT R44, RZ, 0x7610, R44 ;  /* 0x00007610ff2c7816 */ /* 0x000fc6000000002c */
[----:B--2---:R0:W-:Y:S04]  /*12bc0*/  STL [R1+0x43c], R2 ;  /* 0x00043c0201007387 */ /* 0x0041e80000100800 */
[----:B0-----:R-:W2:Y:S04]  /*12bd0*/  LDL.LU R2, [R1+0x898] ;  /* 0x0008980001027983 */ /* 0x001ea80000300800 */
[----:B---3--:R-:W3:Y:S04]  /*12be0*/  @!P0 LDG.E.U16 R44, desc[UR22][R24.64] ;  /* 0x00000016182c8981 */ /* 0x008ee8000c1e1500 */
[----:B------:R-:W2:Y:S01]  /*12bf0*/  LDL.LU.64 R24, [R1+0x890] ;  /* 0x0008900001187983 */ /* 0x000ea20000300a00 */
[----:B------:R-:W-:-:S03]  /*12c00*/  PRMT R45, RZ, 0x7610, R45 ;  /* 0x00007610ff2d7816 */ /* 0x000fc6000000002d */
[----:B---3--:R0:W-:Y:S04]  /*12c10*/  STL [R1+0x41c], R44 ;  /* 0x00041c2c01007387 */ /* 0x0081e80000100800 */
[----:B0-----:R-:W3:Y:S04]  /*12c20*/  LDL.LU R44, [R1+0x888] ;  /* 0x00088800012c7983 */ /* 0x001ee80000300800 */
[----:B--2---:R-:W2:Y:S04]  /*12c30*/  @!P0 LDG.E.U16 R45, desc[UR22][R24.64] ;  /* 0x00000016182d8981 */ /* 0x004ea8000c1e1500 */
[----:B------:R-:W2:Y:S01]  /*12c40*/  LDL.LU.64 R24, [R1+0x880] ;  /* 0x0008800001187983 */ /* 0x000ea20000300a00 */
[----:B------:R-:W-:-:S02]  /*12c50*/  PRMT R34, RZ, 0x7610, R34 ;  /* 0x00007610ff227816 */ /* 0x000fc40000000022 */
[----:B------:R-:W-:-:S06]  /*12c60*/  PRMT R35, RZ, 0x7610, R35 ;  /* 0x00007610ff237816 */ /* 0x000fcc0000000023 */
[----:B------:R-:W3:Y:S04]  /*12c70*/  @!P0 LDG.E.U16 R35, desc[UR22][R4.64] ;  /* 0x0000001604238981 */ /* 0x000ee8000c1e1500 */
[----:B--2---:R-:W2:Y:S04]  /*12c80*/  @!P0 LDG.E.U16 R34, desc[UR22][R24.64] ;  /* 0x0000001618228981 */ /* 0x004ea8000c1e1500 */
[----:B------:R0:W-:Y:S04]  /*12c90*/  STL [R1+0x3fc], R45 ;  /* 0x0003fc2d01007387 */ /* 0x0001e80000100800 */
[----:B0-----:R-:W3:Y:S04]  /*12ca0*/  LDL.LU R45, [R1+0x878] ;  /* 0x00087800012d7983 */ /* 0x001ee80000300800 */
[----:B------:R-:W3:Y:S04]  /*12cb0*/  LDL.LU.64 R24, [R1+0x870] ;  /* 0x0008700001187983 */ /* 0x000ee80000300a00 */
[----:B--2---:R0:W-:Y:S04]  /*12cc0*/  STL [R1+0x3dc], R34 ;  /* 0x0003dc2201007387 */ /* 0x0041e80000100800 */
[----:B0-----:R-:W2:Y:S04]  /*12cd0*/  LDL.LU R34, [R1+0x868] ;  /* 0x0008680001227983 */ /* 0x001ea80000300800 */
[----:B------:R-:W2:Y:S04]  /*12ce0*/  LDL.LU.64 R4, [R1+0x860] ;  /* 0x0008600001047983 */ /* 0x000ea80000300a00 */
[----:B---3--:R0:W-:Y:S04]  /*12cf0*/  STL [R1+0x3bc], R35 ;  /* 0x0003bc2301007387 */ /* 0x0081e80000100800 */
[----:B0-----:R-:W2:Y:S01]  /*12d00*/  LDL.LU R35, [R1+0x858] ;  /* 0x0008580001237983 */ /* 0x001ea20000300800 */
[----:B------:R-:W-:-:S02]  /*12d10*/  PRMT R18, RZ, 0x7610, R18 ;  /* 0x00007610ff127816 */ /* 0x000fc40000000012 */
[----:B------:R-:W-:-:S04]  /*12d20*/  PRMT R19, RZ, 0x7610, R19 ;  /* 0x00007610ff137816 */ /* 0x000fc80000000013 */
[----:B--2---:R-:W2:Y:S04]  /*12d30*/  @!P0 LDG.E.U16 R18, desc[UR22][R34.64] ;  /* 0x0000001622128981 */ /* 0x004ea8000c1e1500 */
[----:B------:R-:W3:Y:S04]  /*12d40*/  LDL.LU.64 R34, [R1+0x850] ;  /* 0x0008500001227983 */ /* 0x000ee80000300a00 */
[----:B---3--:R-:W3:Y:S04]  /*12d50*/  @!P0 LDG.E.U16 R19, desc[UR22][R34.64] ;  /* 0x0000001622138981 */ /* 0x008ee8000c1e1500 */
[----:B--2---:R0:W-:Y:S04]  /*12d60*/  STL [R1+0x39c], R18 ;  /* 0x00039c1201007387 */ /* 0x0041e80000100800 */
[----:B0-----:R-:W2:Y:S04]  /*12d70*/  LDL.LU R18, [R1+0x848] ;  /* 0x0008480001127983 */ /* 0x001ea80000300800 */
[----:B---3--:R0:W-:Y:S04]  /*12d80*/  STL [R1+0x37c], R19 ;  /* 0x00037c1301007387 */ /* 0x0081e80000100800 */
[----:B0-----:R-:W2:Y:S01]  /*12d90*/  LDL.LU R19, [R1+0x844] ;  /* 0x0008440001137983 */ /* 0x001ea20000300800 */
[----:B------:R-:W-:-:S02]  /*12da0*/  PRMT R20, RZ, 0x7610, R20 ;  /* 0x00007610ff147816 */ /* 0x000fc40000000014 */
[----:B------:R-:W-:Y:S02]  /*12db0*/  PRMT R21, RZ, 0x7610, R21 ;  /* 0x00007610ff157816 */ /* 0x000fe40000000015 */
[----:B------:R-:W-:Y:S02]  /*12dc0*/  PRMT R50, RZ, 0x7610, R50 ;  /* 0x00007610ff327816 */ /* 0x000fe40000000032 */
[----:B------:R-:W-:Y:S02]  /*12dd0*/  PRMT R51, RZ, 0x7610, R51 ;  /* 0x00007610ff337816 */ /* 0x000fe40000000033 */
[----:B------:R-:W3:Y:S01]  /*12de0*/  @!P0 LDG.E.U16 R21, desc[UR22][R44.64] ;  /* 0x000000162c158981 */ /* 0x000ee2000c1e1500 */
[----:B------:R-:W-:-:S03]  /*12df0*/  PRMT R32, RZ, 0x7610, R32 ;  /* 0x00007610ff207816 */ /* 0x000fc60000000020 */
[----:B------:R-:W3:Y:S01]  /*12e00*/  @!P0 LDG.E.U16 R50, desc[UR22][R36.64] ;  /* 0x0000001624328981 */ /* 0x000ee2000c1e1500 */
[----:B------:R-:W-:-:S03]  /*12e10*/  PRMT R33, RZ, 0x7610, R33 ;  /* 0x00007610ff217816 */ /* 0x000fc60000000021 */
[----:B----4-:R-:W4:Y:S04]  /*12e20*/  @!P0 LDG.E.U16 R51, desc[UR22][R6.64] ;  /* 0x0000001606338981 */ /* 0x010f28000c1e1500 */
[----:B------:R-:W3:Y:S04]  /*12e30*/  @!P0 LDG.E.U16 R32, desc[UR22][R8.64] ;  /* 0x0000001608208981 */ /* 0x000ee8000c1e1500 */
[----:B------:R-:W3:Y:S04]  /*12e40*/  @!P0 LDG.E.U16 R33, desc[UR22][R42.64] ;  /* 0x000000162a218981 */ /* 0x000ee8000c1e1500 */
[----:B--2---:R-:W2:Y:S04]  /*12e50*/  @!P0 LDG.E.U16 R20, desc[UR22][R18.64] ;  /* 0x0000001612148981 */ /* 0x004ea8000c1e1500 */
[----:B------:R-:W-:Y:S04]  /*12e60*/  STL [R1+0x5bc], R34 ;  /* 0x0005bc2201007387 */ /* 0x000fe80000100800 */
[----:B------:R-:W-:Y:S04]  /*12e70*/  STL [R1+0x5b8], R35 ;  /* 0x0005b82301007387 */ /* 0x000fe80000100800 */
[----:B--2---:R0:W-:Y:S04]  /*12e80*/  STL [R1+0x35c], R20 ;  /* 0x00035c1401007387 */ /* 0x0041e80000100800 */
[----:B0-----:R-:W2:Y:S04]  /*12e90*/  LDL.LU R20, [R1+0x840] ;  /* 0x0008400001147983 */ /* 0x001ea80000300800 */
[----:B------:R-:W-:Y:S04]  /*12ea0*/  STL [R1+0x5c4], R18 ;  /* 0x0005c41201007387 */ /* 0x000fe80000100800 */
[----:B------:R-:W-:Y:S04]  /*12eb0*/  STL [R1+0x5c0], R19 ;  /* 0x0005c01301007387 */ /* 0x000fe80000100800 */
[----:B------:R-:W2:Y:S04]  /*12ec0*/  LDL.LU.64 R44, [R1+0x838] ;  /* 0x00083800012c7983 */ /* 0x000ea80000300a00 */
[----:B---3--:R0:W-:Y:S04]  /*12ed0*/  STL [R1+0x438], R21 ;  /* 0x0004381501007387 */ /* 0x0081e80000100800 */
[----:B0-----:R-:W3:Y:S04]  /*12ee0*/  LDL.LU R21, [R1+0x830] ;  /* 0x0008300001157983 */ /* 0x001ee80000300800 */
[----:B------:R-:W2:Y:S04]  /*12ef0*/  LDL.LU.64 R36, [R1+0x828] ;  /* 0x0008280001247983 */ /* 0x000ea80000300a00 */
[----:B------:R0:W-:Y:S04]  /*12f00*/  STL [R1+0x418], R50 ;  /* 0x0004183201007387 */ /* 0x0001e80000100800 */
[----:B0-----:R-:W2:Y:S04]  /*12f10*/  LDL.LU R50, [R1+0x820] ;  /* 0x0008200001327983 */ /* 0x001ea80000300800 */
[----:B------:R-:W2:Y:S04]  /*12f20*/  LDL.LU.64 R6, [R1+0x818] ;  /* 0x0008180001067983 */ /* 0x000ea80000300a00 */
[----:B----4-:R0:W-:Y:S04]  /*12f30*/  STL [R1+0x3f8], R51 ;  /* 0x0003f83301007387 */ /* 0x0101e80000100800 */
[----:B0-----:R-:W2:Y:S04]  /*12f40*/  LDL.LU R51, [R1+0x810] ;  /* 0x0008100001337983 */ /* 0x001ea80000300800 */
[----:B------:R-:W4:Y:S04]  /*12f50*/  LDL.LU.64 R8, [R1+0x808] ;  /* 0x0008080001087983 */ /* 0x000f280000300a00 */
[----:B------:R0:W-:Y:S04]  /*12f60*/  STL [R1+0x3d8], R32 ;  /* 0x0003d82001007387 */ /* 0x0001e80000100800 */
[----:B0-----:R-:W2:Y:S04]  /*12f70*/  LDL.LU R32, [R1+0x800] ;  /* 0x0008000001207983 */ /* 0x001ea80000300800 */
[----:B------:R-:W2:Y:S04]  /*12f80*/  LDL.LU.64 R42, [R1+0x7f8] ;  /* 0x0007f800012a7983 */ /* 0x000ea80000300a00 */
[----:B------:R0:W-:Y:S04]  /*12f90*/  STL [R1+0x3b8], R33 ;  /* 0x0003b82101007387 */ /* 0x0001e80000100800 */
[----:B0-----:R-:W2:Y:S01]  /*12fa0*/  LDL.LU R33, [R1+0x7f0] ;  /* 0x0007f00001217983 */ /* 0x001ea20000300800 */
[----:B------:R-:W-:-:S02]  /*12fb0*/  PRMT R16, RZ, 0x7610, R16 ;  /* 0x00007610ff107816 */ /* 0x000fc40000000010 */
[----:B------:R-:W-:-:S04]  /*12fc0*/  PRMT R17, RZ, 0x7610, R17 ;  /* 0x00007610ff117816 */ /* 0x000fc80000000011 */
[----:B--2---:R-:W2:Y:S04]  /*12fd0*/  @!P0 LDG.E.U16 R16, desc[UR22][R32.64] ;  /* 0x0000001620108981 */ /* 0x004ea8000c1e1500 */
[----:B------:R-:W2:Y:S04]  /*12fe0*/  LDL.LU.64 R32, [R1+0x7e8] ;  /* 0x0007e80001207983 */ /* 0x000ea80000300a00 */
[----:B--2---:R-:W2:Y:S04]  /*12ff0*/  @!P0 LDG.E.U16 R17, desc[UR22][R32.64] ;  /* 0x0000001620118981 */ /* 0x004ea8000c1e1500 */
[----:B------:R0:W-:Y:S04]  /*13000*/  STL [R1+0x398], R16 ;  /* 0x0003981001007387 */ /* 0x0001e80000100800 */
[----:B0-----:R-:W3:Y:S04]  /*13010*/  LDL.LU R16, [R1+0x7e0] ;  /* 0x0007e00001107983 */ /* 0x001ee80000300800 */
[----:B--2---:R0:W-:Y:S04]  /*13020*/  STL [R1+0x378], R17 ;  /* 0x0003781101007387 */ /* 0x0041e80000100800 */
[----:B0-----:R-:W3:Y:S01]  /*13030*/  LDL.LU R17, [R1+0x7dc] ;  /* 0x0007dc0001117983 */ /* 0x001ee20000300800 */
[----:B------:R-:W-:-:S02]  /*13040*/  PRMT R46, RZ, 0x7610, R46 ;  /* 0x00007610ff2e7816 */ /* 0x000fc4000000002e */
[----:B------:R-:W-:-:S06]  /*13050*/  PRMT R47, RZ, 0x7610, R47 ;  /* 0x00007610ff2f7816 */ /* 0x000fcc000000002f */
[----:B------:R-:W2:Y:S04]  /*13060*/  @!P0 LDG.E.U16 R47, desc[UR22][R24.64] ;  /* 0x00000016182f8981 */ /* 0x000ea8000c1e1500 */
[----:B---3--:R-:W3:Y:S01]  /*13070*/  @!P0 LDG.E.U16 R46, desc[UR22][R16.64] ;  /* 0x00000016102e8981 */ /* 0x008ee2000c1e1500 */
[----:B------:R-:W-:-:S03]  /*13080*/  PRMT R40, RZ, 0x7610, R40 ;  /* 0x00007610ff287816 */ /* 0x000fc60000000028 */
[----:B------:R-:W-:Y:S04]  /*13090*/  STL [R1+0x5cc], R32 ;  /* 0x0005cc2001007387 */ /* 0x000fe80000100800 */
[----:B------:R-:W-:Y:S04]  /*130a0*/  STL [R1+0x5c8], R33 ;  /* 0x0005c82101007387 */ /* 0x000fe80000100800 */
[----:B------:R-:W2:Y:S04]  /*130b0*/  @!P0 LDG.E.U16 R40, desc[UR22][R50.64] ;  /* 0x0000001632288981 */ /* 0x000ea8000c1e1500 */
[----:B---3--:R0:W-:Y:S04]  /*130c0*/  STL [R1+0x358], R46 ;  /* 0x0003582e01007387 */ /* 0x0081e80000100800 */
[----:B0-----:R-:W3:Y:S04]  /*130d0*/  LDL.LU R46, [R1+0x7d8] ;  /* 0x0007d800012e7983 */ /* 0x001ee80000300800 */
[----:B------:R-:W-:Y:S04]  /*130e0*/  STL [R1+0x5d4], R16 ;  /* 0x0005d41001007387 */ /* 0x000fe80000100800 */
[----:B------:R-:W-:Y:S04]  /*130f0*/  STL [R1+0x5d0], R17 ;  /* 0x0005d01101007387 */ /* 0x000fe80000100800 */
[----:B------:R-:W3:Y:S04]  /*13100*/  LDL.LU.64 R24, [R1+0x7d0] ;  /* 0x0007d00001187983 */ /* 0x000ee80000300a00 */
[----:B--2---:R0:W-:Y:S04]  /*13110*/  STL [R1+0x434], R47 ;  /* 0x0004342f01007387 */ /* 0x0041e80000100800 */
[----:B0-----:R-:W2:Y:S04]  /*13120*/  LDL.LU R47, [R1+0x7c8] ;  /* 0x0007c800012f7983 */ /* 0x001ea80000300800 */
[----:B------:R-:W2:Y:S01]  /*13130*/  LDL.LU.64 R50, [R1+0x7c0] ;  /* 0x0007c00001327983 */ /* 0x000ea20000300a00 */
[----:B------:R-:W-:-:S02]  /*13140*/  PRMT R41, RZ, 0x7610, R41 ;  /* 0x00007610ff297816 */ /* 0x000fc40000000029 */
[----:B------:R-:W-:Y:S02]  /*13150*/  PRMT R30, RZ, 0x7610, R30 ;  /* 0x00007610ff1e7816 */ /* 0x000fe4000000001e */
[----:B------:R-:W-:-:S04]  /*13160*/  PRMT R31, RZ, 0x7610, R31 ;  /* 0x00007610ff1f7816 */ /* 0x000fc8000000001f */
[----:B------:R-:W3:Y:S04]  /*13170*/  @!P0 LDG.E.U16 R30, desc[UR22][R22.64] ;  /* 0x00000016161e8981 */ /* 0x000ee8000c1e1500 */
        /* <DEDUP_REMOVED lines=9> */
[----:B0-----:R-:W3:Y:S04]  /*13210*/  LDL.LU R30, [R1+0x798] ;  /* 0x00079800011e7983 */ /* 0x001ee80000300800 */
[----:B------:R-:W2:Y:S04]  /*13220*/  LDL.LU.64 R52, [R1+0x790] ;  /* 0x0007900001347983 */ /* 0x000ea80000300a00 */
[----:B------:R0:W-:Y:S04]  /*13230*/  STL [R1+0x3b4], R31 ;  /* 0x0003b41f01007387 */ /* 0x0001e80000100800 */
[----:B0-----:R-:W3:Y:S01]  /*13240*/  LDL.LU R31, [R1+0x788] ;  /* 0x00078800011f7983 */ /* 0x001ee20000300800 */
[----:B------:R-:W-:-:S02]  /*13250*/  PRMT R14, RZ, 0x7610, R14 ;  /* 0x00007610ff0e7816 */ /* 0x000fc4000000000e */
[----:B------:R-:W-:-:S04]  /*13260*/  PRMT R15, RZ, 0x7610, R15 ;  /* 0x00007610ff0f7816 */ /* 0x000fc8000000000f */
[----:B---3--:R-:W3:Y:S04]  /*13270*/  @!P0 LDG.E.U16 R14, desc[UR22][R30.64] ;  /* 0x000000161e0e8981 */ /* 0x008ee8000c1e1500 */
[----:B------:R-:W2:Y:S04]  /*13280*/  LDL.LU.64 R30, [R1+0x780] ;  /* 0x00078000011e7983 */ /* 0x000ea80000300a00 */
[----:B--2---:R-:W2:Y:S04]  /*13290*/  @!P0 LDG.E.U16 R15, desc[UR22][R30.64] ;  /* 0x000000161e0f8981 */ /* 0x004ea8000c1e1500 */
[----:B---3--:R0:W-:Y:S04]  /*132a0*/  STL [R1+0x394], R14 ;  /* 0x0003940e01007387 */ /* 0x0081e80000100800 */
[----:B0-----:R-:W3:Y:S04]  /*132b0*/  LDL.LU R14, [R1+0x778] ;  /* 0x00077800010e7983 */ /* 0x001ee80000300800 */
[----:B--2---:R0:W-:Y:S04]  /*132c0*/  STL [R1+0x374], R15 ;  /* 0x0003740f01007387 */ /* 0x0041e80000100800 */
[----:B0-----:R-:W3:Y:S01]  /*132d0*/  LDL.LU R15, [R1+0x774] ;  /* 0x00077400010f7983 */ /* 0x001ee20000300800 */
[----:B------:R-:W-:-:S02]  /*132e0*/  PRMT R26, RZ, 0x7610, R26 ;  /* 0x00007610ff1a7816 */ /* 0x000fc4000000001a */
[----:B------:R-:W-:Y:S02]  /*132f0*/  PRMT R27, RZ, 0x7610, R27 ;  /* 0x00007610ff1b7816 */ /* 0x000fe4000000001b */
[----:B------:R-:W-:Y:S01]  /*13300*/  PRMT R10, RZ, 0x7610, R10 ;  /* 0x00007610ff0a7816 */ /* 0x000fe2000000000a */
[----:B------:R-:W-:Y:S01]  /*13310*/  STL [R1+0x5dc], R30 ;  /* 0x0005dc1e01007387 */ /* 0x000fe20000100800 */
[----:B------:R-:W-:-:S03]  /*13320*/  PRMT R11, RZ, 0x7610, R11 ;  /* 0x00007610ff0b7816 */ /* 0x000fc6000000000b */
[----:B------:R-:W2:Y:S04]  /*13330*/  @!P0 LDG.E.U16 R27, desc[UR22][R44.64] ;  /* 0x000000162c1b8981 */ /* 0x000ea8000c1e1500 */
[----:B---3--:R-:W3:Y:S04]  /*13340*/  @!P0 LDG.E.U16 R26, desc[UR22][R14.64] ;  /* 0x000000160e1a8981 */ /* 0x008ee8000c1e1500 */
[----:B------:R0:W-:Y:S04]  /*13350*/  STL [R1+0x5d8], R31 ;  /* 0x0005d81f01007387 */ /* 0x0001e80000100800 */
[----:B----4-:R-:W4:Y:S04]  /*13360*/  @!P0 LDG.E.U16 R10, desc[UR22][R8.64] ;  /* 0x00000016080a8981 */ /* 0x010f28000c1e1500 */
[----:B------:R-:W2:Y:S04]  /*13370*/  @!P0 LDG.E.U16 R11, desc[UR22][R50.64] ;  /* 0x00000016320b8981 */ /* 0x000ea8000c1e1500 */
[----:B0-----:R-:W2:Y:S04]  /*13380*/  LDL.LU R31, [R1+0x3ac] ;  /* 0x0003ac00011f7983 */ /* 0x001ea80000300800 */
[----:B---3--:R0:W-:Y:S04]  /*13390*/  STL [R1+0x354], R26 ;  /* 0x0003541a01007387 */ /* 0x0081e80000100800 */
[----:B0-----:R-:W3:Y:S04]  /*133a0*/  LDL.LU R26, [R1+0x770] ;  /* 0x00077000011a7983 */ /* 0x001ee80000300800 */
[----:B------:R-:W-:Y:S04]  /*133b0*/  STL [R1+0x5e4], R14 ;  /* 0x0005e40e01007387 */ /* 0x000fe80000100800 */
[----:B------:R-:W-:Y:S04]  /*133c0*/  STL [R1+0x5e0], R15 ;  /* 0x0005e00f01007387 */ /* 0x000fe80000100800 */
[----:B------:R-:W3:Y:S01]  /*133d0*/  LDL.LU.64 R44, [R1+0x768] ;  /* 0x00076800012c7983 */ /* 0x000ee20000300a00 */
[----:B------:R-:W-:-:S03]  /*133e0*/  PRMT R28, RZ, 0x7610, R28 ;  /* 0x00007610ff1c7816 */ /* 0x000fc6000000001c */
[----:B--2---:R0:W-:Y:S04]  /*133f0*/  STL [R1+0x430], R27 ;  /* 0x0004301b01007387 */ /* 0x0041e80000100800 */
[----:B0-----:R-:W2:Y:S04]  /*13400*/  LDL.LU R27, [R1+0x760] ;  /* 0x00076000011b7983 */ /* 0x001ea80000300800 */
[----:B------:R-:W2:Y:S04]  /*13410*/  LDL.LU.64 R8, [R1+0x758] ;  /* 0x0007580001087983 */ /* 0x000ea80000300a00 */
[----:B----4-:R0:W-:Y:S04]  /*13420*/  STL [R1+0x410], R10 ;  /* 0x0004100a01007387 */ /* 0x0101e80000100800 */
[----:B0-----:R-:W4:Y:S04]  /*13430*/  LDL.LU R10, [R1+0x750] ;  /* 0x00075000010a7983 */ /* 0x001f280000300800 */
[----:B------:R-:W2:Y:S04]  /*13440*/  LDL.LU.64 R50, [R1+0x748] ;  /* 0x0007480001327983 */ /* 0x000ea80000300a00 */
[----:B------:R0:W-:Y:S04]  /*13450*/  STL [R1+0x3f0], R11 ;  /* 0x0003f00b01007387 */ /* 0x0001e80000100800 */
[----:B0-----:R-:W4:Y:S04]  /*13460*/  LDL.LU R11, [R1+0x740] ;  /* 0x00074000010b7983 */ /* 0x001f280000300800 */
[----:B---3--:R-:W3:Y:S04]  /*13470*/  @!P0 LDG.E.U16 R28, desc[UR22][R44.64] ;  /* 0x000000162c1c8981 */ /* 0x008ee8000c1e1500 */
[----:B------:R-:W3:Y:S01]  /*13480*/  LDL.LU.64 R44, [R1+0x738] ;  /* 0x00073800012c7983 */ /* 0x000ee20000300a00 */
[----:B------:R-:W-:-:S02]  /*13490*/  PRMT R29, RZ, 0x7610, R29 ;  /* 0x00007610ff1d7816 */ /* 0x000fc4000000001d */
[----:B------:R-:W-:Y:S02]  /*134a0*/  PRMT R12, RZ, 0x7610, R12 ;  /* 0x00007610ff0c7816 */ /* 0x000fe4000000000c */
[----:B------:R-:W-:Y:S02]  /*134b0*/  PRMT R13, RZ, 0x7610, R13 ;  /* 0x00007610ff0d7816 */ /* 0x000fe4000000000d */
[----:B------:R-:W-:Y:S02]  /*134c0*/  PRMT R48, RZ, 0x7610, R48 ;  /* 0x00007610ff307816 */ /* 0x000fe40000000030 */
[----:B------:R-:W-:Y:S02]  /*134d0*/  PRMT R49, RZ, 0x7610, R49 ;  /* 0x00007610ff317816 */ /* 0x000fe40000000031 */
[----:B------:R-:W-:Y:S02]  /*134e0*/  PRMT R38, RZ, 0x7610, R38 ;  /* 0x00007610ff267816 */ /* 0x000fe40000000026 */
[----:B------:R-:W-:-:S02]  /*134f0*/  PRMT R39, RZ, 0x7610, R39 ;  /* 0x00007610ff277816 */ /* 0x000fc40000000027 */
[----:B------:R-:W3:Y:S01]  /*13500*/  @!P0 LDG.E.U16 R49, desc[UR22][R20.64] ;  /* 0x0000001614318981 */ /* 0x000ee2000c1e1500 */
[----:B------:R-:W-:-:S03]  /*13510*/  PRMT R0, RZ, 0x7610, R0 ;  /* 0x00007610ff007816 */ /* 0x000fc60000000000 */
[----:B------:R-:W3:Y:S04]  /*13520*/  @!P0 LDG.E.U16 R38, desc[UR22][R42.64] ;  /* 0x000000162a268981 */ /* 0x000ee8000c1e1500 */
[----:B------:R-:W3:Y:S04]  /*13530*/  @!P0 LDG.E.U16 R39, desc[UR22][R40.64] ;  /* 0x0000001628278981 */ /* 0x000ee8000c1e1500 */
[----:B--2---:R-:W2:Y:S04]  /*13540*/  @!P0 LDG.E.U16 R0, desc[UR22][R26.64] ;  /* 0x000000161a008981 */ /* 0x004ea8000c1e1500 */
[----:B----4-:R-:W4:Y:S04]  /*13550*/  @!P0 LDG.E.U16 R31, desc[UR22][R10.64] ;  /* 0x000000160a1f8981 */ /* 0x010f28000c1e1500 */
[----:B---3--:R-:W3:Y:S04]  /*13560*/  @!P0 LDG.E.U16 R29, desc[UR22][R44.64] ;  /* 0x000000162c1d8981 */ /* 0x008ee8000c1e1500 */
[----:B------:R0:W-:Y:S04]  /*13570*/  STL [R1+0x3d0], R28 ;  /* 0x0003d01c01007387 */ /* 0x0001e80000100800 */
[----:B0-----:R-:W2:Y:S04]  /*13580*/  LDL.LU R28, [R1+0x730] ;  /* 0x00073000011c7983 */ /* 0x001ea80000300800 */
[----:B------:R-:W2:Y:S04]  /*13590*/  LDL.LU.64 R44, [R1+0x728] ;  /* 0x00072800012c7983 */ /* 0x000ea80000300a00 */
[----:B---3--:R0:W-:Y:S04]  /*135a0*/  STL [R1+0x3b0], R29 ;  /* 0x0003b01d01007387 */ /* 0x0081e80000100800 */
[----:B0-----:R-:W3:Y:S04]  /*135b0*/  LDL.LU R29, [R1+0x724] ;  /* 0x00072400011d7983 */ /* 0x001ee80000300800 */
[----:B--2---:R-:W2:Y:S04]  /*135c0*/  @!P0 LDG.E.U16 R12, desc[UR22][R44.64] ;  /* 0x000000162c0c8981 */ /* 0x004ea8000c1e1500 */
[----:B---3--:R-:W3:Y:S04]  /*135d0*/  @!P0 LDG.E.U16 R13, desc[UR22][R28.64] ;  /* 0x000000161c0d8981 */ /* 0x008ee8000c1e1500 */
[----:B--2---:R0:W-:Y:S04]  /*135e0*/  STL [R1+0x390], R12 ;  /* 0x0003900c01007387 */ /* 0x0041e80000100800 */
[----:B0-----:R-:W2:Y:S04]  /*135f0*/  LDL.LU R12, [R1+0x720] ;  /* 0x00072000010c7983 */ /* 0x001ea80000300800 */
[----:B------:R-:W-:Y:S04]  /*13600*/  STL [R1+0x5ec], R44 ;  /* 0x0005ec2c01007387 */ /* 0x000fe80000100800 */
[----:B------:R-:W-:Y:S04]  /*13610*/  STL [R1+0x5e8], R45 ;  /* 0x0005e82d01007387 */ /* 0x000fe80000100800 */
[----:B---3--:R0:W-:Y:S04]  /*13620*/  STL [R1+0x370], R13 ;  /* 0x0003700d01007387 */ /* 0x0081e80000100800 */
[----:B0-----:R-:W2:Y:S04]  /*13630*/  LDL.LU R13, [R1+0x71c] ;  /* 0x00071c00010d7983 */ /* 0x001ea80000300800 */
[----:B--2---:R-:W2:Y:S04]  /*13640*/  @!P0 LDG.E.U16 R48, desc[UR22][R12.64] ;  /* 0x000000160c308981 */ /* 0x004ea8000c1e1500 */
[----:B------:R-:W-:Y:S04]  /*13650*/  STL [R1+0x5f4], R28 ;  /* 0x0005f41c01007387 */ /* 0x000fe80000100800 */
[----:B------:R-:W-:Y:S04]  /*13660*/  STL [R1+0x5f0], R29 ;  /* 0x0005f01d01007387 */ /* 0x000fe80000100800 */
[----:B--2---:R0:W-:Y:S04]  /*13670*/  STL [R1+0x350], R48 ;  /* 0x0003503001007387 */ /* 0x0041e80000100800 */
[----:B0-----:R-:W2:Y:S04]  /*13680*/  LDL.LU R48, [R1+0x718] ;  /* 0x0007180001307983 */ /* 0x001ea80000300800 */
[----:B------:R-:W-:Y:S04]  /*13690*/  STL [R1+0x5fc], R12 ;  /* 0x0005fc0c01007387 */ /* 0x000fe80000100800 */
[----:B------:R-:W-:Y:S04]  /*136a0*/  STL [R1+0x5f8], R13 ;  /* 0x0005f80d01007387 */ /* 0x000fe80000100800 */
[----:B------:R-:W3:Y:S04]  /*136b0*/  LDL.LU.64 R20, [R1+0x710] ;  /* 0x0007100001147983 */ /* 0x000ee80000300a00 */
[----:B------:R0:W-:Y:S04]  /*136c0*/  STL [R1+0x42c], R49 ;  /* 0x00042c3101007387 */ /* 0x0001e80000100800 */
[----:B0-----:R-:W2:Y:S04]  /*136d0*/  LDL.LU R49, [R1+0x708] ;  /* 0x0007080001317983 */ /* 0x001ea80000300800 */
[----:B------:R-:W2:Y:S04]  /*136e0*/  LDL.LU.64 R42, [R1+0x700] ;  /* 0x00070000012a7983 */ /* 0x000ea80000300a00 */
[----:B------:R0:W-:Y:S04]  /*136f0*/  STL [R1+0x40c], R38 ;  /* 0x00040c2601007387 */ /* 0x0001e80000100800 */
[----:B0-----:R-:W3:Y:S04]  /*13700*/  LDL.LU R38, [R1+0x6f8] ;  /* 0x0006f80001267983 */ /* 0x001ee80000300800 */
[----:B------:R-:W3:Y:S04]  /*13710*/  LDL.LU.64 R40, [R1+0x6f0] ;  /* 0x0006f00001287983 */ /* 0x000ee80000300a00 */
[----:B------:R0:W-:Y:S04]  /*13720*/  STL [R1+0x3ec], R39 ;  /* 0x0003ec2701007387 */ /* 0x0001e80000100800 */
[----:B0-----:R-:W3:Y:S04]  /*13730*/  LDL.LU R39, [R1+0x6e8] ;  /* 0x0006e80001277983 */ /* 0x001ee80000300800 */
[----:B------:R-:W3:Y:S04]  /*13740*/  LDL.LU.64 R26, [R1+0x6e0] ;  /* 0x0006e000011a7983 */ /* 0x000ee80000300a00 */
[----:B------:R0:W-:Y:S04]  /*13750*/  STL [R1+0x3cc], R0 ;  /* 0x0003cc0001007387 */ /* 0x0001e80000100800 */
[----:B0-----:R-:W4:Y:S04]  /*13760*/  LDL.LU R0, [R1+0x6d8] ;  /* 0x0006d80001007983 */ /* 0x001f280000300800 */
[----:B------:R-:W4:Y:S01]  /*13770*/  LDL.LU.64 R10, [R1+0x6d0] ;  /* 0x0006d000010a7983 */ /* 0x000f220000300a00 */
[----:B------:R-:W-:-:S02]  /*13780*/  PRMT R3, RZ, 0x7610, R3 ;  /* 0x00007610ff037816 */ /* 0x000fc40000000003 */
[----:B------:R-:W-:Y:S02]  /*13790*/  PRMT R12, RZ, 0x7610, R12 ;  /* 0x00007610ff0c7816 */ /* 0x000fe4000000000c */
[----:B------:R-:W-:Y:S02]  /*137a0*/  PRMT R28, RZ, 0x7610, R28 ;  /* 0x00007610ff1c7816 */ /* 0x000fe4000000001c */
[----:B------:R-:W-:Y:S02]  /*137b0*/  PRMT R29, RZ, 0x7610, R29 ;  /* 0x00007610ff1d7816 */ /* 0x000fe4000000001d */
[----:B------:R-:W-:Y:S02]  /*137c0*/  PRMT R44, RZ, 0x7610, R44 ;  /* 0x00007610ff2c7816 */ /* 0x000fe4000000002c */
[----:B------:R-:W-:Y:S02]  /*137d0*/  PRMT R45, RZ, 0x7610, R45 ;  /* 0x00007610ff2d7816 */ /* 0x000fe4000000002d */
[----:B------:R-:W4:Y:S04]  /*137e0*/  @!P0 LDG.E.U16 R29, desc[UR22][R36.64] ;  /* 0x00000016241d8981 */ /* 0x000f28000c1e1500 */
[----:B------:R-:W4:Y:S04]  /*137f0*/  @!P0 LDG.E.U16 R44, desc[UR22][R24.64] ;  /* 0x00000016182c8981 */ /* 0x000f28000c1e1500 */
[----:B------:R-:W4:Y:S04]  /*13800*/  @!P0 LDG.E.U16 R45, desc[UR22][R22.64] ;  /* 0x00000016162d8981 */ /* 0x000f28000c1e1500 */
[----:B--2---:R-:W2:Y:S04]  /*13810*/  @!P0 LDG.E.U16 R3, desc[UR22][R42.64] ;  /* 0x000000162a038981 */ /* 0x004ea8000c1e1500 */
[----:B---3--:R-:W3:Y:S04]  /*13820*/  @!P0 LDG.E.U16 R12, desc[UR22][R26.64] ;  /* 0x000000161a0c8981 */ /* 0x008ee8000c1e1500 */
[----:B----4-:R-:W4:Y:S04]  /*13830*/  @!P0 LDG.E.U16 R28, desc[UR22][R10.64] ;  /* 0x000000160a1c8981 */ /* 0x010f28000c1e1500 */
[----:B------:R-:W-:Y:S01]  /*13840*/  STL [R1+0x604], R31 ;  /* 0x0006041f01007387 */ /* 0x000fe20000100800 */
[----:B------:R-:W-:-:S06]  /*13850*/  PRMT R14, RZ, 0x7610, R14 ;  /* 0x00007610ff0e7816 */ /* 0x000fcc000000000e */
[----:B------:R-:W4:Y:S04]  /*13860*/  @!P0 LDG.E.U16 R14, desc[UR22][R8.64] ;  /* 0x00000016080e8981 */ /* 0x000f28000c1e1500 */
[----:B--2---:R0:W-:Y:S04]  /*13870*/  STL [R1+0x38c], R3 ;  /* 0x00038c0301007387 */ /* 0x0041e80000100800 */
[----:B0-----:R-:W2:Y:S04]  /*13880*/  LDL.LU R3, [R1+0x6c8] ;  /* 0x0006c80001037983 */ /* 0x001ea80000300800 */
[----:B------:R-:W-:Y:S04]  /*13890*/  STL [R1+0x608], R42 ;  /* 0x0006082a01007387 */ /* 0x000fe80000100800 */
[----:B------:R-:W-:Y:S04]  /*138a0*/  STL [R1+0x600], R43 ;  /* 0x0006002b01007387 */ /* 0x000fe80000100800 */
[----:B---3--:R-:W-:Y:S04]  /*138b0*/  STL [R1+0x614], R12 ;  /* 0x0006140c01007387 */ /* 0x008fe80000100800 */
[----:B------:R-:W-:Y:S04]  /*138c0*/  STL [R1+0x610], R26 ;  /* 0x0006101a01007387 */ /* 0x000fe80000100800 */
[----:B------:R-:W-:Y:S04]  /*138d0*/  STL [R1+0x60c], R27 ;  /* 0x00060c1b01007387 */ /* 0x000fe80000100800 */
[----:B----4-:R-:W-:Y:S04]  /*138e0*/  STL [R1+0x620], R28 ;  /* 0x0006201c01007387 */ /* 0x010fe80000100800 */
[----:B------:R-:W-:Y:S04]  /*138f0*/  STL [R1+0x61c], R10 ;  /* 0x00061c0a01007387 */ /* 0x000fe80000100800 */
[----:B------:R-:W-:Y:S04]  /*13900*/  STL [R1+0x618], R11 ;  /* 0x0006180b01007387 */ /* 0x000fe80000100800 */
[----:B------:R-:W3:Y:S04]  /*13910*/  LDL.LU.64 R36, [R1+0x6c0] ;  /* 0x0006c00001247983 */ /* 0x000ee80000300a00 */
[----:B------:R-:W-:Y:S04]  /*13920*/  STL [R1+0x624], R29 ;  /* 0x0006241d01007387 */ /* 0x000fe80000100800 */
[----:B------:R-:W4:Y:S04]  /*13930*/  LDL.LU.64 R24, [R1+0x6b8] ;  /* 0x0006b80001187983 */ /* 0x000f280000300a00 */
[----:B------:R-:W-:Y:S04]  /*13940*/  STL [R1+0x628], R44 ;  /* 0x0006282c01007387 */ /* 0x000fe80000100800 */
[----:B------:R-:W2:Y:S04]  /*13950*/  LDL.LU.64 R22, [R1+0x6b0] ;  /* 0x0006b00001167983 */ /* 0x000ea80000300a00 */
[----:B------:R-:W-:Y:S04]  /*13960*/  STL [R1+0x62c], R45 ;  /* 0x00062c2d01007387 */ /* 0x000fe80000100800 */
[----:B------:R-:W2:Y:S01]  /*13970*/  LDL.LU.64 R8, [R1+0x6a8] ;  /* 0x0006a80001087983 */ /* 0x000ea20000300a00 */
[----:B------:R-:W-:-:S02]  /*13980*/  PRMT R35, RZ, 0x7610, R35 ;  /* 0x00007610ff237816 */ /* 0x000fc40000000023 */
[----:B------:R-:W-:Y:S02]  /*13990*/  PRMT R15, RZ, 0x7610, R15 ;  /* 0x00007610ff0f7816 */ /* 0x000fe4000000000f */
[----:B------:R-:W-:Y:S02]  /*139a0*/  PRMT R30, RZ, 0x7610, R30 ;  /* 0x00007610ff1e7816 */ /* 0x000fe4000000001e */
[----:B------:R-:W3:Y:S01]  /*139b0*/  @!P0 LDG.E.U16 R35, desc[UR22][R20.64] ;  /* 0x0000001614238981 */ /* 0x000ee2000c1e1500 */
[----:B------:R-:W-:-:S03]  /*139c0*/  PRMT R16, RZ, 0x7610, R16 ;  /* 0x00007610ff107816 */ /* 0x000fc60000000010 */
[----:B------:R-:W3:Y:S01]  /*139d0*/  @!P0 LDG.E.U16 R15, desc[UR22][R40.64] ;  /* 0x00000016280f8981 */ /* 0x000ee2000c1e1500 */
[----:B------:R-:W-:-:S06]  /*139e0*/  PRMT R17, RZ, 0x7610, R17 ;  /* 0x00007610ff117816 */ /* 0x000fcc0000000011 */
[----:B------:R-:W3:Y:S04]  /*139f0*/  @!P0 LDG.E.U16 R17, desc[UR22][R6.64] ;  /* 0x0000001606118981 */ /* 0x000ee8000c1e1500 */
[----:B----4-:R-:W4:Y:S04]  /*13a00*/  @!P0 LDG.E.U16 R30, desc[UR22][R24.64] ;  /* 0x00000016181e8981 */ /* 0x010f28000c1e1500 */
[----:B--2---:R-:W2:Y:S04]  /*13a10*/  @!P0 LDG.E.U16 R16, desc[UR22][R8.64] ;  /* 0x0000001608108981 */ /* 0x004ea8000c1e1500 */
[----:B------:R-:W-:Y:S04]  /*13a20*/  STL [R1+0x630], R14 ;  /* 0x0006300e01007387 */ /* 0x000fe80000100800 */
[----:B------:R-:W2:Y:S04]  /*13a30*/  LDL.LU.64 R20, [R1+0x6a0] ;  /* 0x0006a00001147983 */ /* 0x000ea80000300a00 */
[----:B---3--:R-:W-:Y:S04]  /*13a40*/  STL [R1+0x634], R35 ;  /* 0x0006342301007387 */ /* 0x008fe80000100800 */
[----:B------:R-:W-:Y:S01]  /*13a50*/  STL [R1+0x640], R15 ;  /* 0x0006400f01007387 */ /* 0x000fe20000100800 */
[----:B------:R-:W-:-:S03]  /*13a60*/  PRMT R32, RZ, 0x7610, R32 ;  /* 0x00007610ff207816 */ /* 0x000fc60000000020 */
[----:B------:R-:W-:Y:S04]  /*13a70*/  STL [R1+0x63c], R40 ;  /* 0x00063c2801007387 */ /* 0x000fe80000100800 */
[----:B------:R-:W-:Y:S01]  /*13a80*/  STL [R1+0x638], R41 ;  /* 0x0006382901007387 */ /* 0x000fe20000100800 */
[----:B------:R-:W-:Y:S02]  /*13a90*/  PRMT R33, RZ, 0x7610, R33 ;  /* 0x00007610ff217816 */ /* 0x000fe40000000021 */
[----:B------:R-:W-:Y:S01]  /*13aa0*/  PRMT R18, RZ, 0x7610, R18 ;  /* 0x00007610ff127816 */ /* 0x000fe20000000012 */
[----:B------:R-:W3:Y:S04]  /*13ab0*/  @!P0 LDG.E.U16 R32, desc[UR22][R46.64] ;  /* 0x000000162e208981 */ /* 0x000ee8000c1e1500 */
[----:B------:R-:W3:Y:S04]  /*13ac0*/  @!P0 LDG.E.U16 R33, desc[UR22][R52.64] ;  /* 0x0000001634218981 */ /* 0x000ee8000c1e1500 */
[----:B------:R-:W3:Y:S04]  /*13ad0*/  @!P0 LDG.E.U16 R18, desc[UR22][R50.64] ;  /* 0x0000001632128981 */ /* 0x000ee8000c1e1500 */
[----:B----4-:R-:W-:Y:S04]  /*13ae0*/  STL [R1+0x64c], R30 ;  /* 0x00064c1e01007387 */ /* 0x010fe80000100800 */
[----:B------:R-:W-:Y:S04]  /*13af0*/  STL [R1+0x648], R24 ;  /* 0x0006481801007387 */ /* 0x000fe80000100800 */
[----:B------:R-:W-:Y:S04]  /*13b00*/  STL [R1+0x644], R25 ;  /* 0x0006441901007387 */ /* 0x000fe80000100800 */
[----:B--2---:R-:W-:Y:S04]  /*13b10*/  STL [R1+0x658], R16 ;  /* 0x0006581001007387 */ /* 0x004fe80000100800 */
[----:B------:R-:W-:Y:S04]  /*13b20*/  STL [R1+0x654], R8 ;  /* 0x0006540801007387 */ /* 0x000fe80000100800 */
[----:B------:R-:W-:Y:S04]  /*13b30*/  STL [R1+0x650], R9 ;  /* 0x0006500901007387 */ /* 0x000fe80000100800 */
[----:B------:R-:W2:Y:S04]  /*13b40*/  LDL.LU.64 R6, [R1+0x698] ;  /* 0x0006980001067983 */ /* 0x000ea80000300a00 */
[----:B------:R0:W-:Y:S04]  /*13b50*/  STL [R1+0x65c], R17 ;  /* 0x00065c1101007387 */ /* 0x0001e80000100800 */
[----:B------:R-:W4:Y:S04]  /*13b60*/  LDL.LU.64 R46, [R1+0x690] ;  /* 0x00069000012e7983 */ /* 0x000f280000300a00 */
[----:B---3--:R-:W-:Y:S04]  /*13b70*/  STL [R1+0x660], R32 ;  /* 0x0006602001007387 */ /* 0x008fe80000100800 */
[----:B------:R-:W3:Y:S04]  /*13b80*/  LDL.LU.64 R52, [R1+0x688] ;  /* 0x0006880001347983 */ /* 0x000ee80000300a00 */
[----:B------:R1:W-:Y:S04]  /*13b90*/  STL [R1+0x664], R33 ;  /* 0x0006642101007387 */ /* 0x0003e80000100800 */
[----:B------:R-:W2:Y:S04]  /*13ba0*/  LDL.LU.64 R50, [R1+0x680] ;  /* 0x0006800001327983 */ /* 0x000ea80000300a00 */
[----:B0-----:R-:W2:Y:S04]  /*13bb0*/  LDL.64 R16, [R1+0x258] ;  /* 0x0002580001107983 */ /* 0x001ea80000100a00 */
[----:B-1----:R-:W2:Y:S04]  /*13bc0*/  LDL.64 R32, [R1+0x298] ;  /* 0x0002980001207983 */ /* 0x002ea80000100a00 */
[----:B------:R-:W2:Y:S04]  /*13bd0*/  LDL.64 R8, [R1+0x218] ;  /* 0x0002180001087983 */ /* 0x000ea80000100a00 */
[----:B------:R-:W2:Y:S04]  /*13be0*/  LDL.64 R24, [R1+0x1d8] ;  /* 0x0001d80001187983 */ /* 0x000ea80000100a00 */
[----:B------:R-:W2:Y:S04]  /*13bf0*/  LDL R10, [R1+0x460] ;  /* 0x00046000010a7983 */ /* 0x000ea80000100800 */
[----:B------:R-:W-:Y:S01]  /*13c00*/  STL [R1+0x668], R18 ;  /* 0x0006681201007387 */ /* 0x000fe20000100800 */
[----:B----4-:R-:W-:-:S06]  /*13c10*/  PRMT R47, RZ, 0x7610, R47 ;  /* 0x00007610ff2f7816 */ /* 0x010fcc000000002f */
[----:B------:R-:W4:Y:S04]  /*13c20*/  @!P0 LDG.E.U16 R47, desc[UR22][R48.64] ;  /* 0x00000016302f8981 */ /* 0x000f28000c1e1500 */
[----:B------:R-:W4:Y:S04]  /*13c30*/  LDL.LU.64 R48, [R1+0x678] ;  /* 0x0006780001307983 */ /* 0x000f280000300a00 */
[----:B------:R-:W4:Y:S04]  /*13c40*/  LDL.64 R40, [R1+0x198] ;  /* 0x0001980001287983 */ /* 0x000f280000100a00 */
        /* <DEDUP_REMOVED lines=14> */
[----:B------:R-:W-:-:S02]  /*13d30*/  PRMT R19, RZ, 0x7610, R19 ;  /* 0x00007610ff137816 */ /* 0x000fc40000000013 */
[----:B---3--:R-:W-:-:S04]  /*13d40*/  PRMT R52, RZ, 0x7610, R52 ;  /* 0x00007610ff347816 */ /* 0x008fc80000000034 */
[----:B------:R-:W3:Y:S01]  /*13d50*/  @!P0 LDG.E.U16 R19, desc[UR22][R38.64] ;  /* 0x0000001626138981 */ /* 0x000ee2000c1e1500 */
[----:B--2---:R-:W-:Y:S02]  /*13d60*/  PRMT R50, RZ, 0x7610, R50 ;  /* 0x00007610ff327816 */ /* 0x004fe40000000032 */
[----:B------:R-:W-:Y:S01]  /*13d70*/  PRMT R51, RZ, 0x7610, R51 ;  /* 0x00007610ff337816 */ /* 0x000fe20000000033 */
[----:B------:R-:W2:Y:S01]  /*13d80*/  @!P0 LDG.E.U16 R52, desc[UR22][R32.64] ;  /* 0x0000001620348981 */ /* 0x000ea2000c1e1500 */
[----:B------:R-:W-:-:S03]  /*13d90*/  PRMT R0, RZ, 0x7610, R0 ;  /* 0x00007610ff007816 */ /* 0x000fc60000000000 */
[----:B------:R0:W2:Y:S04]  /*13da0*/  @!P0 LDG.E.U16 R50, desc[UR22][R16.64] ;  /* 0x0000001610328981 */ /* 0x0000a8000c1e1500 */
[----:B------:R-:W2:Y:S04]  /*13db0*/  @!P0 LDG.E.U16 R51, desc[UR22][R8.64] ;  /* 0x0000001608338981 */ /* 0x000ea8000c1e1500 */
[----:B------:R-:W2:Y:S04]  /*13dc0*/  @!P0 LDG.E.U16 R0, desc[UR22][R24.64] ;  /* 0x0000001618008981 */ /* 0x000ea8000c1e1500 */
[----:B----4-:R-:W-:Y:S04]  /*13dd0*/  STL [R1+0x66c], R47 ;  /* 0x00066c2f01007387 */ /* 0x010fe80000100800 */
[----:B------:R1:W-:Y:S01]  /*13de0*/  STL [R1+0x670], R39 ;  /* 0x0006702701007387 */ /* 0x0003e20000100800 */
[----:B------:R-:W-:-:S03]  /*13df0*/  PRMT R48, RZ, 0x7610, R48 ;  /* 0x00007610ff307816 */ /* 0x000fc60000000030 */
[----:B-1----:R-:W4:Y:S04]  /*13e00*/  LDL.LU R39, [R1+0x35c] ;  /* 0x00035c0001277983 */ /* 0x002f280000300800 */
[----:B------:R-:W-:Y:S04]  /*13e10*/  STS.U16 [R10+UR10+0xa700], R35 ;  /* 0x00a700230a007988 */ /* 0x000fe8000800040a */
[----:B------:R-:W-:Y:S04]  /*13e20*/  STS.U16 [R10+UR10+0xab00], R14 ;  /* 0x00ab000e0a007988 */ /* 0x000fe8000800040a */
[----:B------:R-:W-:Y:S04]  /*13e30*/  STS.U16 [R10+UR10+0xaf00], R45 ;  /* 0x00af002d0a007988 */ /* 0x000fe8000800040a */
[----:B------:R-:W-:Y:S04]  /*13e40*/  STS.U16 [R10+UR10+0xb300], R44 ;  /* 0x00b3002c0a007988 */ /* 0x000fe8000800040a */
[----:B------:R-:W-:Y:S04]  /*13e50*/  STS.U16 [R10+UR10+0xb700], R29 ;  /* 0x00b7001d0a007988 */ /* 0x000fe8000800040a */
[----:B------:R-:W-:Y:S04]  /*13e60*/  STS.U16 [R10+UR10+0xbb00], R11 ;  /* 0x00bb000b0a007988 */ /* 0x000fe8000800040a */
[----:B------:R-:W-:Y:S04]  /*13e70*/  STS.U16 [R10+UR10+0xbf00], R28 ;  /* 0x00bf001c0a007988 */ /* 0x000fe8000800040a */
[----:B------:R1:W2:Y:S04]  /*13e80*/  @!P0 LDG.E.U16 R48, desc[UR22][R40.64] ;  /* 0x0000001628308981 */ /* 0x0002a8000c1e1500 */
[----:B------:R0:W-:Y:S04]  /*13e90*/  STS.U16 [R3+UR10+0xcc00], R43 ;  /* 0x00cc002b03007988 */ /* 0x0001e8000800040a */
[----:B0-----:R-:W2:Y:S04]  /*13ea0*/  LDL.LU R43, [R1+0x438] ;  /* 0x00043800012b7983 */ /* 0x001ea80000300800 */
[----:B------:R-:W3:Y:S04]  /*13eb0*/  LDL.LU R47, [R1+0x418] ;  /* 0x00041800012f7983 */ /* 0x000ee80000300800 */
        /* <DEDUP_REMOVED lines=17> */
[----:B------:R0:W-:Y:S04]  /*13fd0*/  STS.U16 [R3+UR10+0xd800], R13 ;  /* 0x00d8000d03007988 */ /* 0x0001e8000800040a */
[----:B------:R-:W3:Y:S04]  /*13fe0*/  LDL.LU R29, [R1+0x3d0] ;  /* 0x0003d000011d7983 */ /* 0x000ee80000300800 */
[----:B0-----:R-:W3:Y:S04]  /*13ff0*/  LDL.LU R13, [R1+0x3b0] ;  /* 0x0003b000010d7983 */ /* 0x001ee80000300800 */
[----:B------:R-:W3:Y:S04]  /*14000*/  LDL.LU R28, [R1+0x390] ;  /* 0x00039000011c7983 */ /* 0x000ee80000300800 */
[----:B------:R0:W-:Y:S04]  /*14010*/  STS.U16 [R3+UR10+0xc800], R12 ;  /* 0x00c8000c03007988 */ /* 0x0001e8000800040a */
[----:B------:R-:W3:Y:S04]  /*14020*/  LDL.LU R10, [R1+0x370] ;  /* 0x00037000010a7983 */ /* 0x000ee80000300800 */
[----:B------:R1:W-:Y:S04]  /*14030*/  STS.U16 [R3+UR10+0xc400], R26 ;  /* 0x00c4001a03007988 */ /* 0x0003e8000800040a */
[----:B0-----:R-:W3:Y:S04]  /*14040*/  LDL.LU R12, [R1+0x350] ;  /* 0x00035000010c7983 */ /* 0x001ee80000300800 */
[----:B------:R0:W-:Y:S04]  /*14050*/  STS.U16 [R3+UR10+0xc000], R27 ;  /* 0x00c0001b03007988 */ /* 0x0001e8000800040a */
[----:B-1----:R-:W3:Y:S04]  /*14060*/  LDL.LU R26, [R1+0x42c] ;  /* 0x00042c00011a7983 */ /* 0x002ee80000300800 */
[----:B------:R1:W-:Y:S04]  /*14070*/  STS.U16 [R3+UR10+0xd000], R42 ;  /* 0x00d0002a03007988 */ /* 0x0003e8000800040a */
[----:B0-----:R-:W3:Y:S04]  /*14080*/  LDL.LU R27, [R1+0x40c] ;  /* 0x00040c00011b7983 */ /* 0x001ee80000300800 */
[----:B------:R0:W-:Y:S04]  /*14090*/  STS.U16 [R3+UR10+0xd400], R31 ;  /* 0x00d4001f03007988 */ /* 0x0001e8000800040a */
[----:B-1----:R-:W3:Y:S04]  /*140a0*/  LDL.LU R42, [R1+0x3ec] ;  /* 0x0003ec00012a7983 */ /* 0x002ee80000300800 */
[----:B0-----:R-:W3:Y:S01]  /*140b0*/  LDL.LU R31, [R1+0x3cc] ;  /* 0x0003cc00011f7983 */ /* 0x001ee20000300800 */
[----:B------:R-:W-:-:S02]  /*140c0*/  LOP3.LUT R16, R3, 0x10, RZ, 0x3c, !PT ;  /* 0x0000001003107812 */ /* 0x000fc400078e3cff */
[----:B------:R-:W-:Y:S02]  /*140d0*/  PRMT R34, RZ, 0x7610, R34 ;  /* 0x00007610ff227816 */ /* 0x000fe40000000022 */
[----:B------:R-:W-:Y:S02]  /*140e0*/  PRMT R2, RZ, 0x7610, R2 ;  /* 0x00007610ff027816 */ /* 0x000fe40000000002 */
[----:B------:R-:W-:Y:S02]  /*140f0*/  PRMT R49, RZ, 0x7610, R49 ;  /* 0x00007610ff317816 */ /* 0x000fe40000000031 */
[----:B------:R-:W3:Y:S01]  /*14100*/  @!P0 LDG.E.U16 R34, desc[UR22][R22.64] ;  /* 0x0000001616228981 */ /* 0x000ee2000c1e1500 */
[----:B------:R-:W-:-:S03]  /*14110*/  PRMT R46, RZ, 0x7610, R46 ;  /* 0x00007610ff2e7816 */ /* 0x000fc6000000002e */
[----:B------:R-:W3:Y:S01]  /*14120*/  @!P0 LDG.E.U16 R2, desc[UR22][R6.64] ;  /* 0x0000001606028981 */ /* 0x000ee2000c1e1500 */
[----:B------:R-:W-:-:S03]  /*14130*/  PRMT R53, RZ, 0x7610, R53 ;  /* 0x00007610ff357816 */ /* 0x000fc60000000035 */
[----:B------:R-:W3:Y:S04]  /*14140*/  @!P0 LDG.E.U16 R49, desc[UR22][R36.64] ;  /* 0x0000001624318981 */ /* 0x000ee8000c1e1500 */
[----:B------:R-:W3:Y:S04]  /*14150*/  @!P0 LDG.E.U16 R46, desc[UR22][R20.64] ;  /* 0x00000016142e8981 */ /* 0x000ee8000c1e1500 */
[----:B------:R-:W3:Y:S04]  /*14160*/  @!P0 LDG.E.U16 R53, desc[UR22][R4.64] ;  /* 0x0000001604358981 */ /* 0x000ee8000c1e1500 */
[----:B----4-:R0:W-:Y:S04]  /*14170*/  STS.U16 [R3+UR10+0xdc00], R39 ;  /* 0x00dc002703007988 */ /* 0x0101e8000800040a */
[----:B0-----:R0:W5:Y:S04]  /*14180*/  LDL.LU R39, [R1+0x670] ;  /* 0x0006700001277983 */ /* 0x0011680000300800 */
[----:B--2---:R1:W-:Y:S04]  /*14190*/  STS.U16 [R16+UR10+0xc080], R43 ;  /* 0x00c0802b10007988 */ /* 0x0043e8000800040a */
[----:B---3--:R-:W-:Y:S04]  /*141a0*/  STS.U16 [R16+UR10+0xc480], R47 ;  /* 0x00c4802f10007988 */ /* 0x008fe8000800040a */
[----:B------:R-:W-:Y:S04]  /*141b0*/  STS.U16 [R16+UR10+0xc880], R18 ;  /* 0x00c8801210007988 */ /* 0x000fe8000800040a */
[----:B------:R-:W-:Y:S04]  /*141c0*/  STS.U16 [R16+UR10+0xcc80], R33 ;  /* 0x00cc802110007988 */ /* 0x000fe8000800040a */
[----:B------:R2:W-:Y:S04]  /*141d0*/  STS.U16 [R16+UR10+0xd080], R41 ;  /* 0x00d0802910007988 */ /* 0x0005e8000800040a */
[----:B-1----:R-:W3:Y:S04]  /*141e0*/  LDL.LU R43, [R1+0x38c] ;  /* 0x00038c00012b7983 */ /* 0x002ee80000300800 */
[----:B------:R1:W-:Y:S01]  /*141f0*/  STS.U16 [R16+UR10+0xd480], R32 ;  /* 0x00d4802010007988 */ /* 0x0003e2000800040a */
[----:B--2---:R-:W-:-:S03]  /*14200*/  LOP3.LUT R41, R3, 0x20, RZ, 0x3c, !PT ;  /* 0x0000002003297812 */ /* 0x004fc600078e3cff */
[----:B------:R-:W2:Y:S04]  /*14210*/  LDL.LU R47, [R1+0x66c] ;  /* 0x00066c00012f7983 */ /* 0x000ea80000300800 */
[----:B------:R4:W-:Y:S04]  /*14220*/  STS.U16 [R16+UR10+0xd880], R17 ;  /* 0x00d8801110007988 */ /* 0x0009e8000800040a */
[----:B------:R-:W2:Y:S04]  /*14230*/  LDL.LU R18, [R1+0x668] ;  /* 0x0006680001127983 */ /* 0x000ea80000300800 */
[----:B------:R0:W-:Y:S04]  /*14240*/  STS.U16 [R16+UR10+0xdc80], R8 ;  /* 0x00dc800810007988 */ /* 0x0001e8000800040a */
[----:B------:R-:W2:Y:S04]  /*14250*/  LDL.LU R33, [R1+0x664] ;  /* 0x0006640001217983 */ /* 0x000ea80000300800 */
[----:B------:R0:W-:Y:S04]  /*14260*/  STS.U16 [R41+UR10+0xc100], R9 ;  /* 0x00c1000929007988 */ /* 0x0001e8000800040a */
[----:B-1----:R-:W2:Y:S04]  /*14270*/  LDL.LU R32, [R1+0x660] ;  /* 0x0006600001207983 */ /* 0x002ea80000300800 */
[----:B------:R1:W-:Y:S04]  /*14280*/  STS.U16 [R41+UR10+0xc500], R30 ;  /* 0x00c5001e29007988 */ /* 0x0003e8000800040a */
[----:B----4-:R-:W4:Y:S04]  /*14290*/  LDL.LU R17, [R1+0x65c] ;  /* 0x00065c0001117983 */ /* 0x010f280000300800 */
[----:B------:R-:W-:Y:S04]  /*142a0*/  STS.U16 [R41+UR10+0xc900], R24 ;  /* 0x00c9001829007988 */ /* 0x000fe8000800040a */
[----:B0-----:R-:W2:Y:S04]  /*142b0*/  LDL.LU R16, [R1+0x658] ;  /* 0x0006580001107983 */ /* 0x001ea80000300800 */
[----:B------:R-:W-:Y:S04]  /*142c0*/  STS.U16 [R41+UR10+0xcd00], R25 ;  /* 0x00cd001929007988 */ /* 0x000fe8000800040a */
[----:B------:R0:W5:Y:S04]  /*142d0*/  LDL.LU R8, [R1+0x654] ;  /* 0x0006540001087983 */ /* 0x0001680000300800 */
[----:B------:R0:W-:Y:S04]  /*142e0*/  STS.U16 [R41+UR10+0xd100], R11 ;  /* 0x00d1000b29007988 */ /* 0x0001e8000800040a */
[----:B------:R2:W5:Y:S04]  /*142f0*/  LDL.LU R9, [R1+0x650] ;  /* 0x0006500001097983 */ /* 0x0005680000300800 */
[----:B-1----:R-:W2:Y:S01]  /*14300*/  LDL.LU R30, [R1+0x64c] ;  /* 0x00064c00011e7983 */ /* 0x002ea20000300800 */
[----:B0-----:R-:W-:-:S03]  /*14310*/  LOP3.LUT R11, R3, 0x30, RZ, 0x3c, !PT ;  /* 0x00000030030b7812 */ /* 0x001fc600078e3cff */
[----:B------:R0:W5:Y:S04]  /*14320*/  LDL.LU R24, [R1+0x648] ;  /* 0x0006480001187983 */ /* 0x0001680000300800 */
[----:B------:R1:W-:Y:S04]  /*14330*/  STS.U16 [R41+UR10+0xd500], R15 ;  /* 0x00d5000f29007988 */ /* 0x0003e8000800040a */
[----:B------:R0:W5:Y:S04]  /*14340*/  LDL.LU R25, [R1+0x644] ;  /* 0x0006440001197983 */ /* 0x0001680000300800 */
[----:B------:R0:W-:Y:S04]  /*14350*/  STS.U16 [R41+UR10+0xd900], R40 ;  /* 0x00d9002829007988 */ /* 0x0001e8000800040a */
[----:B-1----:R-:W2:Y:S04]  /*14360*/  LDL.LU R15, [R1+0x640] ;  /* 0x00064000010f7983 */ /* 0x002ea80000300800 */
[----:B------:R1:W-:Y:S04]  /*14370*/  STS.U16 [R41+UR10+0xdd00], R35 ;  /* 0x00dd002329007988 */ /* 0x0003e8000800040a */
[----:B0-----:R0:W5:Y:S04]  /*14380*/  LDL.LU R40, [R1+0x63c] ;  /* 0x00063c0001287983 */ /* 0x0011680000300800 */
[----:B------:R0:W-:Y:S04]  /*14390*/  STS.U16 [R11+UR10+0xc180], R14 ;  /* 0x00c1800e0b007988 */ /* 0x0001e8000800040a */
[----:B-1----:R1:W5:Y:S04]  /*143a0*/  LDL.LU R41, [R1+0x638] ;  /* 0x0006380001297983 */ /* 0x0023680000300800 */
[----:B------:R0:W-:Y:S04]  /*143b0*/  STS.U16 [R11+UR10+0xc580], R45 ;  /* 0x00c5802d0b007988 */ /* 0x0001e8000800040a */
[----:B------:R-:W2:Y:S04]  /*143c0*/  LDL.LU R35, [R1+0x634] ;  /* 0x0006340001237983 */ /* 0x000ea80000300800 */
[----:B------:R1:W-:Y:S04]  /*143d0*/  STS.U16 [R11+UR10+0xc980], R44 ;  /* 0x00c9802c0b007988 */ /* 0x0003e8000800040a */
[----:B0-----:R-:W2:Y:S04]  /*143e0*/  LDL.LU R14, [R1+0x630] ;  /* 0x00063000010e7983 */ /* 0x001ea80000300800 */
[----:B------:R0:W-:Y:S04]  /*143f0*/  STS.U16 [R11+UR10+0xcd80], R29 ;  /* 0x00cd801d0b007988 */ /* 0x0001e8000800040a */
[----:B------:R-:W2:Y:S04]  /*14400*/  LDL.LU R45, [R1+0x62c] ;  /* 0x00062c00012d7983 */ /* 0x000ea80000300800 */
[----:B------:R0:W-:Y:S04]  /*14410*/  STS.U16 [R11+UR10+0xd180], R13 ;  /* 0x00d1800d0b007988 */ /* 0x0001e8000800040a */
[----:B-1----:R-:W2:Y:S04]  /*14420*/  LDL.LU R44, [R1+0x628] ;  /* 0x00062800012c7983 */ /* 0x002ea80000300800 */
[----:B0-----:R-:W2:Y:S01]  /*14430*/  LDL.LU R29, [R1+0x624] ;  /* 0x00062400011d7983 */ /* 0x001ea20000300800 */
[----:B------:R-:W-:-:S03]  /*14440*/  LOP3.LUT R13, R3, 0x40, RZ, 0x3c, !PT ;  /* 0x00000040030d7812 */ /* 0x000fc600078e3cff */
[----:B------:R0:W-:Y:S04]  /*14450*/  STS.U16 [R11+UR10+0xd580], R28 ;  /* 0x00d5801c0b007988 */ /* 0x0001e8000800040a */
[----:B------:R1:W-:Y:S04]  /*14460*/  STS.U16 [R11+UR10+0xd980], R10 ;  /* 0x00d9800a0b007988 */ /* 0x0003e8000800040a */
[----:B------:R1:W-:Y:S04]  /*14470*/  STS.U16 [R11+UR10+0xdd80], R12 ;  /* 0x00dd800c0b007988 */ /* 0x0003e8000800040a */
[----:B0-----:R-:W2:Y:S04]  /*14480*/  LDL.LU R28, [R1+0x620] ;  /* 0x00062000011c7983 */ /* 0x001ea80000300800 */
[----:B-1----:R0:W5:Y:S04]  /*14490*/  LDL.LU R10, [R1+0x61c] ;  /* 0x00061c00010a7983 */ /* 0x0021680000300800 */
[----:B------:R0:W5:Y:S04]  /*144a0*/  LDL.LU R11, [R1+0x618] ;  /* 0x00061800010b7983 */ /* 0x0001680000300800 */
[----:B------:R-:W2:Y:S04]  /*144b0*/  LDL.LU R12, [R1+0x614] ;  /* 0x00061400010c7983 */ /* 0x000ea80000300800 */
[----:B------:R1:W-:Y:S04]  /*144c0*/  STS.U16 [R13+UR10+0xc200], R26 ;  /* 0x00c2001a0d007988 */ /* 0x0003e8000800040a */
[----:B------:R0:W-:Y:S04]  /*144d0*/  STS.U16 [R13+UR10+0xc600], R27 ;  /* 0x00c6001b0d007988 */ /* 0x0001e8000800040a */
[----:B------:R0:W-:Y:S04]  /*144e0*/  STS.U16 [R13+UR10+0xca00], R42 ;  /* 0x00ca002a0d007988 */ /* 0x0001e8000800040a */
[----:B-1----:R1:W5:Y:S04]  /*144f0*/  LDL.LU R26, [R1+0x610] ;  /* 0x00061000011a7983 */ /* 0x0023680000300800 */
[----:B0-----:R1:W5:Y:S04]  /*14500*/  LDL.LU R27, [R1+0x60c] ;  /* 0x00060c00011b7983 */ /* 0x0013680000300800 */
[----:B------:R1:W5:Y:S04]  /*14510*/  LDL.LU R42, [R1+0x608] ;  /* 0x00060800012a7983 */ /* 0x0003680000300800 */
[----:B------:R0:W-:Y:S04]  /*14520*/  STS.U16 [R13+UR10+0xce00], R31 ;  /* 0x00ce001f0d007988 */ /* 0x0001e8000800040a */
[----:B0-----:R-:W2:Y:S04]  /*14530*/  LDL.LU R31, [R1+0x604] ;  /* 0x00060400011f7983 */ /* 0x001ea80000300800 */
[----:B--2---:R0:W-:Y:S04]  /*14540*/  STS.U16 [R13+UR10+0xd200], R31 ;  /* 0x00d2001f0d007988 */ /* 0x0041e8000800040a */
[----:B---3--:R2:W-:Y:S01]  /*14550*/  STS.U16 [R13+UR10+0xd600], R43 ;  /* 0x00d6002b0d007988 */ /* 0x0085e2000800040a */
[----:B0-----:R-:W-:-:S03]  /*14560*/  LOP3.LUT R31, R3, 0x50, RZ, 0x3c, !PT ;  /* 0x00000050031f7812 */ /* 0x001fc600078e3cff */
[----:B------:R0:W-:Y:S04]  /*14570*/  STS.U16 [R13+UR10+0xda00], R12 ;  /* 0x00da000c0d007988 */ /* 0x0001e8000800040a */
[----:B------:R3:W-:Y:S04]  /*14580*/  STS.U16 [R13+UR10+0xde00], R28 ;  /* 0x00de001c0d007988 */ /* 0x0007e8000800040a */
[----:B------:R0:W-:Y:S04]  /*14590*/  STS.U16 [R31+UR10+0xc280], R29 ;  /* 0x00c2801d1f007988 */ /* 0x0001e8000800040a */
[----:B--2---:R1:W5:Y:S04]  /*145a0*/  LDL.LU R43, [R1+0x600] ;  /* 0x00060000012b7983 */ /* 0x0043680000300800 */
[----:B------:R2:W-:Y:S04]  /*145b0*/  STS.U16 [R31+UR10+0xc680], R44 ;  /* 0x00c6802c1f007988 */ /* 0x0005e8000800040a */
[----:B0-----:R1:W5:Y:S04]  /*145c0*/  LDL.LU R12, [R1+0x5fc] ;  /* 0x0005fc00010c7983 */ /* 0x0013680000300800 */
[----:B------:R-:W-:Y:S04]  /*145d0*/  STS.U16 [R31+UR10+0xca80], R45 ;  /* 0x00ca802d1f007988 */ /* 0x000fe8000800040a */
[----:B---3--:R1:W5:Y:S04]  /*145e0*/  LDL.LU R13, [R1+0x5f8] ;  /* 0x0005f800010d7983 */ /* 0x0083680000300800 */
[----:B------:R-:W-:Y:S04]  /*145f0*/  STS.U16 [R31+UR10+0xce80], R14 ;  /* 0x00ce800e1f007988 */ /* 0x000fe8000800040a */
[----:B------:R1:W5:Y:S04]  /*14600*/  LDL.LU R28, [R1+0x5f4] ;  /* 0x0005f400011c7983 */ /* 0x0003680000300800 */
[----:B------:R0:W-:Y:S04]  /*14610*/  STS.U16 [R31+UR10+0xd280], R35 ;  /* 0x00d280231f007988 */ /* 0x0001e8000800040a */
[----:B------:R1:W5:Y:S04]  /*14620*/  LDL.LU R29, [R1+0x5f0] ;  /* 0x0005f000011d7983 */ /* 0x0003680000300800 */
[----:B--2---:R1:W5:Y:S01]  /*14630*/  LDL.LU R44, [R1+0x5ec] ;  /* 0x0005ec00012c7983 */ /* 0x0043620000300800 */
[----:B0-----:R-:W-:-:S03]  /*14640*/  LOP3.LUT R35, R3, 0x60, RZ, 0x3c, !PT ;  /* 0x0000006003237812 */ /* 0x001fc600078e3cff */
[----:B------:R1:W5:Y:S04]  /*14650*/  LDL.LU R45, [R1+0x5e8] ;  /* 0x0005e800012d7983 */ /* 0x0003680000300800 */
[----:B------:R0:W-:Y:S04]  /*14660*/  STS.U16 [R31+UR10+0xd680], R15 ;  /* 0x00d6800f1f007988 */ /* 0x0001e8000800040a */
[----:B------:R1:W5:Y:S04]  /*14670*/  LDL.LU R14, [R1+0x5e4] ;  /* 0x0005e400010e7983 */ /* 0x0003680000300800 */
[----:B------:R2:W-:Y:S04]  /*14680*/  STS.U16 [R31+UR10+0xda80], R30 ;  /* 0x00da801e1f007988 */ /* 0x0005e8000800040a */
[----:B0-----:R1:W5:Y:S04]  /*14690*/  LDL.LU R15, [R1+0x5e0] ;  /* 0x0005e000010f7983 */ /* 0x0013680000300800 */
[----:B------:R0:W-:Y:S04]  /*146a0*/  STS.U16 [R31+UR10+0xde80], R16 ;  /* 0x00de80101f007988 */ /* 0x0001e8000800040a */
[----:B--2---:R1:W5:Y:S04]  /*146b0*/  LDL.LU R30, [R1+0x5dc] ;  /* 0x0005dc00011e7983 */ /* 0x0043680000300800 */
[----:B----4-:R2:W-:Y:S04]  /*146c0*/  STS.U16 [R35+UR10+0xc300], R17 ;  /* 0x00c3001123007988 */ /* 0x0105e8000800040a */
[----:B0-----:R1:W5:Y:S04]  /*146d0*/  LDL.LU R31, [R1+0x5d8] ;  /* 0x0005d800011f7983 */ /* 0x0013680000300800 */
[----:B------:R0:W-:Y:S04]  /*146e0*/  STS.U16 [R35+UR10+0xc700], R32 ;  /* 0x00c7002023007988 */ /* 0x0001e8000800040a */
[----:B------:R1:W5:Y:S04]  /*146f0*/  LDL.LU R16, [R1+0x5d4] ;  /* 0x0005d40001107983 */ /* 0x0003680000300800 */
[----:B------:R3:W-:Y:S04]  /*14700*/  STS.U16 [R35+UR10+0xcb00], R33 ;  /* 0x00cb002123007988 */ /* 0x0007e8000800040a */
[----:B--2---:R1:W5:Y:S04]  /*14710*/  LDL.LU R17, [R1+0x5d0] ;  /* 0x0005d00001117983 */ /* 0x0043680000300800 */
[----:B------:R2:W-:Y:S04]  /*14720*/  STS.U16 [R35+UR10+0xcf00], R18 ;  /* 0x00cf001223007988 */ /* 0x0005e8000800040a */
[----:B0-----:R1:W5:Y:S04]  /*14730*/  LDL.LU R32, [R1+0x5cc] ;  /* 0x0005cc0001207983 */ /* 0x0013680000300800 */
[----:B------:R0:W-:Y:S04]  /*14740*/  STS.U16 [R35+UR10+0xd300], R47 ;  /* 0x00d3002f23007988 */ /* 0x0001e8000800040a */
[----:B---3--:R1:W5:Y:S04]  /*14750*/  LDL.LU R33, [R1+0x5c8] ;  /* 0x0005c80001217983 */ /* 0x0083680000300800 */
[----:B--2---:R1:W5:Y:S01]  /*14760*/  LDL.LU R18, [R1+0x5c4] ;  /* 0x0005c40001127983 */ /* 0x0043620000300800 */
[----:B0-----:R-:W-:-:S03]  /*14770*/  LOP3.LUT R47, R3, 0x70, RZ, 0x3c, !PT ;  /* 0x00000070032f7812 */ /* 0x001fc600078e3cff */
[----:B------:R0:W-:Y:S04]  /*14780*/  STS.U16 [R35+UR10+0xd700], R19 ;  /* 0x00d7001323007988 */ /* 0x0001e8000800040a */
[----:B------:R2:W-:Y:S04]  /*14790*/  STS.U16 [R35+UR10+0xdb00], R34 ;  /* 0x00db002223007988 */ /* 0x0005e8000800040a */
[----:B------:R3:W-:Y:S04]  /*147a0*/  STS.U16 [R35+UR10+0xdf00], R2 ;  /* 0x00df000223007988 */ /* 0x0007e8000800040a */
[----:B0-----:R1:W5:Y:S04]  /*147b0*/  LDL.LU R19, [R1+0x5c0] ;  /* 0x0005c00001137983 */ /* 0x0013680000300800 */
[----:B--2---:R1:W5:Y:S04]  /*147c0*/  LDL.LU R34, [R1+0x5bc] ;  /* 0x0005bc0001227983 */ /* 0x0043680000300800 */
[----:B---3--:R1:W5:Y:S04]  /*147d0*/  LDL.LU R35, [R1+0x5b8] ;  /* 0x0005b80001237983 */ /* 0x0083680000300800 */
[----:B------:R1:W5:Y:S04]  /*147e0*/  LDL.LU R2, [R1+0x5b4] ;  /* 0x0005b40001027983 */ /* 0x0003680000300800 */
[----:B------:R0:W-:Y:S04]  /*147f0*/  STS.U16 [R47+UR10+0xc380], R52 ;  /* 0x00c380342f007988 */ /* 0x0001e8000800040a */
[----:B------:R2:W-:Y:S04]  /*14800*/  STS.U16 [R47+UR10+0xc780], R50 ;  /* 0x00c780322f007988 */ /* 0x0005e8000800040a */
[----:B------:R3:W-:Y:S04]  /*14810*/  STS.U16 [R47+UR10+0xcb80], R51 ;  /* 0x00cb80332f007988 */ /* 0x0007e8000800040a */
[----:B0-----:R1:W5:Y:S04]  /*14820*/  LDL.LU R52, [R1+0x5b0] ;  /* 0x0005b00001347983 */ /* 0x0013680000300800 */
[----:B--2---:R1:W5:Y:S04]  /*14830*/  LDL.LU R50, [R1+0x5ac] ;  /* 0x0005ac0001327983 */ /* 0x0043680000300800 */
[----:B---3--:R1:W5:Y:S04]  /*14840*/  LDL.LU R51, [R1+0x5a8] ;  /* 0x0005a80001337983 */ /* 0x0083680000300800 */
[----:B------:R0:W-:Y:S04]  /*14850*/  STS.U16 [R47+UR10+0xcf80], R0 ;  /* 0x00cf80002f007988 */ /* 0x0001e8000800040a */
[----:B------:R2:W-:Y:S04]  /*14860*/  STS.U16 [R47+UR10+0xd380], R48 ;  /* 0x00d380302f007988 */ /* 0x0005e8000800040a */
[----:B------:R3:W-:Y:S04]  /*14870*/  STS.U16 [R47+UR10+0xd780], R49 ;  /* 0x00d780312f007988 */ /* 0x0007e8000800040a */
[----:B0-----:R1:W5:Y:S04]  /*14880*/  LDL.LU R0, [R1+0x5a4] ;  /* 0x0005a40001007983 */ /* 0x0013680000300800 */
[----:B--2---:R1:W5:Y:S04]  /*14890*/  LDL.LU R48, [R1+0x5a0] ;  /* 0x0005a00001307983 */ /* 0x0043680000300800 */
[----:B---3--:R1:W5:Y:S04]  /*148a0*/  LDL.LU R49, [R1+0x59c] ;  /* 0x00059c0001317983 */ /* 0x0083680000300800 */
[----:B------:R0:W-:Y:S04]  /*148b0*/  STS.U16 [R47+UR10+0xdb80], R46 ;  /* 0x00db802e2f007988 */ /* 0x0001e8000800040a */
[----:B------:R2:W-:Y:S01]  /*148c0*/  STS.U16 [R47+UR10+0xdf80], R53 ;  /* 0x00df80352f007988 */ /* 0x0005e2000800040a */
[----:B------:R3:W-:Y:S06]  /*148d0*/  MEMBAR.ALL.CTA ;  /* 0x0000000000007992 */ /* 0x0007ec0000008000 */
[----:B---3--:R-:W3:Y:S04]  /*148e0*/  FENCE.VIEW.ASYNC.S ;  /* 0x00000000000073c6 */ /* 0x008ee80000000000 */
[----:B0-----:R1:W5:Y:S04]  /*148f0*/  LDL.LU R46, [R1+0x598] ;  /* 0x00059800012e7983 */ /* 0x0013680000300800 */
[----:B--2---:R1:W5:Y:S04]  /*14900*/  LDL.LU R47, [R1+0x594] ;  /* 0x00059400012f7983 */ /* 0x0043680000300800 */
[----:B------:R1:W5:Y:S01]  /*14910*/  LDL.LU R53, [R1+0x590] ;  /* 0x0005900001357983 */ /* 0x0003620000300800 */
[----:B------:R-:W-:-:S04]  /*14920*/  ULEA UR12, UR8, UR10, 0x3 ;  /* 0x0000000a080c7291 */ /* 0x000fc8000f8e18ff */
[----:B------:R-:W-:Y:S01]  /*14930*/  UIADD3 UR12, UPT, UPT, UR12, 0x10000, URZ ;  /* 0x000100000c0c7890 */ /* 0x000fe2000fffe0ff */
[----:B---3--:R-:W-:Y:S06]  /*14940*/  BAR.SYNC.DEFER_BLOCKING 0x0 ;  /* 0x0000000000007b1d */ /* 0x008fec0000010000 */
[----:B------:R-:W-:Y:S05]  /*14950*/  @P2 BRA `(.L_x_9) ;  /* 0x00000000007c2947 */ /* 0x000fea0003800000 */
[----:B------:R-:W-:Y:S01]  /*14960*/  UMOV UR17, 0x40004040 ;  /* 0x4000404000117882 */ /* 0x000fe20000000000 */
[----:B------:R-:W-:Y:S01]  /*14970*/  UMOV UR15, 0x40004040 ;  /* 0x40004040000f7882 */ /* 0x000fe20000000000 */
[----:B------:R-:W-:Y:S01]  /*14980*/  UMOV UR18, 0x0 ;  /* 0x0000000000127882 */ /* 0x000fe20000000000 */
[----:B------:R-:W-:Y:S01]  /*14990*/  UMOV UR19, 0x4108490 ;  /* 0x0410849000137882 */ /* 0x000fe20000000000 */
[----:B------:R-:W-:Y:S01]  /*149a0*/  UMOV UR50, 0x0 ;  /* 0x0000000000327882 */ /* 0x000fe20000000000 */
[----:B------:R-:W-:Y:S01]  /*149b0*/  UMOV UR51, 0x4108490 ;  /* 0x0410849000337882 */ /* 0x000fe20000000000 */
        /* <DEDUP_REMOVED lines=14> */
[----:B------:R-:W-:Y:S01]  /*14aa0*/  UMOV UR6, UR12 ;  /* 0x0000000c00067c82 */ /* 0x000fe20008000000 */
        /* <DEDUP_REMOVED lines=10> */
.L_x_9:
[----:B-----5:R2:W-:Y:S04]  /*14b50*/  STL [R1+0x590], R0 ;  /* 0x0005900001007387 */ /* 0x0205e80000100800 */
[----:B--2---:R-:W2:Y:S01]  /*14b60*/  LDL.LU R0, [R1+0x440] ;  /* 0x0004400001007983 */ /* 0x004ea20000300800 */
[----:B------:R-:W-:Y:S02]  /*14b70*/  UIADD3 UR8, UPT, UPT, UR8, 0x1, URZ ;  /* 0x0000000108087890 */ /* 0x000fe4000fffe0ff */
[----:B------:R-:W-:Y:S02]  /*14b80*/  UIADD3 UR13, UPT, UPT, UR13, -0x80, URZ ;  /* 0xffffff800d0d7890 */ /* 0x000fe4000fffe0ff */
[----:B------:R-:W-:-:S04]  /*14b90*/  UISETP.GT.AND UP1, UPT, UR8, 0x1, UPT ;  /* 0x000000010800788c */ /* 0x000fc8000bf24270 */
[----:B0-----:R-:W-:Y:S02]  /*14ba0*/  USEL UR4, URZ, 0x1, !UP1 ;  /* 0x00000001ff047887 */ /* 0x001fe4000c800000 */
[----:B------:R-:W-:Y:S01]  /*14bb0*/  USEL UR8, UR8, URZ, !UP1 ;  /* 0x000000ff08087287 */ /* 0x000fe2000c800000 */
[----:B--2---:R-:W-:-:S05]  /*14bc0*/  VIADD R0, R0, 0xffffffff ;  /* 0xffffffff00007836 */ /* 0x004fca0000000000 */
[----:B------:R0:W-:Y:S01]  /*14bd0*/  STL [R1+0x440], R0 ;  /* 0x0004400001007387 */ /* 0x0001e20000100800 */
[----:B------:R-:W-:-:S03]  /*14be0*/  ISETP.NE.U32.AND P0, PT, R0, RZ, PT ;  /* 0x000000ff0000720c */ /* 0x000fc60003f05070 */
[----:B0-----:R2:W5:Y:S01]  /*14bf0*/  LDL.LU R0, [R1+0x590] ;  /* 0x0005900001007983 */ /* 0x0015620000300800 */
[----:B------:R-:W-:-:S03]  /*14c00*/  ULOP3.LUT UR6, UR5, UR4, URZ, 0x3c, !UPT ;  /* 0x0000000405067292 */ /* 0x000fc6000f8e3cff */
[----:B------:R-:W-:-:S04]  /*14c10*/  UMOV UR4, UR5 ;  /* 0x0000000500047c82 */ /* 0x000fc80008000000 */
[----:B------:R-:W-:Y:S02]  /*14c20*/  UMOV UR5, UR6 ;  /* 0x0000000600057c82 */ /* 0x000fe40008000000 */
[----:B--2---:R-:W-:Y:S05]  /*14c30*/  @P0 BRA `(.L_x_10) ;  /* 0xffffff9400780947 */ /* 0x004fea000383ffff */
.L_x_7:
[----:B------:R-:W2:Y:S02]  /*14c40*/  LDL.LU R51, [R1+0x574] ;  /* 0x0005740001337983 */ /* 0x000ea40000300800 */
[----:B--2---:R-:W-:-:S13]  /*14c50*/  ISETP.GE.AND P0, PT, R51, 0x80, PT ;  /* 0x000000803300780c */ /* 0x004fda0003f06270 */
[----:B------:R-:W-:Y:S05]  /*14c60*/  @!P0 BRA `(.L_x_11) ;  /* 0x0000000000108947 */ /* 0x000fea0003800000 */
[----:B------:R-:W-:-:S06]  /*14c70*/  USHF.L.U32 UR4, UR4, 0x1f, URZ ;  /* 0x0000001f04047899 */ /* 0x000fcc00080006ff */
[----:B-----5:R-:W-:-:S04]  /*14c80*/  IMAD.U32 R0, RZ, RZ, UR4 ;  /* 0x00000004ff007e24 */ /* 0x020fc8000f8e00ff */
[----:B------:R-:W2:Y:S02]  /*14c90*/  SYNCS.PHASECHK.TRANS64.TRYWAIT P0, [UR12], R0 ;  /* 0x00000000ff0075a7 */ /* 0x000ea4000800110c */
[----:B--2---:R-:W-:Y:S05]  /*14ca0*/  @!P0 BRA `(.L_x_12) ;  /* 0x0000001000e88947 */ /* 0x004fea0003800000 */
.L_x_11:
[----:B-----5:R-:W2:Y:S01]  /*14cb0*/  LDL.LU R40, [R1+0x58c] ;  /* 0x00058c0001287983 */ /* 0x020ea20000300800 */
[----:B------:R-:W2:Y:S01]  /*14cc0*/  LDCU.128 UR12, c[0x0][0x390] ;  /* 0x00007200ff0c77ac */ /* 0x000ea20008000c00 */
[----:B------:R-:W-:Y:S06]  /*14cd0*/  BAR.SYNC.DEFER_BLOCKING 0x0 ;  /* 0x0000000000007b1d */ /* 0x000fec0000010000 */
[----:B------:R-:W3:Y:S01]  /*14ce0*/  LDCU UR4, c[0x0][0x3b4] ;  /* 0x00007680ff0477ac */ /* 0x000ee20008000800 */
[----:B------:R-:W4:Y:S01]  /*14cf0*/  S2R R41, SR_TID.X ;  /* 0x0000000000297919 */ /* 0x000f220000002100 */
[----:B------:R-:W0:Y:S01]  /*14d00*/  LDCU UR5, c[0x0][0x3b8] ;  /* 0x00007700ff0577ac */ /* 0x000e220008000800 */
[----:B------:R-:W1:Y:S01]  /*14d10*/  S2R R38, SR_TID.X ;  /* 0x0000000000267919 */ /* 0x000e620000002100 */
[----:B------:R-:W0:Y:S02]  /*14d20*/  @!P1 SYNCS.CCTL.IV [UR10+0x10000] ;  /* 0x01000000ff0099b1 */ /* 0x000e24000800000a */
[----:B0-----:R-:W-:Y:S06]  /*14d30*/  BAR.SYNC.DEFER_BLOCKING 0x0 ;  /* 0x0000000000007b1d */ /* 0x001fec0000010000 */
[----:B------:R-:W-:Y:S01]  /*14d40*/  LDTM.16dp32bit_t0_t15.x32 R4, tmem[UR11] ;  /* 0x0000000b000479ee */ /* 0x000fe20008a80000 */
[----:B------:R-:W0:Y:S01]  /*14d50*/  LDTM.16dp32bit_t16_t31.x32 R4, tmem[UR11+0x20] ;  /* 0x0000200b000479ee */ /* 0x000e220008aa0000 */
[----:B----4-:R-:W-:-:S02]  /*14d60*/  IMAD.SHL.U32 R0, R41, 0x10, RZ ;  /* 0x0000001029007824 */ /* 0x010fc400078e00ff */
[C---:B------:R-:W-:Y:S02]  /*14d70*/  IMAD.SHL.U32 R3, R41.reuse, 0x80, RZ ;  /* 0x0000008029037824 */ /* 0x040fe400078e00ff */
[----:B------:R-:W-:Y:S01]  /*14d80*/  IMAD.SHL.U32 R2, R41, 0x8, RZ ;  /* 0x0000000829027824 */ /* 0x000fe200078e00ff */
[----:B------:R-:W-:Y:S02]  /*14d90*/  LOP3.LUT R0, R0, 0xf0, RZ, 0xc0, !PT ;  /* 0x000000f000007812 */ /* 0x000fe400078ec0ff */
[----:B------:R-:W-:Y:S02]  /*14da0*/  LOP3.LUT R3, R3, 0x800, RZ, 0xc0, !PT ;  /* 0x0000080003037812 */ /* 0x000fe400078ec0ff */
[----:B------:R-:W-:Y:S01]  /*14db0*/  LOP3.LUT R2, R2, 0x300, RZ, 0xc0, !PT ;  /* 0x0000030002027812 */ /* 0x000fe200078ec0ff */
[----:B------:R-:W4:Y:S01]  /*14dc0*/  @!P1 SYNCS.CCTL.IV [UR10+0x10008] ;  /* 0x01000800ff0099b1 */ /* 0x000f22000800000a */
[----:B------:R-:W-:Y:S01]  /*14dd0*/  IADD3 R3, PT, PT, R0, UR10, R3 ;  /* 0x0000000a00037c10 */ /* 0x000fe2000fffe003 */
[----:B------:R-:W-:Y:S01]  /*14de0*/  NOP ;  /* 0x0000000000007918 */ /* 0x000fe20000000000 */
[----:B-1----:R-:W-:-:S03]  /*14df0*/  LOP3.LUT R42, R38, 0x7f, RZ, 0xc0, !PT ;  /* 0x0000007f262a7812 */ /* 0x002fc600078ec0ff */
[----:B------:R-:W-:Y:S01]  /*14e00*/  IMAD.IADD R0, R2, 0x1, R3 ;  /* 0x0000000102007824 */ /* 0x000fe200078e0203 */
[----:B0-----:R-:W-:Y:S02]  /*14e10*/  F2FP.BF16.F32.PACK_AB R4, R6, R4 ;  /* 0x000000040604723e */ /* 0x001fe400000010ff */
[----:B------:R-:W-:Y:S02]  /*14e20*/  F2FP.BF16.F32.PACK_AB R36, R7, R5 ;  /* 0x000000050724723e */ /* 0x000fe400000010ff */
[----:B------:R-:W-:Y:S02]  /*14e30*/  F2FP.BF16.F32.PACK_AB R5, R10, R8 ;  /* 0x000000080a05723e */ /* 0x000fe400000010ff */
[----:B------:R-:W-:Y:S02]  /*14e40*/  F2FP.BF16.F32.PACK_AB R37, R11, R9 ;  /* 0x000000090b25723e */ /* 0x000fe400000010ff */
[----:B------:R-:W-:Y:S02]  /*14e50*/  F2FP.BF16.F32.PACK_AB R6, R14, R12 ;  /* 0x0000000c0e06723e */ /* 0x000fe400000010ff */
[----:B------:R-:W-:-:S02]  /*14e60*/  F2FP.BF16.F32.PACK_AB R38, R15, R13 ;  /* 0x0000000d0f26723e */ /* 0x000fc400000010ff */
[----:B------:R-:W-:Y:S02]  /*14e70*/  F2FP.BF16.F32.PACK_AB R7, R18, R16 ;  /* 0x000000101207723e */ /* 0x000fe400000010ff */
[----:B------:R-:W-:Y:S02]  /*14e80*/  F2FP.BF16.F32.PACK_AB R39, R19, R17 ;  /* 0x000000111327723e */ /* 0x000fe400000010ff */
[----:B------:R-:W-:Y:S01]  /*14e90*/  SHF.R.U32.HI R16, RZ, 0x6, R41 ;  /* 0x00000006ff107819 */ /* 0x000fe20000011629 */
[----:B----4-:R0:W-:Y:S01]  /*14ea0*/  STS.128 [R0], R4 ;  /* 0x0000000400007388 */ /* 0x0101e20000000c00 */
[----:B------:R-:W-:Y:S02]  /*14eb0*/  LEA R2, R42, UR10, 0x4 ;  /* 0x0000000a2a027c11 */ /* 0x000fe4000f8e20ff */
[----:B------:R-:W-:Y:S01]  /*14ec0*/  SGXT.U32 R16, R16, 0x1 ;  /* 0x000000011010781a */ /* 0x000fe20000000000 */
[----:B------:R-:W-:Y:S01]  /*14ed0*/  STS.128 [R0+0x400], R36 ;  /* 0x0004002400007388 */ /* 0x000fe20000000c00 */
[----:B------:R-:W-:-:S02]  /*14ee0*/  F2FP.BF16.F32.PACK_AB R20, R22, R20 ;  /* 0x000000141614723e */ /* 0x000fc400000010ff */
[----:B------:R-:W-:Y:S01]  /*14ef0*/  F2FP.BF16.F32.PACK_AB R12, R23, R21 ;  /* 0x00000015170c723e */ /* 0x000fe200000010ff */
[----:B------:R-:W-:Y:S01]  /*14f00*/  BAR.SYNC.DEFER_BLOCKING 0x0 ;  /* 0x0000000000007b1d */ /* 0x000fe20000010000 */
[----:B------:R-:W-:Y:S02]  /*14f10*/  F2FP.BF16.F32.PACK_AB R21, R26, R24 ;  /* 0x000000181a15723e */ /* 0x000fe400000010ff */
[----:B------:R-:W-:Y:S02]  /*14f20*/  F2FP.BF16.F32.PACK_AB R13, R27, R25 ;  /* 0x000000191b0d723e */ /* 0x000fe400000010ff */
[----:B------:R-:W-:Y:S02]  /*14f30*/  F2FP.BF16.F32.PACK_AB R22, R30, R28 ;  /* 0x0000001c1e16723e */ /* 0x000fe400000010ff */
[----:B------:R-:W-:Y:S02]  /*14f40*/  F2FP.BF16.F32.PACK_AB R14, R31, R29 ;  /* 0x0000001d1f0e723e */ /* 0x000fe400000010ff */
[----:B0-----:R-:W-:-:S02]  /*14f50*/  LOP3.LUT R4, R53, R16, RZ, 0xfc, !PT ;  /* 0x0000001035047212 */ /* 0x001fc400078efcff */
[----:B------:R-:W-:Y:S02]  /*14f60*/  F2FP.BF16.F32.PACK_AB R23, R34, R32 ;  /* 0x000000202217723e */ /* 0x000fe400000010ff */
[----:B------:R-:W-:Y:S02]  /*14f70*/  F2FP.BF16.F32.PACK_AB R15, R35, R33 ;  /* 0x00000021230f723e */ /* 0x000fe400000010ff */
[C-C-:B------:R-:W-:Y:S02]  /*14f80*/  LOP3.LUT R28, R53.reuse, 0x2, R16.reuse, 0xfe, !PT ;  /* 0x00000002351c7812 */ /* 0x140fe400078efe10 */
[C-C-:B------:R-:W-:Y:S02]  /*14f90*/  LOP3.LUT R30, R53.reuse, 0x4, R16.reuse, 0xfe, !PT ;  /* 0x00000004351e7812 */ /* 0x140fe400078efe10 */
[----:B------:R-:W-:Y:S01]  /*14fa0*/  LOP3.LUT R29, R53, 0x6, R16, 0xfe, !PT ;  /* 0x00000006351d7812 */ /* 0x000fe200078efe10 */
[----:B------:R-:W0:Y:S02]  /*14fb0*/  LDS.128 R8, [R2] ;  /* 0x0000000002087984 */ /* 0x000e240000000c00 */
[----:B0-----:R-:W-:-:S02]  /*14fc0*/  PRMT R31, R8, 0x7632, R31 ;  /* 0x00007632081f7816 */ /* 0x001fc4000000001f */
[C---:B--2---:R-:W-:Y:S01]  /*14fd0*/  ISETP.GE.AND P0, PT, R40.reuse, UR14, PT ;  /* 0x0000000e28007c0c */ /* 0x044fe2000bf06270 */
[----:B---3--:R-:W-:-:S03]  /*14fe0*/  IMAD R3, R40, UR4, RZ ;  /* 0x0000000428037c24 */ /* 0x008fc6000f8e02ff */
[C---:B------:R-:W-:Y:S01]  /*14ff0*/  ISETP.LT.AND P3, PT, R4.reuse, UR15, !P0 ;  /* 0x0000000f04007c0c */ /* 0x040fe2000c761270 */
[----:B------:R-:W-:Y:S01]  /*15000*/  IMAD R4, R4, UR5, RZ ;  /* 0x0000000504047c24 */ /* 0x000fe2000f8e02ff */
[C---:B------:R-:W-:Y:S02]  /*15010*/  LEA R17, P1, R3.reuse, UR12, 0x1 ;  /* 0x0000000c03117c11 */ /* 0x040fe4000f8208ff */
[C---:B------:R-:W-:Y:S01]  /*15020*/  ISETP.LT.AND P2, PT, R28.reuse, UR15, !P0 ;  /* 0x0000000f1c007c0c */ /* 0x040fe2000c741270 */
[----:B------:R-:W-:Y:S01]  /*15030*/  IMAD R28, R28, UR5, RZ ;  /* 0x000000051c1c7c24 */ /* 0x000fe2000f8e02ff */
[----:B------:R-:W-:Y:S02]  /*15040*/  LEA.HI.X.SX32 R3, R3, UR13, 0x1, P1 ;  /* 0x0000000d03037c11 */ /* 0x000fe400088f0eff */
[----:B------:R-:W-:Y:S02]  /*15050*/  LEA R18, P4, R4, R17, 0x1 ;  /* 0x0000001104127211 */ /* 0x000fe400078808ff */
[C---:B------:R-:W-:Y:S01]  /*15060*/  ISETP.LT.AND P1, PT, R30.reuse, UR15, !P0 ;  /* 0x0000000f1e007c0c */ /* 0x040fe2000c721270 */
[----:B------:R-:W-:Y:S01]  /*15070*/  IMAD R30, R30, UR5, RZ ;  /* 0x000000051e1e7c24 */ /* 0x000fe2000f8e02ff */
[----:B------:R-:W-:-:S02]  /*15080*/  LEA.HI.X.SX32 R19, R4, R3, 0x1, P4 ;  /* 0x0000000304137211 */ /* 0x000fc400020f0eff */
[----:B------:R-:W-:Y:S01]  /*15090*/  LDS.128 R4, [R2+0x800] ;  /* 0x0008000002047984 */ /* 0x000fe20000000c00 */
[----:B------:R-:W-:Y:S01]  /*150a0*/  BAR.SYNC.DEFER_BLOCKING 0x0 ;  /* 0x0000000000007b1d */ /* 0x000fe20000010000 */
[-C--:B------:R-:W-:Y:S02]  /*150b0*/  LEA R24, P5, R28, R17.reuse, 0x1 ;  /* 0x000000111c187211 */ /* 0x080fe400078a08ff */
[----:B------:R-:W-:Y:S02]  /*150c0*/  LEA R26, P4, R30, R17, 0x1 ;  /* 0x000000111e1a7211 */ /* 0x000fe400078808ff */
[-C--:B------:R-:W-:Y:S02]  /*150d0*/  LEA.HI.X.SX32 R25, R28, R3.reuse, 0x1, P5 ;  /* 0x000000031c197211 */ /* 0x080fe400028f0eff */
[----:B------:R-:W-:Y:S02]  /*150e0*/  LEA.HI.X.SX32 R27, R30, R3, 0x1, P4 ;  /* 0x000000031e1b7211 */ /* 0x000fe400020f0eff */
[--C-:B------:R-:W-:Y:S01]  /*150f0*/  LOP3.LUT R28, R53, 0x8, R16.reuse, 0xfe, !PT ;  /* 0x00000008351c7812 */ /* 0x100fe200078efe10 */
[----:B------:R0:W-:Y:S04]  /*15100*/  STS.128 [R0], R20 ;  /* 0x0000001400007388 */ /* 0x0001e80000000c00 */
[----:B------:R1:W-:Y:S01]  /*15110*/  STS.128 [R0+0x400], R12 ;  /* 0x0004000c00007388 */ /* 0x0003e20000000c00 */
[----:B------:R-:W-:Y:S01]  /*15120*/  BAR.SYNC.DEFER_BLOCKING 0x0 ;  /* 0x0000000000007b1d */ /* 0x000fe20000010000 */
[----:B0-----:R-:W-:Y:S01]  /*15130*/  PRMT R21, R9, 0x7632, R21 ;  /* 0x0000763209157816 */ /* 0x001fe20000000015 */
[----:B-1----:R-:W-:Y:S01]  /*15140*/  IMAD R0, R29, UR5, RZ ;  /* 0x000000051d007c24 */ /* 0x002fe2000f8e02ff */
[----:B------:R-:W-:-:S02]  /*15150*/  LOP3.LUT R12, R53, 0xc, R16, 0xfe, !PT ;  /* 0x0000000c350c7812 */ /* 0x000fc400078efe10 */
[----:B------:R-:W-:Y:S01]  /*15160*/  LOP3.LUT R13, R53, 0xa, R16, 0xfe, !PT ;  /* 0x0000000a350d7812 */ /* 0x000fe200078efe10 */
[----:B------:R0:W-:Y:S01]  /*15170*/  @P3 STG.E.U16 desc[UR22][R18.64], R8 ;  /* 0x0000000812003986 */ /* 0x0001e2000c101516 */
[C---:B------:R-:W-:Y:S01]  /*15180*/  ISETP.LT.AND P3, PT, R28.reuse, UR15, !P0 ;  /* 0x0000000f1c007c0c */ /* 0x040fe2000c761270 */
[----:B------:R-:W-:Y:S02]  /*15190*/  IMAD R28, R28, UR5, RZ ;  /* 0x000000051c1c7c24 */ /* 0x000fe4000f8e02ff */
[----:B------:R1:W-:Y:S01]  /*151a0*/  @P2 STG.E.U16 desc[UR22][R24.64], R31 ;  /* 0x0000001f18002986 */ /* 0x0003e2000c101516 */
[----:B------:R-:W-:-:S03]  /*151b0*/  ISETP.LT.AND P2, PT, R29, UR15, !P0 ;  /* 0x0000000f1d007c0c */ /* 0x000fc6000c741270 */
[----:B------:R2:W-:Y:S01]  /*151c0*/  @P1 STG.E.U16 desc[UR22][R26.64], R9 ;  /* 0x000000091a001986 */ /* 0x0005e2000c101516 */
[C---:B------:R-:W-:Y:S02]  /*151d0*/  ISETP.LT.AND P1, PT, R13.reuse, UR15, !P0 ;  /* 0x0000000f0d007c0c */ /* 0x040fe4000c721270 */
[-C--:B0-----:R-:W-:Y:S02]  /*151e0*/  LEA R18, P4, R0, R17.reuse, 0x1 ;  /* 0x0000001100127211 */ /* 0x081fe400078808ff */
[----:B------:R-:W-:Y:S02]  /*151f0*/  LEA R8, P5, R28, R17, 0x1 ;  /* 0x000000111c087211 */ /* 0x000fe400078a08ff */
[-C--:B------:R-:W-:Y:S01]  /*15200*/  LEA.HI.X.SX32 R19, R0, R3.reuse, 0x1, P4 ;  /* 0x0000000300137211 */ /* 0x080fe200020f0eff */
[----:B-1----:R-:W-:Y:S01]  /*15210*/  IMAD R24, R13, UR5, RZ ;  /* 0x000000050d187c24 */ /* 0x002fe2000f8e02ff */
[C---:B------:R-:W-:Y:S01]  /*15220*/  ISETP.LT.AND P4, PT, R12.reuse, UR15, !P0 ;  /* 0x0000000f0c007c0c */ /* 0x040fe2000c781270 */
[----:B------:R-:W-:Y:S01]  /*15230*/  IMAD R0, R12, UR5, RZ ;  /* 0x000000050c007c24 */ /* 0x000fe2000f8e02ff */
[----:B--2---:R-:W-:Y:S01]  /*15240*/  LEA.HI.X.SX32 R9, R28, R3, 0x1, P5 ;  /* 0x000000031c097211 */ /* 0x004fe200028f0eff */
[----:B------:R-:W0:Y:S01]  /*15250*/  LDS.128 R12, [R2] ;  /* 0x00000000020c7984 */ /* 0x000e220000000c00 */
[----:B------:R-:W-:-:S02]  /*15260*/  LOP3.LUT R26, R53, 0x12, R16, 0xfe, !PT ;  /* 0x00000012351a7812 */ /* 0x000fc400078efe10 */
[-C--:B------:R-:W-:Y:S01]  /*15270*/  LEA R22, P6, R0, R17.reuse, 0x1 ;  /* 0x0000001100167211 */ /* 0x080fe200078c08ff */
[----:B------:R1:W-:Y:S01]  /*15280*/  @P2 STG.E.U16 desc[UR22][R18.64], R21 ;  /* 0x0000001512002986 */ /* 0x0003e2000c101516 */
[----:B------:R-:W-:Y:S02]  /*15290*/  LEA R20, P2, R24, R17, 0x1 ;  /* 0x0000001118147211 */ /* 0x000fe400078408ff */
[-C--:B------:R-:W-:Y:S01]  /*152a0*/  LEA.HI.X.SX32 R23, R0, R3.reuse, 0x1, P6 ;  /* 0x0000000300177211 */ /* 0x080fe200030f0eff */
[----:B------:R2:W-:Y:S01]  /*152b0*/  @P3 STG.E.U16 desc[UR22][R8.64], R10 ;  /* 0x0000000a08003986 */ /* 0x0005e2000c101516 */
[----:B------:R-:W-:Y:S02]  /*152c0*/  LOP3.LUT R0, R53, 0xe, R16, 0xfe, !PT ;  /* 0x0000000e35007812 */ /* 0x000fe400078efe10 */
[----:B------:R-:W-:Y:S02]  /*152d0*/  PRMT R25, R11, 0x7632, R25 ;  /* 0x000076320b197816 */ /* 0x000fe40000000019 */
[----:B-1----:R-:W-:-:S02]  /*152e0*/  LEA.HI.X.SX32 R21, R24, R3, 0x1, P2 ;  /* 0x0000000318157211 */ /* 0x002fc400010f0eff */
[----:B------:R-:W-:Y:S02]  /*152f0*/  PRMT R19, R10, 0x7632, R19 ;  /* 0x000076320a137816 */ /* 0x000fe40000000013 */
[C---:B------:R-:W-:Y:S01]  /*15300*/  ISETP.LT.AND P2, PT, R0.reuse, UR15, !P0 ;  /* 0x0000000f00007c0c */ /* 0x040fe2000c741270 */
[----:B------:R-:W-:Y:S01]  /*15310*/  IMAD R0, R0, UR5, RZ ;  /* 0x0000000500007c24 */ /* 0x000fe2000f8e02ff */
[C-C-:B------:R-:W-:Y:S01]  /*15320*/  LOP3.LUT R24, R53.reuse, 0x10, R16.reuse, 0xfe, !PT ;  /* 0x0000001035187812 */ /* 0x140fe200078efe10 */
[----:B------:R1:W-:Y:S01]  /*15330*/  @P1 STG.E.U16 desc[UR22][R20.64], R19 ;  /* 0x0000001314001986 */ /* 0x0003e2000c101516 */
[----:B------:R-:W-:Y:S02]  /*15340*/  LOP3.LUT R18, R53, 0x14, R16, 0xfe, !PT ;  /* 0x0000001435127812 */ /* 0x000fe400078efe10 */
[----:B--2---:R-:W-:Y:S01]  /*15350*/  LEA R8, P1, R0, R17, 0x1 ;  /* 0x0000001100087211 */ /* 0x004fe200078208ff */
[----:B------:R2:W-:Y:S01]  /*15360*/  @P4 STG.E.U16 desc[UR22][R22.64], R11 ;  /* 0x0000000b16004986 */ /* 0x0005e2000c101516 */
[C---:B------:R-:W-:Y:S01]  /*15370*/  ISETP.LT.AND P3, PT, R24.reuse, UR15, !P0 ;  /* 0x0000000f18007c0c */ /* 0x040fe2000c761270 */
[----:B------:R-:W-:Y:S01]  /*15380*/  IMAD R24, R24, UR5, RZ ;  /* 0x0000000518187c24 */ /* 0x000fe2000f8e02ff */
[C---:B------:R-:W-:Y:S01]  /*15390*/  ISETP.LT.AND P4, PT, R26.reuse, UR15, !P0 ;  /* 0x0000000f1a007c0c */ /* 0x040fe2000c781270 */
[----:B------:R-:W-:Y:S01]  /*153a0*/  IMAD R26, R26, UR5, RZ ;  /* 0x000000051a1a7c24 */ /* 0x000fe2000f8e02ff */
[----:B------:R-:W-:Y:S01]  /*153b0*/  LEA.HI.X.SX32 R9, R0, R3, 0x1, P1 ;  /* 0x0000000300097211 */ /* 0x000fe200008f0eff */
[----:B------:R-:W-:Y:S01]  /*153c0*/  IMAD R0, R18, UR5, RZ ;  /* 0x0000000512007c24 */ /* 0x000fe2000f8e02ff */
[----:B------:R-:W-:-:S02]  /*153d0*/  LEA R10, P5, R24, R17, 0x1 ;  /* 0x00000011180a7211 */ /* 0x000fc400078a08ff */
[----:B------:R-:W-:Y:S01]  /*153e0*/  ISETP.LT.AND P1, PT, R18, UR15, !P0 ;  /* 0x0000000f12007c0c */ /* 0x000fe2000c721270 */
[----:B------:R0:W-:Y:S01]  /*153f0*/  @P2 STG.E.U16 desc[UR22][R8.64], R25 ;  /* 0x0000001908002986 */ /* 0x0001e2000c101516 */
[-C--:B------:R-:W-:Y:S02]  /*15400*/  LEA R18, P6, R26, R17.reuse, 0x1 ;  /* 0x000000111a127211 */ /* 0x080fe400078c08ff */
[----:B-1----:R-:W-:Y:S02]  /*15410*/  LEA R20, P2, R0, R17, 0x1 ;  /* 0x0000001100147211 */ /* 0x002fe400078408ff */
[----:B--2---:R-:W-:Y:S02]  /*15420*/  LOP3.LUT R22, R53, 0x16, R16, 0xfe, !PT ;  /* 0x0000001635167812 */ /* 0x004fe400078efe10 */
[-C--:B------:R-:W-:Y:S02]  /*15430*/  LEA.HI.X.SX32 R11, R24, R3.reuse, 0x1, P5 ;  /* 0x00000003180b7211 */ /* 0x080fe400028f0eff */
[----:B------:R-:W-:-:S02]  /*15440*/  LEA.HI.X.SX32 R19, R26, R3, 0x1, P6 ;  /* 0x000000031a137211 */ /* 0x000fc400030f0eff */
[----:B------:R-:W-:Y:S01]  /*15450*/  LEA.HI.X.SX32 R21, R0, R3, 0x1, P2 ;  /* 0x0000000300157211 */ /* 0x000fe200010f0eff */
[----:B------:R-:W-:Y:S01]  /*15460*/  IMAD R0, R22, UR5, RZ ;  /* 0x0000000516007c24 */ /* 0x000fe2000f8e02ff */
[----:B0-----:R-:W-:Y:S01]  /*15470*/  PRMT R9, R12, 0x7632, R9 ;  /* 0x000076320c097816 */ /* 0x001fe20000000009 */
[----:B------:R0:W-:Y:S01]  /*15480*/  @P3 STG.E.U16 desc[UR22][R10.64], R12 ;  /* 0x0000000c0a003986 */ /* 0x0001e2000c101516 */
[----:B------:R-:W-:Y:S02]  /*15490*/  ISETP.LT.AND P2, PT, R22, UR15, !P0 ;  /* 0x0000000f16007c0c */ /* 0x000fe4000c741270 */
[C-C-:B------:R-:W-:Y:S01]  /*154a0*/  LOP3.LUT R24, R53.reuse, 0x1a, R16.reuse, 0xfe, !PT ;  /* 0x0000001a35187812 */ /* 0x140fe200078efe10 */
[----:B------:R1:W-:Y:S01]  /*154b0*/  @P4 STG.E.U16 desc[UR22][R18.64], R9 ;  /* 0x0000000912004986 */ /* 0x0003e2000c101516 */
[----:B------:R-:W-:Y:S02]  /*154c0*/  LEA R8, P4, R0, R17, 0x1 ;  /* 0x0000001100087211 */ /* 0x000fe400078808ff */
[C-C-:B------:R-:W-:Y:S01]  /*154d0*/  LOP3.LUT R22, R53.reuse, 0x18, R16.reuse, 0xfe, !PT ;  /* 0x0000001835167812 */ /* 0x140fe200078efe10 */
[----:B------:R2:W-:Y:S01]  /*154e0*/  @P1 STG.E.U16 desc[UR22][R20.64], R13 ;  /* 0x0000000d14001986 */ /* 0x0005e2000c101516 */
[----:B------:R-:W-:-:S02]  /*154f0*/  LOP3.LUT R23, R53, 0x1c, R16, 0xfe, !PT ;  /* 0x0000001c35177812 */ /* 0x000fc400078efe10 */
[C---:B------:R-:W-:Y:S01]  /*15500*/  ISETP.LT.AND P3, PT, R22.reuse, UR15, !P0 ;  /* 0x0000000f16007c0c */ /* 0x040fe2000c761270 */
[----:B------:R-:W-:Y:S01]  /*15510*/  IMAD R22, R22, UR5, RZ ;  /* 0x0000000516167c24 */ /* 0x000fe2000f8e02ff */
[----:B0-----:R-:W-:Y:S02]  /*15520*/  PRMT R11, R13, 0x7632, R11 ;  /* 0x000076320d0b7816 */ /* 0x001fe4000000000b */
[----:B------:R-:W-:Y:S02]  /*15530*/  ISETP.LT.AND P1, PT, R24, UR15, !P0 ;  /* 0x0000000f18007c0c */ /* 0x000fe4000c721270 */
[----:B-1----:R-:W-:Y:S01]  /*15540*/  LEA.HI.X.SX32 R9, R0, R3, 0x1, P4 ;  /* 0x0000000300097211 */ /* 0x002fe200020f0eff */
[----:B------:R-:W-:Y:S01]  /*15550*/  IMAD R0, R24, UR5, RZ ;  /* 0x0000000518007c24 */ /* 0x000fe2000f8e02ff */
[-C--:B------:R-:W-:Y:S01]  /*15560*/  LEA R10, P5, R22, R17.reuse, 0x1 ;  /* 0x00000011160a7211 */ /* 0x080fe200078a08ff */
[C---:B--2---:R-:W-:Y:S01]  /*15570*/  IMAD R20, R23.reuse, UR5, RZ ;  /* 0x0000000517147c24 */ /* 0x044fe2000f8e02ff */
[----:B------:R-:W-:Y:S01]  /*15580*/  ISETP.LT.AND P4, PT, R23, UR15, !P0 ;  /* 0x0000000f17007c0c */ /* 0x000fe2000c781270 */
[----:B------:R0:W-:Y:S01]  /*15590*/  @P2 STG.E.U16 desc[UR22][R8.64], R11 ;  /* 0x0000000b08002986 */ /* 0x0001e2000c101516 */
[----:B------:R-:W-:-:S02]  /*155a0*/  LEA R12, P2, R0, R17, 0x1 ;  /* 0x00000011000c7211 */ /* 0x000fc400078408ff */
[----:B------:R-:W-:Y:S02]  /*155b0*/  LEA R18, P6, R20, R17, 0x1 ;  /* 0x0000001114127211 */ /* 0x000fe400078c08ff */
[-C--:B------:R-:W-:Y:S02]  /*155c0*/  LEA.HI.X.SX32 R13, R0, R3.reuse, 0x1, P2 ;  /* 0x00000003000d7211 */ /* 0x080fe400010f0eff */
[----:B------:R-:W-:Y:S02]  /*155d0*/  LOP3.LUT R0, R53, 0x1e, R16, 0xfe, !PT ;  /* 0x0000001e35007812 */ /* 0x000fe400078efe10 */
[-C--:B------:R-:W-:Y:S02]  /*155e0*/  LEA.HI.X.SX32 R19, R20, R3.reuse, 0x1, P6 ;  /* 0x0000000314137211 */ /* 0x080fe400030f0eff */
[C---:B------:R-:W-:Y:S01]  /*155f0*/  ISETP.LT.AND P2, PT, R0.reuse, UR15, !P0 ;  /* 0x0000000f00007c0c */ /* 0x040fe2000c741270 */
[----:B------:R-:W-:Y:S01]  /*15600*/  IMAD R0, R0, UR5, RZ ;  /* 0x0000000500007c24 */ /* 0x000fe2000f8e02ff */
[----:B0-----:R-:W-:-:S02]  /*15610*/  LEA.HI.X.SX32 R11, R22, R3, 0x1, P5 ;  /* 0x00000003160b7211 */ /* 0x001fc400028f0eff */
[----:B------:R-:W-:Y:S02]  /*15620*/  PRMT R9, R14, 0x7632, R9 ;  /* 0x000076320e097816 */ /* 0x000fe40000000009 */
[C-C-:B------:R-:W-:Y:S01]  /*15630*/  LOP3.LUT R20, R53.reuse, 0x20, R16.reuse, 0xfe, !PT ;  /* 0x0000002035147812 */ /* 0x140fe200078efe10 */
[----:B------:R0:W-:Y:S01]  /*15640*/  @P3 STG.E.U16 desc[UR22][R10.64], R14 ;  /* 0x0000000e0a003986 */ /* 0x0001e2000c101516 */
[C-C-:B------:R-:W-:Y:S02]  /*15650*/  LOP3.LUT R22, R53.reuse, 0x22, R16.reuse, 0xfe, !PT ;  /* 0x0000002235167812 */ /* 0x140fe400078efe10 */
[----:B------:R-:W-:Y:S01]  /*15660*/  ISETP.LT.AND P3, PT, R20, UR15, !P0 ;  /* 0x0000000f14007c0c */ /* 0x000fe2000c761270 */
[----:B------:R1:W-:Y:S01]  /*15670*/  @P1 STG.E.U16 desc[UR22][R12.64], R9 ;  /* 0x000000090c001986 */ /* 0x0003e2000c101516 */
[----:B------:R-:W-:Y:S01]  /*15680*/  LEA R8, P1, R0, R17, 0x1 ;  /* 0x0000001100087211 */ /* 0x000fe200078208ff */
[----:B------:R-:W-:Y:S01]  /*15690*/  IMAD R20, R20, UR5, RZ ;  /* 0x0000000514147c24 */ /* 0x000fe2000f8e02ff */
[C-C-:B------:R-:W-:Y:S01]  /*156a0*/  LOP3.LUT R21, R53.reuse, 0x3e, R16.reuse, 0xfe, !PT ;  /* 0x0000003e35157812 */ /* 0x140fe200078efe10 */
[----:B------:R2:W-:Y:S01]  /*156b0*/  @P4 STG.E.U16 desc[UR22][R18.64], R15 ;  /* 0x0000000f12004986 */ /* 0x0005e2000c101516 */
[C---:B------:R-:W-:Y:S01]  /*156c0*/  ISETP.LT.AND P4, PT, R22.reuse, UR15, !P0 ;  /* 0x0000000f16007c0c */ /* 0x040fe2000c781270 */
[----:B------:R-:W-:Y:S01]  /*156d0*/  IMAD R22, R22, UR5, RZ ;  /* 0x0000000516167c24 */ /* 0x000fe2000f8e02ff */
[----:B------:R-:W-:-:S02]  /*156e0*/  LOP3.LUT R23, R53, 0x3a, R16, 0xfe, !PT ;  /* 0x0000003a35177812 */ /* 0x000fc400078efe10 */
[--C-:B0-----:R-:W-:Y:S02]  /*156f0*/  LOP3.LUT R11, R53, 0x24, R16.reuse, 0xfe, !PT ;  /* 0x00000024350b7812 */ /* 0x101fe400078efe10 */
[----:B------:R-:W-:Y:S02]  /*15700*/  LEA R10, P5, R20, R17, 0x1 ;  /* 0x00000011140a7211 */ /* 0x000fe400078a08ff */
[----:B-1----:R-:W-:Y:S02]  /*15710*/  PRMT R13, R15, 0x7632, R13 ;  /* 0x000076320f0d7816 */ /* 0x002fe4000000000d */
[----:B------:R-:W-:Y:S01]  /*15720*/  LEA.HI.X.SX32 R9, R0, R3, 0x1, P1 ;  /* 0x0000000300097211 */ /* 0x000fe200008f0eff */
[----:B------:R-:W-:Y:S01]  /*15730*/  IMAD R0, R11, UR5, RZ ;  /* 0x000000050b007c24 */ /* 0x000fe2000f8e02ff */
[-C--:B------:R-:W-:Y:S02]  /*15740*/  LEA R12, P6, R22, R17.reuse, 0x1 ;  /* 0x00000011160c7211 */ /* 0x080fe400078c08ff */
[----:B--2---:R-:W-:Y:S01]  /*15750*/  LOP3.LUT R18, R53, 0x26, R16, 0xfe, !PT ;  /* 0x0000002635127812 */ /* 0x004fe200078efe10 */
[----:B------:R0:W-:Y:S01]  /*15760*/  @P2 STG.E.U16 desc[UR22][R8.64], R13 ;  /* 0x0000000d08002986 */ /* 0x0001e2000c101516 */
[----:B------:R-:W-:-:S02]  /*15770*/  LEA R14, P2, R0, R17, 0x1 ;  /* 0x00000011000e7211 */ /* 0x000fc400078408ff */
[----:B------:R-:W-:Y:S02]  /*15780*/  ISETP.LT.AND P1, PT, R11, UR15, !P0 ;  /* 0x0000000f0b007c0c */ /* 0x000fe4000c721270 */
[-C--:B------:R-:W-:Y:S02]  /*15790*/  LEA.HI.X.SX32 R11, R20, R3.reuse, 0x1, P5 ;  /* 0x00000003140b7211 */ /* 0x080fe400028f0eff */
[-C--:B------:R-:W-:Y:S01]  /*157a0*/  LEA.HI.X.SX32 R15, R0, R3.reuse, 0x1, P2 ;  /* 0x00000003000f7211 */ /* 0x080fe200010f0eff */
[C---:B------:R-:W-:Y:S01]  /*157b0*/  IMAD R0, R18.reuse, UR5, RZ ;  /* 0x0000000512007c24 */ /* 0x040fe2000f8e02ff */
[----:B------:R-:W-:Y:S01]  /*157c0*/  ISETP.LT.AND P2, PT, R18, UR15, !P0 ;  /* 0x0000000f12007c0c */ /* 0x000fe2000c741270 */
[----:B------:R-:W-:Y:S01]  /*157d0*/  @P3 STG.E.U16 desc[UR22][R10.64], R4 ;  /* 0x000000040a003986 */ /* 0x000fe2000c101516 */
[----:B------:R-:W-:Y:S02]  /*157e0*/  LOP3.LUT R20, R53, 0x28, R16, 0xfe, !PT ;  /* 0x0000002835147812 */ /* 0x000fe400078efe10 */
[----:B0-----:R-:W-:-:S02]  /*157f0*/  LEA.HI.X.SX32 R13, R22, R3, 0x1, P6 ;  /* 0x00000003160d7211 */ /* 0x001fc400030f0eff */
[----:B------:R-:W-:Y:S02]  /*15800*/  PRMT R9, R4, 0x7632, R9 ;  /* 0x0000763204097816 */ /* 0x000fe40000000009 */
[C-C-:B------:R-:W-:Y:S02]  /*15810*/  LOP3.LUT R8, R53.reuse, 0x2c, R16.reuse, 0xfe, !PT ;  /* 0x0000002c35087812 */ /* 0x140fe400078efe10 */
[----:B------:R-:W-:Y:S01]  /*15820*/  LOP3.LUT R22, R53, 0x2a, R16, 0xfe, !PT ;  /* 0x0000002a35167812 */ /* 0x000fe200078efe10 */
[----:B------:R0:W-:Y:S01]  /*15830*/  @P4 STG.E.U16 desc[UR22][R12.64], R9 ;  /* 0x000000090c004986 */ /* 0x0001e2000c101516 */
[----:B------:R-:W-:Y:S02]  /*15840*/  LEA R18, P4, R0, R17, 0x1 ;  /* 0x0000001100127211 */ /* 0x000fe400078808ff */
[----:B------:R-:W-:Y:S01]  /*15850*/  ISETP.LT.AND P3, PT, R20, UR15, !P0 ;  /* 0x0000000f14007c0c */ /* 0x000fe2000c761270 */
[----:B------:R1:W-:Y:S01]  /*15860*/  @P1 STG.E.U16 desc[UR22][R14.64], R5 ;  /* 0x000000050e001986 */ /* 0x0003e2000c101516 */
[----:B------:R-:W-:Y:S01]  /*15870*/  LEA.HI.X.SX32 R19, R0, R3, 0x1, P4 ;  /* 0x0000000300137211 */ /* 0x000fe200020f0eff */
[C---:B------:R-:W-:Y:S01]  /*15880*/  IMAD R0, R8.reuse, UR5, RZ ;  /* 0x0000000508007c24 */ /* 0x040fe2000f8e02ff */
[----:B------:R-:W-:Y:S01]  /*15890*/  ISETP.LT.AND P4, PT, R8, UR15, !P0 ;  /* 0x0000000f08007c0c */ /* 0x000fe2000c781270 */
[----:B------:R-:W-:Y:S01]  /*158a0*/  IMAD R20, R20, UR5, RZ ;  /* 0x0000000514147c24 */ /* 0x000fe2000f8e02ff */
[----:B------:R2:W3:Y:S01]  /*158b0*/  LDS.128 R8, [R2+0x800] ;  /* 0x0008000002087984 */ /* 0x0004e20000000c00 */
[C---:B------:R-:W-:Y:S01]  /*158c0*/  ISETP.LT.AND P1, PT, R22.reuse, UR15, !P0 ;  /* 0x0000000f16007c0c */ /* 0x040fe2000c721270 */
[----:B------:R-:W-:Y:S01]  /*158d0*/  IMAD R22, R22, UR5, RZ ;  /* 0x0000000516167c24 */ /* 0x000fe2000f8e02ff */
[----:B0-----:R-:W-:-:S02]  /*158e0*/  PRMT R13, R5, 0x7632, R13 ;  /* 0x00007632050d7816 */ /* 0x001fc4000000000d */
[-C--:B------:R-:W-:Y:S02]  /*158f0*/  LEA R4, P5, R20, R17.reuse, 0x1 ;  /* 0x0000001114047211 */ /* 0x080fe400078a08ff */
[-C--:B-1----:R-:W-:Y:S01]  /*15900*/  LEA R14, P6, R0, R17.reuse, 0x1 ;  /* 0x00000011000e7211 */ /* 0x082fe200078c08ff */
[----:B------:R0:W-:Y:S01]  /*15910*/  @P2 STG.E.U16 desc[UR22][R18.64], R13 ;  /* 0x0000000d12002986 */ /* 0x0001e2000c101516 */
[----:B------:R-:W-:Y:S02]  /*15920*/  LEA R12, P2, R22, R17, 0x1 ;  /* 0x00000011160c7211 */ /* 0x000fe400078408ff */
[-C--:B------:R-:W-:Y:S02]  /*15930*/  LEA.HI.X.SX32 R5, R20, R3.reuse, 0x1, P5 ;  /* 0x0000000314057211 */ /* 0x080fe400028f0eff */
[----:B------:R-:W-:Y:S02]  /*15940*/  PRMT R20, R6, 0x7632, R20 ;  /* 0x0000763206147816 */ /* 0x000fe40000000014 */
[----:B------:R-:W-:Y:S01]  /*15950*/  LEA.HI.X.SX32 R15, R0, R3, 0x1, P6 ;  /* 0x00000003000f7211 */ /* 0x000fe200030f0eff */
[----:B------:R1:W-:Y:S01]  /*15960*/  @P3 STG.E.U16 desc[UR22][R4.64], R6 ;  /* 0x0000000604003986 */ /* 0x0003e2000c101516 */
[----:B------:R-:W-:-:S02]  /*15970*/  LOP3.LUT R0, R53, 0x2e, R16, 0xfe, !PT ;  /* 0x0000002e35007812 */ /* 0x000fc400078efe10 */
[C-C-:B--2---:R-:W-:Y:S02]  /*15980*/  LOP3.LUT R2, R53.reuse, 0x30, R16.reuse, 0xfe, !PT ;  /* 0x0000003035027812 */ /* 0x144fe400078efe10 */
[----:B0-----:R-:W-:Y:S02]  /*15990*/  LEA.HI.X.SX32 R13, R22, R3, 0x1, P2 ;  /* 0x00000003160d7211 */ /* 0x001fe400010f0eff */
[C---:B------:R-:W-:Y:S01]  /*159a0*/  ISETP.LT.AND P5, PT, R2.reuse, UR15, !P0 ;  /* 0x0000000f02007c0c */ /* 0x040fe2000c7a1270 */
[----:B------:R-:W-:Y:S01]  /*159b0*/  IMAD R2, R2, UR5, RZ ;  /* 0x0000000502027c24 */ /* 0x000fe2000f8e02ff */
[C-C-:B------:R-:W-:Y:S01]  /*159c0*/  LOP3.LUT R18, R53.reuse, 0x32, R16.reuse, 0xfe, !PT ;  /* 0x0000003235127812 */ /* 0x140fe200078efe10 */
[----:B------:R0:W-:Y:S01]  /*159d0*/  @P1 STG.E.U16 desc[UR22][R12.64], R20 ;  /* 0x000000140c001986 */ /* 0x0001e2000c101516 */
[----:B------:R-:W-:Y:S02]  /*159e0*/  LOP3.LUT R19, R53, 0x3c, R16, 0xfe, !PT ;  /* 0x0000003c35137812 */ /* 0x000fe400078efe10 */
[----:B-1----:R-:W-:Y:S01]  /*159f0*/  LEA R6, P2, R2, R17, 0x1 ;  /* 0x0000001102067211 */ /* 0x002fe200078408ff */
[----:B------:R1:W-:Y:S01]  /*15a00*/  @P4 STG.E.U16 desc[UR22][R14.64], R7 ;  /* 0x000000070e004986 */ /* 0x0003e2000c101516 */
[C---:B------:R-:W-:Y:S01]  /*15a10*/  ISETP.LT.AND P4, PT, R0.reuse, UR15, !P0 ;  /* 0x0000000f00007c0c */ /* 0x040fe2000c781270 */
[----:B------:R-:W-:Y:S01]  /*15a20*/  IMAD R0, R0, UR5, RZ ;  /* 0x0000000500007c24 */ /* 0x000fe2000f8e02ff */
[----:B------:R-:W-:Y:S01]  /*15a30*/  ISETP.LT.AND P6, PT, R18, UR15, !P0 ;  /* 0x0000000f12007c0c */ /* 0x000fe2000c7c1270 */
[----:B------:R-:W-:-:S03]  /*15a40*/  IMAD R22, R19, UR5, RZ ;  /* 0x0000000513167c24 */ /* 0x000fc6000f8e02ff */
[----:B------:R-:W-:Y:S01]  /*15a50*/  LEA R4, P1, R0, R17, 0x1 ;  /* 0x0000001100047211 */ /* 0x000fe200078208ff */
[----:B0-----:R-:W-:-:S03]  /*15a60*/  IMAD R20, R23, UR5, RZ ;  /* 0x0000000517147c24 */ /* 0x001fc6000f8e02ff */
[-C--:B------:R-:W-:Y:S01]  /*15a70*/  LEA.HI.X.SX32 R5, R0, R3.reuse, 0x1, P1 ;  /* 0x0000000300057211 */ /* 0x080fe200008f0eff */
[----:B-1----:R-:W-:Y:S01]  /*15a80*/  IMAD R14, R18, UR5, RZ ;  /* 0x00000005120e7c24 */ /* 0x002fe2000f8e02ff */
[C-C-:B------:R-:W-:Y:S02]  /*15a90*/  LOP3.LUT R18, R53.reuse, 0x38, R16.reuse, 0xfe, !PT ;  /* 0x0000003835127812 */ /* 0x140fe400078efe10 */
[C-C-:B------:R-:W-:Y:S02]  /*15aa0*/  LOP3.LUT R15, R53.reuse, 0x36, R16.reuse, 0xfe, !PT ;  /* 0x00000036350f7812 */ /* 0x140fe400078efe10 */
[--C-:B------:R-:W-:Y:S02]  /*15ab0*/  LOP3.LUT R0, R53, 0x34, R16.reuse, 0xfe, !PT ;  /* 0x0000003435007812 */ /* 0x100fe400078efe10 */
[----:B------:R-:W-:Y:S02]  /*15ac0*/  PRMT R16, R7, 0x7632, R16 ;  /* 0x0000763207107816 */ /* 0x000fe40000000010 */
[----:B------:R-:W-:Y:S01]  /*15ad0*/  LEA.HI.X.SX32 R7, R2, R3, 0x1, P2 ;  /* 0x0000000302077211 */ /* 0x000fe200010f0eff */
[C---:B------:R-:W-:Y:S01]  /*15ae0*/  IMAD R2, R15.reuse, UR5, RZ ;  /* 0x000000050f027c24 */ /* 0x040fe2000f8e02ff */
[----:B------:R-:W-:Y:S01]  /*15af0*/  LEA R12, P3, R14, R17, 0x1 ;  /* 0x000000110e0c7211 */ /* 0x000fe200078608ff */
[----:B------:R0:W-:Y:S01]  /*15b00*/  @P4 STG.E.U16 desc[UR22][R4.64], R16 ;  /* 0x0000001004004986 */ /* 0x0001e2000c101516 */
[----:B------:R-:W-:-:S02]  /*15b10*/  ISETP.LT.AND P4, PT, R15, UR15, !P0 ;  /* 0x0000000f0f007c0c */ /* 0x000fc4000c781270 */
[----:B------:R-:W-:Y:S01]  /*15b20*/  LEA.HI.X.SX32 R13, R14, R3, 0x1, P3 ;  /* 0x000000030e0d7211 */ /* 0x000fe200018f0eff */
[----:B---3--:R1:W-:Y:S01]  /*15b30*/  @P5 STG.E.U16 desc[UR22][R6.64], R8 ;  /* 0x0000000806005986 */ /* 0x0083e2000c101516 */
[----:B------:R-:W-:Y:S02]  /*15b40*/  PRMT R14, R8, 0x7632, R14 ;  /* 0x00007632080e7816 */ /* 0x000fe4000000000e */
[C---:B------:R-:W-:Y:S01]  /*15b50*/  ISETP.LT.AND P5, PT, R0.reuse, UR15, !P0 ;  /* 0x0000000f00007c0c */ /* 0x040fe2000c7a1270 */
[----:B------:R-:W-:Y:S01]  /*15b60*/  IMAD R0, R0, UR5, RZ ;  /* 0x0000000500007c24 */ /* 0x000fe2000f8e02ff */
[C---:B------:R-:W-:Y:S01]  /*15b70*/  ISETP.LT.AND P3, PT, R18.reuse, UR15, !P0 ;  /* 0x0000000f12007c0c */ /* 0x040fe2000c761270 */
[----:B------:R2:W-:Y:S01]  /*15b80*/  @P6 STG.E.U16 desc[UR22][R12.64], R14 ;  /* 0x0000000e0c006986 */ /* 0x0005e2000c101516 */
[----:B------:R-:W-:Y:S02]  /*15b90*/  IMAD R18, R18, UR5, RZ ;  /* 0x0000000512127c24 */ /* 0x000fe4000f8e02ff */
[----:B0-----:R-:W-:-:S02]  /*15ba0*/  LEA R4, P6, R0, R17, 0x1 ;  /* 0x0000001100047211 */ /* 0x001fc400078c08ff */
[----:B-1----:R-:W-:Y:S01]  /*15bb0*/  LEA R6, P1, R2, R17, 0x1 ;  /* 0x0000001102067211 */ /* 0x002fe200078208ff */
[----:B------:R-:W-:Y:S01]  /*15bc0*/  IMAD R8, R21, UR5, RZ ;  /* 0x0000000515087c24 */ /* 0x000fe2000f8e02ff */
[-C--:B------:R-:W-:Y:S02]  /*15bd0*/  LEA.HI.X.SX32 R5, R0, R3.reuse, 0x1, P6 ;  /* 0x0000000300057211 */ /* 0x080fe400030f0eff */
[----:B------:R-:W-:Y:S02]  /*15be0*/  LEA.HI.X.SX32 R7, R2, R3, 0x1, P1 ;  /* 0x0000000302077211 */ /* 0x000fe400008f0eff */
[-C--:B--2---:R-:W-:Y:S01]  /*15bf0*/  LEA R14, P6, R20, R17.reuse, 0x1 ;  /* 0x00000011140e7211 */ /* 0x084fe200078c08ff */
[----:B------:R0:W-:Y:S01]  /*15c00*/  @P5 STG.E.U16 desc[UR22][R4.64], R9 ;  /* 0x0000000904005986 */ /* 0x0001e2000c101516 */
[-C--:B------:R-:W-:Y:S02]  /*15c10*/  LEA R12, P2, R18, R17.reuse, 0x1 ;  /* 0x00000011120c7211 */ /* 0x080fe400078408ff */
[----:B------:R-:W-:-:S02]  /*15c20*/  LEA R16, P1, R22, R17, 0x1 ;  /* 0x0000001116107211 */ /* 0x000fc400078208ff */
[-C--:B------:R-:W-:Y:S02]  /*15c30*/  LEA.HI.X.SX32 R15, R20, R3.reuse, 0x1, P6 ;  /* 0x00000003140f7211 */ /* 0x080fe400030f0eff */
[----:B------:R-:W-:Y:S02]  /*15c40*/  LEA.HI.X.SX32 R13, R18, R3, 0x1, P2 ;  /* 0x00000003120d7211 */ /* 0x000fe400010f0eff */
[----:B------:R-:W-:Y:S02]  /*15c50*/  LEA R2, P6, R8, R17, 0x1 ;  /* 0x0000001108027211 */ /* 0x000fe400078c08ff */
[----:B------:R-:W-:Y:S02]  /*15c60*/  ISETP.LT.AND P2, PT, R23, UR15, !P0 ;  /* 0x0000000f17007c0c */ /* 0x000fe4000c741270 */
[----:B------:R-:W-:Y:S02]  /*15c70*/  LEA.HI.X.SX32 R17, R22, R3, 0x1, P1 ;  /* 0x0000000316117211 */ /* 0x000fe400008f0eff */
[----:B------:R-:W-:-:S02]  /*15c80*/  ISETP.LT.AND P1, PT, R19, UR15, !P0 ;  /* 0x0000000f13007c0c */ /* 0x000fc4000c721270 */
[----:B------:R-:W-:Y:S02]  /*15c90*/  ISETP.LT.AND P0, PT, R21, UR15, !P0 ;  /* 0x0000000f15007c0c */ /* 0x000fe4000c701270 */
[----:B------:R-:W-:Y:S02]  /*15ca0*/  PRMT R0, R9, 0x7632, R0 ;  /* 0x0000763209007816 */ /* 0x000fe40000000000 */
[----:B------:R-:W-:Y:S02]  /*15cb0*/  LEA.HI.X.SX32 R3, R8, R3, 0x1, P6 ;  /* 0x0000000308037211 */ /* 0x000fe400030f0eff */
[----:B0-----:R-:W-:Y:S01]  /*15cc0*/  PRMT R5, R11, 0x7632, R5 ;  /* 0x000076320b057816 */ /* 0x001fe20000000005 */
[----:B------:R0:W-:Y:S04]  /*15cd0*/  @P4 STG.E.U16 desc[UR22][R6.64], R0 ;  /* 0x0000000006004986 */ /* 0x0001e8000c101516 */
[----:B------:R1:W-:Y:S01]  /*15ce0*/  @P3 STG.E.U16 desc[UR22][R12.64], R10 ;  /* 0x0000000a0c003986 */ /* 0x0003e2000c101516 */
[----:B0-----:R-:W-:-:S05]  /*15cf0*/  PRMT R7, R10, 0x7632, R7 ;  /* 0x000076320a077816 */ /* 0x001fca0000000007 */
[----:B------:R1:W-:Y:S04]  /*15d00*/  @P2 STG.E.U16 desc[UR22][R14.64], R7 ;  /* 0x000000070e002986 */ /* 0x0003e8000c101516 */
[----:B------:R1:W-:Y:S04]  /*15d10*/  @P1 STG.E.U16 desc[UR22][R16.64], R11 ;  /* 0x0000000b10001986 */ /* 0x0003e8000c101516 */
[----:B------:R1:W-:Y:S01]  /*15d20*/  @P0 STG.E.U16 desc[UR22][R2.64], R5 ;  /* 0x0000000502000986 */ /* 0x0003e2000c101516 */
[----:B------:R-:W-:Y:S06]  /*15d30*/  BAR.SYNC.DEFER_BLOCKING 0x0 ;  /* 0x0000000000007b1d */ /* 0x000fec0000010000 */
[----:B------:R-:W-:Y:S05]  /*15d40*/  BRA.U UP0, `(.L_x_13) ;  /* 0x0000000100a07547 */ /* 0x000fea000b800000 */
[----:B------:R-:W0:Y:S01]  /*15d50*/  S2UR UR5, SR_CgaCtaId ;  /* 0x00000000000579c3 */ /* 0x000e220000008800 */
[----:B------:R-:W-:Y:S01]  /*15d60*/  NOP ;  /* 0x0000000000007918 */ /* 0x000fe20000000000 */
[----:B------:R-:W-:Y:S01]  /*15d70*/  UMOV UR4, 0x50 ;  /* 0x0000005000047882 */ /* 0x000fe20000000000 */
[----:B------:R-:W-:Y:S02]  /*15d80*/  IMAD.U32 R0, RZ, RZ, UR9 ;  /* 0x00000009ff007e24 */ /* 0x000fe4000f8e00ff */
[----:B-1----:R-:W-:Y:S02]  /*15d90*/  IMAD.MOV.U32 R3, RZ, RZ, 0x3 ;  /* 0x00000003ff037424 */ /* 0x002fe400078e00ff */
[----:B------:R-:W-:Y:S01]  /*15da0*/  IMAD.MOV.U32 R7, RZ, RZ, 0x1 ;  /* 0x00000001ff077424 */ /* 0x000fe200078e00ff */
[----:B------:R-:W-:-:S04]  /*15db0*/  LOP3.LUT R0, R0, 0xffff, RZ, 0xc0, !PT ;  /* 0x0000ffff00007812 */ /* 0x000fc800078ec0ff */
[----:B------:R-:W-:-:S05]  /*15dc0*/  SHF.R.U32.HI R0, RZ, 0x5, R0 ;  /* 0x00000005ff007819 */ /* 0x000fca0000011600 */
[----:B------:R-:W-:Y:S01]  /*15dd0*/  VIADD R2, R0, 0x10 ;  /* 0x0000001000027836 */ /* 0x000fe20000000000 */
[----:B------:R-:W-:Y:S01]  /*15de0*/  SHF.L.U32 R0, R3, R0, RZ ;  /* 0x0000000003007219 */ /* 0x000fe200000006ff */
[----:B0-----:R-:W-:-:S03]  /*15df0*/  ULEA UR6, UR5, UR4, 0x18 ;  /* 0x0000000405067291 */ /* 0x001fc6000f8ec0ff */
[----:B------:R-:W-:-:S04]  /*15e00*/  SHF.L.U32 R3, R7, R2, RZ ;  /* 0x0000000207037219 */ /* 0x000fc800000006ff */
[----:B------:R-:W-:Y:S02]  /*15e10*/  LOP3.LUT R0, R3, R0, RZ, 0xfc, !PT ;  /* 0x0000000003007212 */ /* 0x000fe400078efcff */
[----:B------:R-:W0:Y:S02]  /*15e20*/  LDS R5, [UR6] ;  /* 0x00000006ff057984 */ /* 0x000e240008000800 */
[C---:B------:R-:W-:Y:S02]  /*15e30*/  LOP3.LUT R2, R0.reuse, 0xffff, RZ, 0xc0, !PT ;  /* 0x0000ffff00027812 */ /* 0x040fe400078ec0ff */
[----:B0-----:R-:W-:-:S04]  /*15e40*/  LOP3.LUT R3, R0, 0xffff, R5, 0x80, !PT ;  /* 0x0000ffff00037812 */ /* 0x001fc800078e8005 */
[----:B------:R-:W-:-:S13]  /*15e50*/  ISETP.NE.AND P0, PT, R3, R2, PT ;  /* 0x000000020300720c */ /* 0x000fda0003f05270 */
[----:B------:R-:W-:Y:S05]  /*15e60*/  @P0 BRA `(.L_x_14) ;  /* 0x0000000000500947 */ /* 0x000fea0003800000 */
[----:B------:R-:W-:Y:S02]  /*15e70*/  SHF.R.U32.HI R5, RZ, 0x10, R5 ;  /* 0x00000010ff057819 */ /* 0x000fe40000011605 */
[----:B------:R-:W-:-:S04]  /*15e80*/  SHF.R.U32.HI R2, RZ, 0x10, R0 ;  /* 0x00000010ff027819 */ /* 0x000fc80000011600 */
[----:B------:R-:W-:-:S04]  /*15e90*/  LOP3.LUT R5, R5, R2, RZ, 0xc0, !PT ;  /* 0x0000000205057212 */ /* 0x000fc800078ec0ff */
[----:B------:R-:W-:-:S13]  /*15ea0*/  ISETP.NE.AND P0, PT, R5, R2, PT ;  /* 0x000000020500720c */ /* 0x000fda0003f05270 */
[----:B------:R-:W-:Y:S05]  /*15eb0*/  @P0 BRA `(.L_x_15) ;  /* 0x0000000000300947 */ /* 0x000fea0003800000 */
[----:B------:R-:W-:Y:S01]  /*15ec0*/  R2UR UR4, R0 ;  /* 0x00000000000472ca */ /* 0x000fe200000e0000 */
[----:B------:R-:W-:Y:S01]  /*15ed0*/  VOTEU.ANY UR5, UPT, PT ;  /* 0x0000000000057886 */ /* 0x000fe200038e0100 */
[----:B------:R-:W0:Y:S01]  /*15ee0*/  S2R R0, SR_LANEID ;  /* 0x0000000000007919 */ /* 0x000e220000000000 */
[----:B------:R-:W-:-:S10]  /*15ef0*/  UFLO.U32 UR5, UR5 ;  /* 0x00000005000572bd */ /* 0x000fd400080e0000 */
[----:B------:R-:W-:-:S06]  /*15f00*/  ULOP3.LUT UR4, URZ, UR4, URZ, 0x33, !UPT ;  /* 0x00000004ff047292 */ /* 0x000fcc000f8e33ff */
[----:B------:R-:W-:-:S04]  /*15f10*/  IMAD.U32 R2, RZ, RZ, UR4 ;  /* 0x00000004ff027e24 */ /* 0x000fc8000f8e00ff */
[----:B------:R-:W1:Y:S02]  /*15f20*/  REDUX UR7, R2 ;  /* 0x00000000020773c4 */ /* 0x000e640000000000 */
[----:B------:R2:W-:Y:S01]  /*15f30*/  UTCATOMSWS.AND URZ, UR4 ;  /* 0x0000000400ff79e3 */ /* 0x0005e20008000000 */
[----:B0-----:R-:W-:Y:S01]  /*15f40*/  ISETP.EQ.U32.AND P0, PT, R0, UR5, PT ;  /* 0x0000000500007c0c */ /* 0x001fe2000bf02070 */
[----:B-1----:R-:W-:-:S12]  /*15f50*/  IMAD.U32 R0, RZ, RZ, UR7 ;  /* 0x00000007ff007e24 */ /* 0x002fd8000f8e00ff */
[----:B------:R2:W-:Y:S01]  /*15f60*/  @P0 ATOMS.AND RZ, [UR6], R0 ;  /* 0x00000000ffff098c */ /* 0x0005e2000a800006 */
[----:B------:R-:W-:Y:S05]  /*15f70*/  BRA `(.L_x_13) ;  /* 0x0000000000147947 */ /* 0x000fea0003800000 */
.L_x_15:
[----:B------:R-:W-:-:S07]  /*15f80*/  MOV R2, 0x15fa0 ;  /* 0x00015fa000027802 */ /* 0x000fce0000000f00 */
[----:B------:R-:W-:Y:S05]  /*15f90*/  CALL.REL.NOINC `($__internal_0_$__cuda_sm10x_tcgen05_guardrail_trap_col_being_dealloced_not_returned_by_alloc) ;  /* 0x0000000000387944 */ /* 0x000fea0003c00000 */
[----:B------:R-:W-:Y:S05]  /*15fa0*/  BRA `(.L_x_13) ;  /* 0x0000000000087947 */ /* 0x000fea0003800000 */
.L_x_14:
[----:B------:R-:W-:-:S07]  /*15fb0*/  MOV R2, 0x15fd0 ;  /* 0x00015fd000027802 */ /* 0x000fce0000000f00 */
[----:B------:R-:W-:Y:S05]  /*15fc0*/  CALL.REL.NOINC `($__internal_2_$__cuda_sm10x_tcgen05_guardrail_trap_unallocated_columns_being_dealloced) ;  /* 0x0000000000447944 */ /* 0x000fea0003c00000 */
.L_x_13:
[----:B------:R-:W-:Y:S01]  /*15fd0*/  NOP ;  /* 0x0000000000007918 */ /* 0x000fe20000000000 */
[----:B--2---:R-:W-:Y:S05]  /*15fe0*/  EXIT ;  /* 0x000000000000794d */ /* 0x004fea0003800000 */
.L_x_8:
[----:B-----5:R1:W-:Y:S04]  /*15ff0*/  STL [R1+0x590], R0 ;  /* 0x0005900001007387 */ /* 0x0203e80000100800 */
[----:B-1----:R-:W3:Y:S02]  /*16000*/  LDL R0, [R1+0x340] ;  /* 0x0003400001007983 */ /* 0x002ee40000100800 */
[----:B---3--:R1:W3:Y:S02]  /*16010*/  SYNCS.PHASECHK.TRANS64.TRYWAIT P0, [UR12], R0 ;  /* 0x00000000ff0075a7 */ /* 0x0082e4000800110c */
[----:B-1---5:R1:W5:Y:S02]  /*16020*/  LDL.LU R0, [R1+0x590] ;  /* 0x0005900001007983 */ /* 0x0223640000300800 */
[----:B-1-3--:R-:W-:Y:S05]  /*16030*/  @!P0 BRA `(.L_x_8) ;  /* 0xfffffffc00ec8947 */ /* 0x00afea000383ffff */
[----:B------:R-:W-:Y:S05]  /*16040*/  BRA `(.L_x_16) ;  /* 0xffffff8000ac7947 */ /* 0x000fea000383ffff */
.L_x_12:
[----:B------:R-:W2:Y:S02]  /*16050*/  SYNCS.PHASECHK.TRANS64.TRYWAIT P0, [UR12], R0 ;  /* 0x00000000ff0075a7 */ /* 0x000ea4000800110c */
[----:B--2---:R-:W-:Y:S05]  /*16060*/  @!P0 BRA `(.L_x_12) ;  /* 0xfffffffc00f88947 */ /* 0x004fea000383ffff */
[----:B------:R-:W-:Y:S05]  /*16070*/  BRA `(.L_x_11) ;  /* 0xffffffec000c7947 */ /* 0x000fea000383ffff */
        .weak           $__internal_0_$__cuda_sm10x_tcgen05_guardrail_trap_col_being_dealloced_not_returned_by_alloc
        .type           $__internal_0_$__cuda_sm10x_tcgen05_guardrail_trap_col_being_dealloced_not_returned_by_alloc,@function
        .size           $__internal_0_$__cuda_sm10x_tcgen05_guardrail_trap_col_being_dealloced_not_returned_by_alloc,($__internal_1_$__cuda_sm10x_tcgen05_guardrail_trap_phase_invalid_during_alloc - $__internal_0_$__cuda_sm10x_tcgen05_guardrail_trap_col_being_dealloced_not_returned_by_alloc)
$__internal_0_$__cuda_sm10x_tcgen05_guardrail_trap_col_being_dealloced_not_returned_by_alloc:
[----:B------:R-:W-:Y:S05]  /*16080*/  BPT.TRAP 0x1 ;  /* 0x000000040000795c */ /* 0x000fea0000300000 */
[----:B------:R-:W-:-:S04]  /*16090*/  IMAD.MOV.U32 R3, RZ, RZ, 0x0 ;  /* 0x00000000ff037424 */ /* 0x000fc800078e00ff */
[----:B------:R-:W-:Y:S05]  /*160a0*/  RET.REL.NODEC R2 `(matmul_kernel) ;  /* 0xfffffe9c02d47950 */ /* 0x000fea0003c3ffff */
        .weak           $__internal_1_$__cuda_sm10x_tcgen05_guardrail_trap_phase_invalid_during_alloc
        .type           $__internal_1_$__cuda_sm10x_tcgen05_guardrail_trap_phase_invalid_during_alloc,@function
        .size           $__internal_1_$__cuda_sm10x_tcgen05_guardrail_trap_phase_invalid_during_alloc,($__internal_2_$__cuda_sm10x_tcgen05_guardrail_trap_unallocated_columns_being_dealloced - $__internal_1_$__cuda_sm10x_tcgen05_guardrail_trap_phase_invalid_during_alloc)
$__internal_1_$__cuda_sm10x_tcgen05_guardrail_trap_phase_invalid_during_alloc:
[----:B------:R-:W-:Y:S05]  /*160b0*/  BPT.TRAP 0x1 ;  /* 0x000000040000795c */ /* 0x000fea0000300000 */
[----:B------:R-:W-:-:S04]  /*160c0*/  IMAD.MOV.U32 R3, RZ, RZ, 0x0 ;  /* 0x00000000ff037424 */ /* 0x000fc800078e00ff */
[----:B------:R-:W-:Y:S05]  /*160d0*/  RET.REL.NODEC R2 `(matmul_kernel) ;  /* 0xfffffe9c02c87950 */ /* 0x000fea0003c3ffff */
        .weak           $__internal_2_$__cuda_sm10x_tcgen05_guardrail_trap_unallocated_columns_being_dealloced
        .type           $__internal_2_$__cuda_sm10x_tcgen05_guardrail_trap_unallocated_columns_being_dealloced,@function
        .size           $__internal_2_$__cuda_sm10x_tcgen05_guardrail_trap_unallocated_columns_being_dealloced,(.L_x_20 - $__internal_2_$__cuda_sm10x_tcgen05_guardrail_trap_unallocated_columns_being_dealloced)
$__internal_2_$__cuda_sm10x_tcgen05_guardrail_trap_unallocated_columns_being_dealloced:
[----:B------:R-:W-:Y:S05]  /*160e0*/  BPT.TRAP 0x1 ;  /* 0x000000040000795c */ /* 0x000fea0000300000 */
[----:B------:R-:W-:-:S04]  /*160f0*/  IMAD.MOV.U32 R3, RZ, RZ, 0x0 ;  /* 0x00000000ff037424 */ /* 0x000fc800078e00ff */
[----:B------:R-:W-:Y:S05]  /*16100*/  RET.REL.NODEC R2 `(matmul_kernel) ;  /* 0xfffffe9c02bc7950 */ /* 0x000fea0003c3ffff */
.L_x_17:
[----:B------:R-:W-:-:S00]  /*16110*/  BRA `(.L_x_17) ;  /* 0xfffffffc00fc7947 */ /* 0x000fc0000383ffff */
[----:B------:R-:W-:-:S00]  /*16120*/  NOP ;  /* 0x0000000000007918 */ /* 0x000fc00000000000 */
        /* <DEDUP_REMOVED lines=13> */
.L_x_20:


//--------------------- .nv.shared.matmul_kernel  --------------------------
	.section	.nv.shared.matmul_kernel,"aw",@nobits
	.sectionflags	@""
	.align	16
	.zero		1024


//--------------------- .nv.shared.reserved.0     --------------------------
	.section	.nv.shared.reserved.0,"aw",@nobits
	.align	8
	.weak		__nv_reservedSMEM_offset_0_alias
	.size		__nv_reservedSMEM_offset_0_alias, 0, 64
	.other		__nv_reservedSMEM_offset_0_alias,@"STO_CUDA_RESERVED_SHARED STV_DEFAULT"
__nv_reservedSMEM_offset_0_alias:
	.zero		0
.nv.shared.reserved.0:
	.zero		64
	.weak		__nv_reservedSMEM_allocation_phase
	.type		__nv_reservedSMEM_allocation_phase,@object
	.size		__nv_reservedSMEM_allocation_phase,(.L_0 - __nv_reservedSMEM_allocation_phase)
__nv_reservedSMEM_allocation_phase:
	.zero		1
.L_0:
	.zero		7
	.weak		__nv_reservedSMEM_devtool_atexit_pc
	.type		__nv_reservedSMEM_devtool_atexit_pc,@object
	.size		__nv_reservedSMEM_devtool_atexit_pc,(__nv_reservedSMEM_allocation_mask - __nv_reservedSMEM_devtool_atexit_pc)
__nv_reservedSMEM_devtool_atexit_pc:
	.zero		8
	.weak		__nv_reservedSMEM_allocation_mask
	.type		__nv_reservedSMEM_allocation_mask,@object
	.size		__nv_reservedSMEM_allocation_mask,(.L_2 - __nv_reservedSMEM_allocation_mask)
__nv_reservedSMEM_allocation_mask:
	.zero		4
.L_2:


//--------------------- .nv.constant0.matmul_kernel --------------------------
	.section	.nv.constant0.matmul_kernel,"a",@progbits
	.sectionflags	@""
	.align	4
.nv.constant0.matmul_kernel:
	.zero		976


//--------------------- SYMBOLS --------------------------

	.type		.nv.reservedSmem.offset0,@object
	.size		.nv.reservedSmem.offset0,0x4
	.type		.nv.reservedSmem.cap,@object
	.size		.nv.reservedSmem.cap,0x4
